// auto-generated by cutlass_sweep.fmha — config: {"arch": "sm_90", "direction": "fwd", "dtype": "bf16", "head_dim": 512, "mask": "causal", "schedule": "cooperative", "tile_kv": 64, "tile_q": 128}
#include "cutlass/cutlass.h"
#include "cute/tensor.hpp"
#include "cutlass/device_kernel.h"
#include "cutlass/kernel_hardware_info.h"
#include "88_hopper_fmha/collective/fmha_fusion.hpp"
#include "88_hopper_fmha/kernel/fmha_kernel_builder.hpp"

using namespace cute;
using Element = cutlass::bfloat16_t;
using TileShape = Shape<_128, _64, _512>;
using StrideQ = cute::tuple<int, _1, cute::tuple<int, int>>;
using StrideK = cute::tuple<int, _1, cute::tuple<int, int>>;
using StrideV = cute::tuple<int, cute::_1, cute::tuple<int, int>>;

using Kernel = typename cutlass::fmha::kernel::FmhaBuilder<
    Element, float, float,
    TileShape, StrideQ, StrideK, StrideV,
    cutlass::fmha::collective::CausalFusion,
    cutlass::gemm::KernelTmaWarpSpecializedCooperative
  >::Kernel;

auto* _anchor = &cutlass::device_kernel<Kernel>;


// ===== COMPILED SASS (sm_90a) =====

	.target	sm_90a

	.elftype	@"ET_EXEC"


//--------------------- .note.nv.tkinfo           --------------------------
	.section	.note.nv.tkinfo,"",@"SHT_NOTE"
	.sectionflags	@"SHF_NOTE_NV_TKINFO"
	.tkinfo
        /*0018*/ 	.word	0x00000002
        /*0030*/ 	.string	""
        /*0030*/ 	.string	"ptxas"
        /*0030*/ 	.string	"Cuda compilation tools, release 13.0, V13.0.88"
        /*0030*/ 	.string	"Build cuda_13.0.r13.0/compiler.36424714_0"
        /*0030*/ 	.string	"-arch sm_90a -m 64 "



//--------------------- .note.nv.cuinfo           --------------------------
	.section	.note.nv.cuinfo,"",@"SHT_NOTE"
	.sectionflags	@"SHF_NOTE_NV_CUINFO"
        /*0018*/ 	.short	0x0002
        /*001a*/ 	.short	0x005a
        /*001c*/ 	.short	0x0082
	.zero		2


//--------------------- .nv.info                  --------------------------
	.section	.nv.info,"",@"SHT_CUDA_INFO"
	.align	4


	//----- nvinfo : EIATTR_REGCOUNT
	.align		4
        /*0000*/ 	.byte	0x04, 0x2f
        /*0002*/ 	.short	(.L_16 - .L_15)
	.align		4
.L_15:
        /*0004*/ 	.word	index@(_ZN7cutlass13device_kernelINS_4fmha6kernel28FmhaKernelTmaWarpSpecializedINS1_10collective30FmhaMainloopTmaWarpSpecializedINS_10bfloat16_tEffN4cute5tupleIJNS7_1CILi128EEENS9_ILi64EEENS9_ILi512EEEEEENS8_IJiNS9_ILi1EEENS8_IJiiEEEEEESG_SG_NS4_12CausalFusionEJEEENS4_15FmhaFwdEpilogueIS6_fNS8_IJSB_SC_SB_EEEEENS2_23IndividualTileSchedulerEJEEEEEvNT_6ParamsE)
        /*0008*/ 	.word	0x000000a8


	//----- nvinfo : EIATTR_FRAME_SIZE
	.align		4
.L_16:
        /*000c*/ 	.byte	0x04, 0x11
        /*000e*/ 	.short	(.L_18 - .L_17)
	.align		4
.L_17:
        /*0010*/ 	.word	index@($__internal_0_$__cuda_sm20_rcp_rn_f32_slowpath)
        /*0014*/ 	.word	0x00000b48


	//----- nvinfo : EIATTR_FRAME_SIZE
	.align		4
.L_18:
        /*0018*/ 	.byte	0x04, 0x11
        /*001a*/ 	.short	(.L_20 - .L_19)
	.align		4
.L_19:
        /*001c*/ 	.word	index@(_ZN7cutlass13device_kernelINS_4fmha6kernel28FmhaKernelTmaWarpSpecializedINS1_10collective30FmhaMainloopTmaWarpSpecializedINS_10bfloat16_tEffN4cute5tupleIJNS7_1CILi128EEENS9_ILi64EEENS9_ILi512EEEEEENS8_IJiNS9_ILi1EEENS8_IJiiEEEEEESG_SG_NS4_12CausalFusionEJEEENS4_15FmhaFwdEpilogueIS6_fNS8_IJSB_SC_SB_EEEEENS2_23IndividualTileSchedulerEJEEEEEvNT_6ParamsE)
        /*0020*/ 	.word	0x00000b48


	//----- nvinfo : EIATTR_MIN_STACK_SIZE
	.align		4
.L_20:
        /*0024*/ 	.byte	0x04, 0x12
        /*0026*/ 	.short	(.L_22 - .L_21)
	.align		4
.L_21:
        /*0028*/ 	.word	index@(_ZN7cutlass13device_kernelINS_4fmha6kernel28FmhaKernelTmaWarpSpecializedINS1_10collective30FmhaMainloopTmaWarpSpecializedINS_10bfloat16_tEffN4cute5tupleIJNS7_1CILi128EEENS9_ILi64EEENS9_ILi512EEEEEENS8_IJiNS9_ILi1EEENS8_IJiiEEEEEESG_SG_NS4_12CausalFusionEJEEENS4_15FmhaFwdEpilogueIS6_fNS8_IJSB_SC_SB_EEEEENS2_23IndividualTileSchedulerEJEEEEEvNT_6ParamsE)
        /*002c*/ 	.word	0x00000b48
.L_22:


//--------------------- .nv.compat                --------------------------
	.section	.nv.compat,"",@"SHT_CUDA_COMPAT_INFO"
	.align	4
        /*0000*/ 	.byte	0x02, 0x09, 0x01, 0x00, 0x02, 0x02, 0x04, 0x00, 0x02, 0x05, 0x05, 0x00, 0x03, 0x07, 0x01, 0x01
        /*0010*/ 	.byte	0x02, 0x03, 0x01, 0x00, 0x02, 0x06, 0x01, 0x00, 0x04, 0x0b, 0x08, 0x00, 0x00, 0x00, 0x00, 0x00
        /*0020*/ 	.byte	0x00, 0x00, 0x00, 0x00


//--------------------- .nv.info._ZN7cutlass13device_kernelINS_4fmha6kernel28FmhaKernelTmaWarpSpecializedINS1_10collective30FmhaMainloopTmaWarpSpecializedINS_10bfloat16_tEffN4cute5tupleIJNS7_1CILi128EEENS9_ILi64EEENS9_ILi512EEEEEENS8_IJiNS9_ILi1EEENS8_IJiiEEEEEESG_SG_NS4_12CausalFusionEJEEENS4_15FmhaFwdEpilogueIS6_fNS8_IJSB_SC_SB_EEEEENS2_23IndividualTileSchedulerEJEEEEEvNT_6ParamsE --------------------------
	.section	.nv.info._ZN7cutlass13device_kernelINS_4fmha6kernel28FmhaKernelTmaWarpSpecializedINS1_10collective30FmhaMainloopTmaWarpSpecializedINS_10bfloat16_tEffN4cute5tupleIJNS7_1CILi128EEENS9_ILi64EEENS9_ILi512EEEEEENS8_IJiNS9_ILi1EEENS8_IJiiEEEEEESG_SG_NS4_12CausalFusionEJEEENS4_15FmhaFwdEpilogueIS6_fNS8_IJSB_SC_SB_EEEEENS2_23IndividualTileSchedulerEJEEEEEvNT_6ParamsE,"",@"SHT_CUDA_INFO"
	.sectionflags	@""
	.align	4


	//----- nvinfo : EIATTR_CUDA_API_VERSION
	.align		4
        /*0000*/ 	.byte	0x04, 0x37
        /*0002*/ 	.short	(.L_24 - .L_23)
.L_23:
        /*0004*/ 	.word	0x00000082


	//----- nvinfo : EIATTR_KPARAM_INFO
	.align		4
.L_24:
        /*0008*/ 	.byte	0x04, 0x17
        /*000a*/ 	.short	(.L_26 - .L_25)
.L_25:
        /*000c*/ 	.word	0x00000000
        /*0010*/ 	.short	0x0000
        /*0012*/ 	.short	0x0070
        /*0014*/ 	.byte	0x00, 0xf0, 0x01, 0x20


	//----- nvinfo : EIATTR_SPARSE_MMA_MASK
	.align		4
.L_26:
        /*0018*/ 	.byte	0x03, 0x50
        /*001a*/ 	.short	0x0000


	//----- nvinfo : EIATTR_MAXREG_COUNT
	.align		4
        /*001c*/ 	.byte	0x03, 0x1b
        /*001e*/ 	.short	0x00a8


	//----- nvinfo : EIATTR_NUM_BARRIERS
	.align		4
        /*0020*/ 	.byte	0x02, 0x4c
        /*0022*/ 	.byte	0x02
	.zero		1


	//----- nvinfo : EIATTR_EXTERNS
	.align		4
        /*0024*/ 	.byte	0x04, 0x0f
        /*0026*/ 	.short	(.L_28 - .L_27)


	//   ....[0]....
	.align		4
.L_27:
        /*0028*/ 	.word	index@(__assertfail)


	//----- nvinfo : EIATTR_ANNOTATIONS
	.align		4
.L_28:
        /*002c*/ 	.byte	0x04, 0x55
        /*002e*/ 	.short	(.L_30 - .L_29)


	//   ....[0]....
.L_29:
        /*0030*/ 	.word	0x00000001
        /*0034*/ 	.byte	0x00, 0x10, 0x00, 0x00, 0x01, 0x00, 0x00, 0x00, 0xc0, 0x3b, 0x00, 0x00, 0x01, 0x00, 0x00, 0x00
        /* <DEDUP_REMOVED lines=1962> */
        /*7ae4*/ 	.byte	0x00, 0x64, 0x02, 0x00


	//----- nvinfo : EIATTR_MERCURY_ISA_VERSION
	.align		4
.L_30:
        /*7ae8*/ 	.byte	0x03, 0x5f
        /*7aea*/ 	.short	0x0101


	//----- nvinfo : EIATTR_INT_WARP_WIDE_INSTR_OFFSETS
	.align		4
        /*7aec*/ 	.byte	0x04, 0x31
        /*7aee*/ 	.short	(.L_32 - .L_31)


	//   ....[0]....
.L_31:
        /*7af0*/ 	.word	0x00000700


	//   ....[1]....
        /*7af4*/ 	.word	0x00000710


	//   ....[2]....
        /*7af8*/ 	.word	0x00000720


	//   ....[3]....
        /*7afc*/ 	.word	0x00000730


	//   ....[4]....
        /*7b00*/ 	.word	0x000007a0


	//----- nvinfo : EIATTR_COOP_GROUP_MASK_REGIDS
	.align		4
.L_32:
        /*7b04*/ 	.byte	0x04, 0x29
        /*7b06*/ 	.short	(.L_34 - .L_33)


	//   ....[0]....
.L_33:
        /*7b08*/ 	.word	0xffffffff


	//   ....[1]....
        /*7b0c*/ 	.word	0xffffffff


	//   ....[2]....
        /*7b10*/ 	.word	0xffffffff


	//   ....[3]....
        /*7b14*/ 	.word	0xffffffff


	//   ....[4]....
        /*7b18*/ 	.word	0xffffffff


	//   ....[5]....
        /*7b1c*/ 	.word	0xffffffff


	//   ....[6]....
        /*7b20*/ 	.word	0xffffffff


	//   ....[7]....
        /*7b24*/ 	.word	0xffffffff


	//   ....[8]....
        /*7b28*/ 	.word	0xffffffff


	//   ....[9]....
        /*7b2c*/ 	.word	0xffffffff


	//   ....[10]....
        /*7b30*/ 	.word	0xffffffff


	//   ....[11]....
        /*7b34*/ 	.word	0xffffffff


	//   ....[12]....
        /*7b38*/ 	.word	0xffffffff


	//   ....[13]....
        /*7b3c*/ 	.word	0xffffffff


	//   ....[14]....
        /*7b40*/ 	.word	0xffffffff


	//   ....[15]....
        /*7b44*/ 	.word	0xffffffff


	//   ....[16]....
        /*7b48*/ 	.word	0xffffffff


	//   ....[17]....
        /*7b4c*/ 	.word	0xffffffff


	//   ....[18]....
        /*7b50*/ 	.word	0xffffffff


	//   ....[19]....
        /*7b54*/ 	.word	0xffffffff


	//   ....[20]....
        /*7b58*/ 	.word	0xffffffff


	//   ....[21]....
        /*7b5c*/ 	.word	0xffffffff


	//----- nvinfo : EIATTR_COOP_GROUP_INSTR_OFFSETS
	.align		4
.L_34:
        /*7b60*/ 	.byte	0x04, 0x28
        /*7b62*/ 	.short	(.L_36 - .L_35)


	//   ....[0]....
.L_35:
        /*7b64*/ 	.word	0x00000060


	//   ....[1]....
        /*7b68*/ 	.word	0x00000090


	//   ....[2]....
        /*7b6c*/ 	.word	0x000001c0


	//   ....[3]....
        /*7b70*/ 	.word	0x00000380


	//   ....[4]....
        /*7b74*/ 	.word	0x00000540


	//   ....[5]....
        /*7b78*/ 	.word	0x000006a0


	//   ....[6]....
        /*7b7c*/ 	.word	0x00002a40


	//   ....[7]....
        /*7b80*/ 	.word	0x00002a70


	//   ....[8]....
        /*7b84*/ 	.word	0x00002c00


	//   ....[9]....
        /*7b88*/ 	.word	0x00002c20


	//   ....[10]....
        /*7b8c*/ 	.word	0x00009b40


	//   ....[11]....
        /*7b90*/ 	.word	0x00009ba0


	//   ....[12]....
        /*7b94*/ 	.word	0x0000ab60


	//   ....[13]....
        /*7b98*/ 	.word	0x0000ad40


	//   ....[14]....
        /*7b9c*/ 	.word	0x000147e0


	//   ....[15]....
        /*7ba0*/ 	.word	0x00014840


	//   ....[16]....
        /*7ba4*/ 	.word	0x00015980


	//   ....[17]....
        /*7ba8*/ 	.word	0x00015b60


	//   ....[18]....
        /*7bac*/ 	.word	0x0001de60


	//   ....[19]....
        /*7bb0*/ 	.word	0x0001dea0


	//   ....[20]....
        /*7bb4*/ 	.word	0x0001dee0


	//   ....[21]....
        /*7bb8*/ 	.word	0x0001def0


	//----- nvinfo : EIATTR_REG_RECONFIG
	.align		4
.L_36:
        /*7bbc*/ 	.byte	0x01, 0x54
	.zero		2


	//----- nvinfo : EIATTR_SYSCALL_OFFSETS
	.align		4
        /*7bc0*/ 	.byte	0x04, 0x46
        /*7bc2*/ 	.short	(.L_38 - .L_37)


	//   ....[0]....
.L_37:
        /*7bc4*/ 	.word	0x00020560


	//   ....[1]....
        /*7bc8*/ 	.word	0x000206c0


	//----- nvinfo : EIATTR_MBARRIER_INSTR_OFFSETS
	.align		4
.L_38:
        /*7bcc*/ 	.byte	0x04, 0x39
        /*7bce*/ 	.short	(.L_40 - .L_39)


	//   ....[0]....
.L_39:
        /*7bd0*/ 	.word	0x00000330
        /*7bd4*/ 	.word	0x000000ff
        /*7bd8*/ 	.word	0x00070050
        /*7bdc*/ 	.short	0x0100
        /*7bde*/ 	.byte	0x09
	.zero		1


	//   ....[1]....
        /*7be0*/ 	.word	0x00000340
        /*7be4*/ 	.word	0x000000ff
        /*7be8*/ 	.word	0x00070060
        /*7bec*/ 	.short	0x0100
        /*7bee*/ 	.byte	0x09
	.zero		1


	//   ....[2]....
        /*7bf0*/ 	.word	0x00000350
        /*7bf4*/ 	.word	0x000000ff
        /*7bf8*/ 	.word	0x00070058
        /*7bfc*/ 	.short	0x0100
        /*7bfe*/ 	.byte	0x09
	.zero		1


	//   ....[3]....
        /*7c00*/ 	.word	0x00000360
        /*7c04*/ 	.word	0x000000ff
        /*7c08*/ 	.word	0x00070068
        /*7c0c*/ 	.short	0x0100
        /*7c0e*/ 	.byte	0x09
	.zero		1


	//   ....[4]....
        /*7c10*/ 	.word	0x00000490
        /*7c14*/ 	.word	0x000000ff
        /*7c18*/ 	.word	0x00070000
        /*7c1c*/ 	.short	0x0100
        /*7c1e*/ 	.byte	0x09
	.zero		1


	//   ....[5]....
        /*7c20*/ 	.word	0x000004a0
        /*7c24*/ 	.word	0x000000ff
        /*7c28*/ 	.word	0x00070028
        /*7c2c*/ 	.short	0x0100
        /*7c2e*/ 	.byte	0x09
	.zero		1


	//   ....[6]....
        /*7c30*/ 	.word	0x000004b0
        /*7c34*/ 	.word	0x000000ff
        /*7c38*/ 	.word	0x00070008
        /*7c3c*/ 	.short	0x0100
        /*7c3e*/ 	.byte	0x09
	.zero		1


	//   ....[7]....
        /*7c40*/ 	.word	0x000004c0
        /*7c44*/ 	.word	0x000000ff
        /*7c48*/ 	.word	0x00070030
        /*7c4c*/ 	.short	0x0100
        /*7c4e*/ 	.byte	0x09
	.zero		1


	//   ....[8]....
        /*7c50*/ 	.word	0x000004d0
        /*7c54*/ 	.word	0x000000ff
        /*7c58*/ 	.word	0x00070010
        /*7c5c*/ 	.short	0x0100
        /*7c5e*/ 	.byte	0x09
	.zero		1


	//   ....[9]....
        /*7c60*/ 	.word	0x000004e0
        /*7c64*/ 	.word	0x000000ff
        /*7c68*/ 	.word	0x00070038
        /*7c6c*/ 	.short	0x0100
        /*7c6e*/ 	.byte	0x09
	.zero		1


	//   ....[10]....
        /*7c70*/ 	.word	0x000004f0
        /*7c74*/ 	.word	0x000000ff
        /*7c78*/ 	.word	0x00070018
        /*7c7c*/ 	.short	0x0100
        /*7c7e*/ 	.byte	0x09
	.zero		1


	//   ....[11]....
        /*7c80*/ 	.word	0x00000500
        /*7c84*/ 	.word	0x000000ff
        /*7c88*/ 	.word	0x00070040
        /*7c8c*/ 	.short	0x0100
        /*7c8e*/ 	.byte	0x09
	.zero		1


	//   ....[12]....
        /*7c90*/ 	.word	0x00000510
        /*7c94*/ 	.word	0x000000ff
        /*7c98*/ 	.word	0x00070020
        /*7c9c*/ 	.short	0x0100
        /*7c9e*/ 	.byte	0x09
	.zero		1


	//   ....[13]....
        /*7ca0*/ 	.word	0x00000520
        /*7ca4*/ 	.word	0x000000ff
        /*7ca8*/ 	.word	0x00070048
        /*7cac*/ 	.short	0x0100
        /*7cae*/ 	.byte	0x09
	.zero		1


	//   ....[14]....
        /*7cb0*/ 	.word	0x00000650
        /*7cb4*/ 	.word	0x000000ff
        /*7cb8*/ 	.word	0x00070070
        /*7cbc*/ 	.short	0x0100
        /*7cbe*/ 	.byte	0x09
	.zero		1


	//   ....[15]....
        /*7cc0*/ 	.word	0x00000660
        /*7cc4*/ 	.word	0x000000ff
        /*7cc8*/ 	.word	0x00070080
        /*7ccc*/ 	.short	0x0100
        /*7cce*/ 	.byte	0x09
	.zero		1


	//   ....[16]....
        /*7cd0*/ 	.word	0x00000670
        /*7cd4*/ 	.word	0x000000ff
        /*7cd8*/ 	.word	0x00070078
        /*7cdc*/ 	.short	0x0100
        /*7cde*/ 	.byte	0x09
	.zero		1


	//   ....[17]....
        /*7ce0*/ 	.word	0x00000680
        /*7ce4*/ 	.word	0x000000ff
        /*7ce8*/ 	.word	0x00070088
        /*7cec*/ 	.short	0x0100
        /*7cee*/ 	.byte	0x09
	.zero		1


	//   ....[18]....
        /*7cf0*/ 	.word	0x000007c0
        /*7cf4*/ 	.word	0x000000ff
        /*7cf8*/ 	.word	0x00070090
        /*7cfc*/ 	.short	0x0100
        /*7cfe*/ 	.byte	0x06
	.zero		1


	//   ....[19]....
        /*7d00*/ 	.word	0x000007d0
        /*7d04*/ 	.word	0x000000ff
        /*7d08*/ 	.word	0x00070098
        /*7d0c*/ 	.short	0x0100
        /*7d0e*/ 	.byte	0x06
	.zero		1


	//   ....[20]....
        /*7d10*/ 	.word	0x000007e0
        /*7d14*/ 	.word	0x000000ff
        /*7d18*/ 	.word	0x000700a0
        /*7d1c*/ 	.short	0x0100
        /*7d1e*/ 	.byte	0x06
	.zero		1


	//   ....[21]....
        /*7d20*/ 	.word	0x000007f0
        /*7d24*/ 	.word	0x000000ff
        /*7d28*/ 	.word	0x000700a8
        /*7d2c*/ 	.short	0x0100
        /*7d2e*/ 	.byte	0x06
	.zero		1


	//   ....[22]....
        /*7d30*/ 	.word	0x000008f0
        /*7d34*/ 	.word	0x000000ff
        /*7d38*/ 	.word	0x000700c0
        /*7d3c*/ 	.short	0x0100
        /*7d3e*/ 	.byte	0x09
	.zero		1


	//   ....[23]....
        /*7d40*/ 	.word	0x00000900
        /*7d44*/ 	.word	0x000000ff
        /*7d48*/ 	.word	0x000700e0
        /*7d4c*/ 	.short	0x0100
        /*7d4e*/ 	.byte	0x09
	.zero		1


	//   ....[24]....
        /*7d50*/ 	.word	0x00000910
        /*7d54*/ 	.word	0x000000ff
        /*7d58*/ 	.word	0x000700c8
        /*7d5c*/ 	.short	0x0100
        /*7d5e*/ 	.byte	0x09
	.zero		1


	//   ....[25]....
        /*7d60*/ 	.word	0x00000920
        /*7d64*/ 	.word	0x000000ff
        /*7d68*/ 	.word	0x000700e8
        /*7d6c*/ 	.short	0x0100
        /*7d6e*/ 	.byte	0x09
	.zero		1


	//   ....[26]....
        /*7d70*/ 	.word	0x00000930
        /*7d74*/ 	.word	0x000000ff
        /*7d78*/ 	.word	0x000700d0
        /*7d7c*/ 	.short	0x0100
        /*7d7e*/ 	.byte	0x09
	.zero		1


	//   ....[27]....
        /*7d80*/ 	.word	0x00000940
        /*7d84*/ 	.word	0x000000ff
        /*7d88*/ 	.word	0x000700f0
        /*7d8c*/ 	.short	0x0100
        /*7d8e*/ 	.byte	0x09
	.zero		1


	//   ....[28]....
        /*7d90*/ 	.word	0x00000950
        /*7d94*/ 	.word	0x000000ff
        /*7d98*/ 	.word	0x000700d8
        /*7d9c*/ 	.short	0x0100
        /*7d9e*/ 	.byte	0x09
	.zero		1


	//   ....[29]....
        /*7da0*/ 	.word	0x00000960
        /*7da4*/ 	.word	0x000000ff
        /*7da8*/ 	.word	0x000700f8
        /*7dac*/ 	.short	0x0100
        /*7dae*/ 	.byte	0x09
	.zero		1


	//   ....[30]....
        /*7db0*/ 	.word	0x00000eb0
        /*7db4*/ 	.word	0x000000ff
        /*7db8*/ 	.word	0x00070050
        /*7dbc*/ 	.short	0x010a
        /*7dbe*/ 	.byte	0x06
	.zero		1


	//   ....[31]....
        /*7dc0*/ 	.word	0x00000f90
        /*7dc4*/ 	.word	0x000000ff
        /*7dc8*/ 	.word	0x00070000
        /*7dcc*/ 	.short	0x010a
        /*7dce*/ 	.byte	0x3c
	.zero		1


	//   ....[32]....
        /*7dd0*/ 	.word	0x00000ff0
        /*7dd4*/ 	.word	0x000000ff
        /*7dd8*/ 	.word	0xfffffff8
        /*7ddc*/ 	.short	0x010a
        /*7dde*/ 	.byte	0x04
	.zero		1


	//   ....[33]....
        /*7de0*/ 	.word	0x00002ae0
        /*7de4*/ 	.word	0x0000000a
        /*7de8*/ 	.word	0x00000000
        /*7dec*/ 	.short	0x0101
        /*7dee*/ 	.byte	0x34
	.zero		1


	//   ....[34]....
        /*7df0*/ 	.word	0x00003b60
        /*7df4*/ 	.word	0x000000ff
        /*7df8*/ 	.word	0x00070008
        /*7dfc*/ 	.short	0x010a
        /*7dfe*/ 	.byte	0x3c
	.zero		1


	//   ....[35]....
        /*7e00*/ 	.word	0x000087f0
        /*7e04*/ 	.word	0x000000ff
        /*7e08*/ 	.word	0x00000000
        /*7e0c*/ 	.short	0x0101
        /*7e0e*/ 	.byte	0x04
	.zero		1


	//   ....[36]....
        /*7e10*/ 	.word	0x00008950
        /*7e14*/ 	.word	0x000000ff
        /*7e18*/ 	.word	0x00070000
        /*7e1c*/ 	.short	0x010a
        /*7e1e*/ 	.byte	0x06
	.zero		1


	//   ....[37]....
        /*7e20*/ 	.word	0x0000ca50
        /*7e24*/ 	.word	0x000000ff
        /*7e28*/ 	.word	0x00070000
        /*7e2c*/ 	.short	0x010a
        /*7e2e*/ 	.byte	0x06
	.zero		1


	//   ....[38]....
        /*7e30*/ 	.word	0x0000d660
        /*7e34*/ 	.word	0x000000ff
        /*7e38*/ 	.word	0x00070000
        /*7e3c*/ 	.short	0x010a
        /*7e3e*/ 	.byte	0x06
	.zero		1


	//   ....[39]....
        /*7e40*/ 	.word	0x00012e80
        /*7e44*/ 	.word	0x000000ff
        /*7e48*/ 	.word	0x00000000
        /*7e4c*/ 	.short	0x0101
        /*7e4e*/ 	.byte	0x06
	.zero		1


	//   ....[40]....
        /*7e50*/ 	.word	0x00012f30
        /*7e54*/ 	.word	0x000000ff
        /*7e58*/ 	.word	0x00000000
        /*7e5c*/ 	.short	0x0101
        /*7e5e*/ 	.byte	0x07
	.zero		1


	//   ....[41]....
        /*7e60*/ 	.word	0x000130e0
        /*7e64*/ 	.word	0x000000ff
        /*7e68*/ 	.word	0x00070000
        /*7e6c*/ 	.short	0x010a
        /*7e6e*/ 	.byte	0x05
	.zero		1


	//   ....[42]....
        /*7e70*/ 	.word	0x00017fc0
        /*7e74*/ 	.word	0x000000ff
        /*7e78*/ 	.word	0x00070000
        /*7e7c*/ 	.short	0x010a
        /*7e7e*/ 	.byte	0x05
	.zero		1


	//   ....[43]....
        /*7e80*/ 	.word	0x00018470
        /*7e84*/ 	.word	0x000000ff
        /*7e88*/ 	.word	0x00070000
        /*7e8c*/ 	.short	0x010a
        /*7e8e*/ 	.byte	0x05
	.zero		1


	//   ....[44]....
        /*7e90*/ 	.word	0x0001dc90
        /*7e94*/ 	.word	0x000000ff
        /*7e98*/ 	.word	0x00000000
        /*7e9c*/ 	.short	0x0101
        /*7e9e*/ 	.byte	0x05
	.zero		1


	//   ....[45]....
        /*7ea0*/ 	.word	0x0001dd40
        /*7ea4*/ 	.word	0x000000ff
        /*7ea8*/ 	.word	0x00000000
        /*7eac*/ 	.short	0x0101
        /*7eae*/ 	.byte	0x07
	.zero		1


	//   ....[46]....
        /*7eb0*/ 	.word	0x0001fe30
        /*7eb4*/ 	.word	0x000000ff
        /*7eb8*/ 	.word	0x00000008
        /*7ebc*/ 	.short	0x010a
        /*7ebe*/ 	.byte	0x05
	.zero		1


	//   ....[47]....
        /*7ec0*/ 	.word	0x00024150
        /*7ec4*/ 	.word	0x00000000
        /*7ec8*/ 	.word	0x00070090
        /*7ecc*/ 	.short	0x0101
        /*7ece*/ 	.byte	0x3c
	.zero		1


	//   ....[48]....
        /*7ed0*/ 	.word	0x00024320
        /*7ed4*/ 	.word	0x00000004
        /*7ed8*/ 	.word	0x00070060
        /*7edc*/ 	.short	0x010a
        /*7ede*/ 	.byte	0x3f
	.zero		1


	//   ....[49]....
        /*7ee0*/ 	.word	0x000247a0
        /*7ee4*/ 	.word	0x00000002
        /*7ee8*/ 	.word	0x00070028
        /*7eec*/ 	.short	0x010a
        /*7eee*/ 	.byte	0x3f
	.zero		1


	//   ....[50]....
        /*7ef0*/ 	.word	0x00024c70
        /*7ef4*/ 	.word	0x00000004
        /*7ef8*/ 	.word	0x00070060
        /*7efc*/ 	.short	0x010a
        /*7efe*/ 	.byte	0x3f
	.zero		1


	//   ....[51]....
        /*7f00*/ 	.word	0x00025170
        /*7f04*/ 	.word	0x00000003
        /*7f08*/ 	.word	0x00070028
        /*7f0c*/ 	.short	0x010a
        /*7f0e*/ 	.byte	0x3f
	.zero		1


	//   ....[52]....
        /*7f10*/ 	.word	0x00025710
        /*7f14*/ 	.word	0x00000007
        /*7f18*/ 	.word	0x00070028
        /*7f1c*/ 	.short	0x010a
        /*7f1e*/ 	.byte	0x3f
	.zero		1


	//   ....[53]....
        /*7f20*/ 	.word	0x00025c10
        /*7f24*/ 	.word	0x00000004
        /*7f28*/ 	.word	0x00070028
        /*7f2c*/ 	.short	0x010a
        /*7f2e*/ 	.byte	0x3f
	.zero		1


	//   ....[54]....
        /*7f30*/ 	.word	0x00026100
        /*7f34*/ 	.word	0x00000003
        /*7f38*/ 	.word	0x00070050
        /*7f3c*/ 	.short	0x010a
        /*7f3e*/ 	.byte	0x3f
	.zero		1


	//   ....[55]....
        /*7f40*/ 	.word	0x00026160
        /*7f44*/ 	.word	0x00000000
        /*7f48*/ 	.word	0x00070000
        /*7f4c*/ 	.short	0x010a
        /*7f4e*/ 	.byte	0x3f
	.zero		1


	//   ....[56]....
        /*7f50*/ 	.word	0x000261d0
        /*7f54*/ 	.word	0x00000005
        /*7f58*/ 	.word	0xfffffff8
        /*7f5c*/ 	.short	0x010a
        /*7f5e*/ 	.byte	0x3f
	.zero		1


	//   ....[57]....
        /*7f60*/ 	.word	0x00026230
        /*7f64*/ 	.word	0x0000000a
        /*7f68*/ 	.word	0x00070008
        /*7f6c*/ 	.short	0x010a
        /*7f6e*/ 	.byte	0x3f
	.zero		1


	//   ....[58]....
        /*7f70*/ 	.word	0x00026290
        /*7f74*/ 	.word	0x00000007
        /*7f78*/ 	.word	0x00070000
        /*7f7c*/ 	.short	0x010a
        /*7f7e*/ 	.byte	0x3f
	.zero		1


	//   ....[59]....
        /*7f80*/ 	.word	0x000262f0
        /*7f84*/ 	.word	0x00000000
        /*7f88*/ 	.word	0x00070000
        /*7f8c*/ 	.short	0x010a
        /*7f8e*/ 	.byte	0x3f
	.zero		1


	//   ....[60]....
        /*7f90*/ 	.word	0x00026350
        /*7f94*/ 	.word	0x00000006
        /*7f98*/ 	.word	0x00070000
        /*7f9c*/ 	.short	0x010a
        /*7f9e*/ 	.byte	0x3f
	.zero		1


	//   ....[61]....
        /*7fa0*/ 	.word	0x000263b0
        /*7fa4*/ 	.word	0x00000000
        /*7fa8*/ 	.word	0x00070000
        /*7fac*/ 	.short	0x010a
        /*7fae*/ 	.byte	0x3f
	.zero		1


	//   ....[62]....
        /*7fb0*/ 	.word	0x00026430
        /*7fb4*/ 	.word	0x00000003
        /*7fb8*/ 	.word	0x00000008
        /*7fbc*/ 	.short	0x010a
        /*7fbe*/ 	.byte	0x3f
	.zero		1


	//   ....[63]....
        /*7fc0*/ 	.word	0x00026480
        /*7fc4*/ 	.word	0x00000004
        /*7fc8*/ 	.word	0x00070060
        /*7fcc*/ 	.short	0x010a
        /*7fce*/ 	.byte	0x3f
	.zero		1


	//   ....[64]....
        /*7fd0*/ 	.word	0x000264d0
        /*7fd4*/ 	.word	0x00000002
        /*7fd8*/ 	.word	0x00070028
        /*7fdc*/ 	.short	0x010a
        /*7fde*/ 	.byte	0x3f
	.zero		1


	//   ....[65]....
        /*7fe0*/ 	.word	0x00026520
        /*7fe4*/ 	.word	0x00000004
        /*7fe8*/ 	.word	0x00070060
        /*7fec*/ 	.short	0x010a
        /*7fee*/ 	.byte	0x3f
	.zero		1


	//   ....[66]....
        /*7ff0*/ 	.word	0x00026570
        /*7ff4*/ 	.word	0x00000003
        /*7ff8*/ 	.word	0x00070028
        /*7ffc*/ 	.short	0x010a
        /*7ffe*/ 	.byte	0x3f
	.zero		1


	//   ....[67]....
        /*8000*/ 	.word	0x000265c0
        /*8004*/ 	.word	0x00000007
        /*8008*/ 	.word	0x00070028
        /*800c*/ 	.short	0x010a
        /*800e*/ 	.byte	0x3f
	.zero		1


	//   ....[68]....
        /*8010*/ 	.word	0x00026610
        /*8014*/ 	.word	0x00000004
        /*8018*/ 	.word	0x00070028
        /*801c*/ 	.short	0x010a
        /*801e*/ 	.byte	0x3f
	.zero		1


	//----- nvinfo : EIATTR_NUM_MBARRIERS
	.align		4
.L_40:
        /*8020*/ 	.byte	0x03, 0x38
        /*8022*/ 	.short	0x001e


	//----- nvinfo : EIATTR_EXIT_INSTR_OFFSETS
	.align		4
        /*8024*/ 	.byte	0x04, 0x1c
        /*8026*/ 	.short	(.L_42 - .L_41)


	//   ....[0]....
.L_41:
        /*8028*/ 	.word	0x00000a00


	//   ....[1]....
        /*802c*/ 	.word	0x00024160


	//   ....[2]....
        /*8030*/ 	.word	0x000241a0


	//   ....[3]....
        /*8034*/ 	.word	0x00025610


	//   ....[4]....
        /*8038*/ 	.word	0x000260e0


	//----- nvinfo : EIATTR_MAX_THREADS
	.align		4
.L_42:
        /*803c*/ 	.byte	0x04, 0x05
        /*803e*/ 	.short	(.L_44 - .L_43)
.L_43:
        /*8040*/ 	.word	0x00000180
        /*8044*/ 	.word	0x00000001
        /*8048*/ 	.word	0x00000001


	//----- nvinfo : EIATTR_CRS_STACK_SIZE
	.align		4
.L_44:
        /*804c*/ 	.byte	0x04, 0x1e
        /*804e*/ 	.short	(.L_46 - .L_45)
.L_45:
        /*8050*/ 	.word	0x00000000


	//----- nvinfo : EIATTR_CBANK_PARAM_SIZE
	.align		4
.L_46:
        /*8054*/ 	.byte	0x03, 0x19
        /*8056*/ 	.short	0x0870


	//----- nvinfo : EIATTR_PARAM_CBANK
	.align		4
        /*8058*/ 	.byte	0x04, 0x0a
        /*805a*/ 	.short	(.L_48 - .L_47)
	.align		4
.L_47:
        /*805c*/ 	.word	index@(.nv.constant0._ZN7cutlass13device_kernelINS_4fmha6kernel28FmhaKernelTmaWarpSpecializedINS1_10collective30FmhaMainloopTmaWarpSpecializedINS_10bfloat16_tEffN4cute5tupleIJNS7_1CILi128EEENS9_ILi64EEENS9_ILi512EEEEEENS8_IJiNS9_ILi1EEENS8_IJiiEEEEEESG_SG_NS4_12CausalFusionEJEEENS4_15FmhaFwdEpilogueIS6_fNS8_IJSB_SC_SB_EEEEENS2_23IndividualTileSchedulerEJEEEEEvNT_6ParamsE)
        /*8060*/ 	.short	0x0210
        /*8062*/ 	.short	0x0870


	//----- nvinfo : EIATTR_SW_WAR
	.align		4
.L_48:
        /*8064*/ 	.byte	0x04, 0x36
        /*8066*/ 	.short	(.L_50 - .L_49)
.L_49:
        /*8068*/ 	.word	0x00000008
.L_50:


//--------------------- .nv.callgraph             --------------------------
	.section	.nv.callgraph,"",@"SHT_CUDA_CALLGRAPH"
	.align	4
	.sectionentsize	8
	.align		4
        /*0000*/ 	.word	0x00000000
	.align		4
        /*0004*/ 	.word	0xffffffff
	.align		4
        /*0008*/ 	.word	index@(_ZN7cutlass13device_kernelINS_4fmha6kernel28FmhaKernelTmaWarpSpecializedINS1_10collective30FmhaMainloopTmaWarpSpecializedINS_10bfloat16_tEffN4cute5tupleIJNS7_1CILi128EEENS9_ILi64EEENS9_ILi512EEEEEENS8_IJiNS9_ILi1EEENS8_IJiiEEEEEESG_SG_NS4_12CausalFusionEJEEENS4_15FmhaFwdEpilogueIS6_fNS8_IJSB_SC_SB_EEEEENS2_23IndividualTileSchedulerEJEEEEEvNT_6ParamsE)
	.align		4
        /*000c*/ 	.word	index@(__assertfail)
	.align		4
        /*0010*/ 	.word	0x00000000
	.align		4
        /*0014*/ 	.word	0xfffffffe
	.align		4
        /*0018*/ 	.word	0x00000000
	.align		4
        /*001c*/ 	.word	0xfffffffd
	.align		4
        /*0020*/ 	.word	0x00000000
	.align		4
        /*0024*/ 	.word	0xfffffffc


//--------------------- .nv.constant4             --------------------------
	.section	.nv.constant4,"a",@progbits
	.align	8
	.align		8
.nv.constant4:
        /*0000*/ 	.dword	__assertfail
	.align		8
        /*0008*/ 	.dword	__unnamed_1
	.align		8
        /*0010*/ 	.dword	__unnamed_2
	.align		8
        /*0018*/ 	.dword	_ZN39_INTERNAL_2b28c695_4_k_cu_2506662d_32734cuda3std3__45__cpo5beginE
	.align		8
        /*0020*/ 	.dword	_ZN39_INTERNAL_2b28c695_4_k_cu_2506662d_32734cuda3std3__45__cpo3endE
	.align		8
        /*0028*/ 	.dword	_ZN39_INTERNAL_2b28c695_4_k_cu_2506662d_32734cuda3std3__45__cpo6cbeginE
	.align		8
        /*0030*/ 	.dword	_ZN39_INTERNAL_2b28c695_4_k_cu_2506662d_32734cuda3std3__45__cpo4cendE
	.align		8
        /*0038*/ 	.dword	_ZN39_INTERNAL_2b28c695_4_k_cu_2506662d_32734cuda3std3__441_GLOBAL__N__2b28c695_4_k_cu_2506662d_32736ignoreE
	.align		8
        /*0040*/ 	.dword	_ZN39_INTERNAL_2b28c695_4_k_cu_2506662d_32734cuda3std3__419piecewise_constructE
	.align		8
        /*0048*/ 	.dword	_ZN39_INTERNAL_2b28c695_4_k_cu_2506662d_32734cuda3std3__48in_placeE
	.align		8
        /*0050*/ 	.dword	_ZN39_INTERNAL_2b28c695_4_k_cu_2506662d_32734cuda3std6ranges3__45__cpo4swapE
	.align		8
        /*0058*/ 	.dword	_ZN39_INTERNAL_2b28c695_4_k_cu_2506662d_32734cuda3std6ranges3__45__cpo9iter_moveE
	.align		8
        /*0060*/ 	.dword	_ZN39_INTERNAL_2b28c695_4_k_cu_2506662d_32734cute7productE
	.align		8
        /*0068*/ 	.dword	_ZN39_INTERNAL_2b28c695_4_k_cu_2506662d_32734cute1_E
	.align		8
        /*0070*/ 	.dword	$str$24
	.align		8
        /*0078*/ 	.dword	$str$25


//--------------------- .text._ZN7cutlass13device_kernelINS_4fmha6kernel28FmhaKernelTmaWarpSpecializedINS1_10collective30FmhaMainloopTmaWarpSpecializedINS_10bfloat16_tEffN4cute5tupleIJNS7_1CILi128EEENS9_ILi64EEENS9_ILi512EEEEEENS8_IJiNS9_ILi1EEENS8_IJiiEEEEEESG_SG_NS4_12CausalFusionEJEEENS4_15FmhaFwdEpilogueIS6_fNS8_IJSB_SC_SB_EEEEENS2_23IndividualTileSchedulerEJEEEEEvNT_6ParamsE --------------------------
	.section	.text._ZN7cutlass13device_kernelINS_4fmha6kernel28FmhaKernelTmaWarpSpecializedINS1_10collective30FmhaMainloopTmaWarpSpecializedINS_10bfloat16_tEffN4cute5tupleIJNS7_1CILi128EEENS9_ILi64EEENS9_ILi512EEEEEENS8_IJiNS9_ILi1EEENS8_IJiiEEEEEESG_SG_NS4_12CausalFusionEJEEENS4_15FmhaFwdEpilogueIS6_fNS8_IJSB_SC_SB_EEEEENS2_23IndividualTileSchedulerEJEEEEEvNT_6ParamsE,"ax",@progbits
	.align	128
.text._ZN7cutlass13device_kernelINS_4fmha6kernel28FmhaKernelTmaWarpSpecializedINS1_10collective30FmhaMainloopTmaWarpSpecializedINS_10bfloat16_tEffN4cute5tupleIJNS7_1CILi128EEENS9_ILi64EEENS9_ILi512EEEEEENS8_IJiNS9_ILi1EEENS8_IJiiEEEEEESG_SG_NS4_12CausalFusionEJEEENS4_15FmhaFwdEpilogueIS6_fNS8_IJSB_SC_SB_EEEEENS2_23IndividualTileSchedulerEJEEEEEvNT_6ParamsE:
        .type           _ZN7cutlass13device_kernelINS_4fmha6kernel28FmhaKernelTmaWarpSpecializedINS1_10collective30FmhaMainloopTmaWarpSpecializedINS_10bfloat16_tEffN4cute5tupleIJNS7_1CILi128EEENS9_ILi64EEENS9_ILi512EEEEEENS8_IJiNS9_ILi1EEENS8_IJiiEEEEEESG_SG_NS4_12CausalFusionEJEEENS4_15FmhaFwdEpilogueIS6_fNS8_IJSB_SC_SB_EEEEENS2_23IndividualTileSchedulerEJEEEEEvNT_6ParamsE,@function
        .size           _ZN7cutlass13device_kernelINS_4fmha6kernel28FmhaKernelTmaWarpSpecializedINS1_10collective30FmhaMainloopTmaWarpSpecializedINS_10bfloat16_tEffN4cute5tupleIJNS7_1CILi128EEENS9_ILi64EEENS9_ILi512EEEEEENS8_IJiNS9_ILi1EEENS8_IJiiEEEEEESG_SG_NS4_12CausalFusionEJEEENS4_15FmhaFwdEpilogueIS6_fNS8_IJSB_SC_SB_EEEEENS2_23IndividualTileSchedulerEJEEEEEvNT_6ParamsE,(.L_x_147 - _ZN7cutlass13device_kernelINS_4fmha6kernel28FmhaKernelTmaWarpSpecializedINS1_10collective30FmhaMainloopTmaWarpSpecializedINS_10bfloat16_tEffN4cute5tupleIJNS7_1CILi128EEENS9_ILi64EEENS9_ILi512EEEEEENS8_IJiNS9_ILi1EEENS8_IJiiEEEEEESG_SG_NS4_12CausalFusionEJEEENS4_15FmhaFwdEpilogueIS6_fNS8_IJSB_SC_SB_EEEEENS2_23IndividualTileSchedulerEJEEEEEvNT_6ParamsE)
        .other          _ZN7cutlass13device_kernelINS_4fmha6kernel28FmhaKernelTmaWarpSpecializedINS1_10collective30FmhaMainloopTmaWarpSpecializedINS_10bfloat16_tEffN4cute5tupleIJNS7_1CILi128EEENS9_ILi64EEENS9_ILi512EEEEEENS8_IJiNS9_ILi1EEENS8_IJiiEEEEEESG_SG_NS4_12CausalFusionEJEEENS4_15FmhaFwdEpilogueIS6_fNS8_IJSB_SC_SB_EEEEENS2_23IndividualTileSchedulerEJEEEEEvNT_6ParamsE,@"STO_CUDA_ENTRY STV_DEFAULT"
_ZN7cutlass13device_kernelINS_4fmha6kernel28FmhaKernelTmaWarpSpecializedINS1_10collective30FmhaMainloopTmaWarpSpecializedINS_10bfloat16_tEffN4cute5tupleIJNS7_1CILi128EEENS9_ILi64EEENS9_ILi512EEEEEENS8_IJiNS9_ILi1EEENS8_IJiiEEEEEESG_SG_NS4_12CausalFusionEJEEENS4_15FmhaFwdEpilogueIS6_fNS8_IJSB_SC_SB_EEEEENS2_23IndividualTileSchedulerEJEEEEEvNT_6ParamsE:
[----:B------:R-:W1:Y:S02]  /*0000*/  LDC R1, c[0x0][0x28] ;  /* 0x00000a00ff017b82 */ /* 0x000e640000000800 */
[----:B-1----:R-:W-:Y:S01]  /*0010*/  IADD3 R1, R1, -0xb48, RZ ;  /* 0xfffff4b801017810 */ /* 0x002fe20007ffe0ff */
[----:B------:R-:W1:Y:S01]  /*0020*/  S2R R0, SR_TID.X ;  /* 0x0000000000007919 */ /* 0x000e620000002100 */
[----:B------:R-:W-:Y:S01]  /*0030*/  ELECT P1, URZ, PT ;  /* 0x00000000003f782f */ /* 0x000fe20003820000 */
[----:B------:R-:W-:Y:S01]  /*0040*/  BSSY B0, `(.L_x_0) ;  /* 0x0000017000007945 */ /* 0x000fe20003800000 */
[----:B-1----:R-:W-:-:S05]  /*0050*/  SHF.R.U32.HI R2, RZ, 0x5, R0 ;  /* 0x00000005ff027819 */ /* 0x002fca0000011600 */
[----:B------:R-:W1:Y:S02]  /*0060*/  SHFL.IDX PT, R3, R2, RZ, 0x1f ;  /* 0x00001fff02037589 */ /* 0x000e6400000e0000 */
[----:B-1----:R-:W-:Y:S02]  /*0070*/  R2UR UR4, R3 ;  /* 0x00000000030472ca */ /* 0x002fe400000e0000 */
[----:B------:R-:W-:-:S06]  /*0080*/  SHF.R.U32.HI R3, RZ, 0x7, R0 ;  /* 0x00000007ff037819 */ /* 0x000fcc0000011600 */
[----:B------:R-:W1:Y:S05]  /*0090*/  SHFL.IDX PT, R3, R3, RZ, 0x1f ;  /* 0x00001fff03037589 */ /* 0x000e6a00000e0000 */
[----:B------:R-:W-:Y:S02]  /*00a0*/  USHF.R.S32.HI UR5, URZ, 0x1f, UR4 ;  /* 0x0000001f3f057899 */ /* 0x000fe40008011404 */
[----:B------:R-:W-:Y:S02]  /*00b0*/  ISETP.NE.OR P0, PT, RZ, UR4, !P1 ;  /* 0x00000004ff007c0c */ /* 0x000fe4000cf05670 */
[----:B------:R-:W-:-:S04]  /*00c0*/  ULEA.HI UR5, UR5, UR4, URZ, 0x2 ;  /* 0x0000000405057291 */ /* 0x000fc8000f8f103f */
[----:B------:R-:W-:-:S04]  /*00d0*/  ULOP3.LUT UR5, UR5, 0xfffffffc, URZ, 0xc0, !UPT ;  /* 0xfffffffc05057892 */ /* 0x000fc8000f8ec03f */
[----:B------:R-:W-:-:S03]  /*00e0*/  UIADD3 UR8, UR4, -UR5, URZ ;  /* 0x8000000504087290 */ /* 0x000fc6000fffe03f */
[----:B------:R-:W-:Y:S09]  /*00f0*/  @P0 BRA `(.L_x_1) ;  /* 0x00000000002c0947 */ /* 0x000ff20003800000 */
[----:B------:R-:W-:Y:S02]  /*0100*/  ULDC.64 UR4, c[0x0][0x198] ;  /* 0x0000660000047ab9 */ /* 0x000fe40000000a00 */
[----:B------:R-:W-:Y:S02]  /*0110*/  UIADD3 UR6, UP0, UR4, 0xf0, URZ ;  /* 0x000000f004067890 */ /* 0x000fe4000ff1e03f */
[----:B------:R-:W-:Y:S02]  /*0120*/  UIADD3 UR10, UP1, UR4, 0x1f0, URZ ;  /* 0x000001f0040a7890 */ /* 0x000fe4000ff3e03f */
[----:B------:R-:W-:Y:S02]  /*0130*/  UIADD3 UR4, UP2, UR4, 0x2f0, URZ ;  /* 0x000002f004047890 */ /* 0x000fe4000ff5e03f */
[----:B------:R-:W-:Y:S02]  /*0140*/  UIADD3.X UR7, URZ, UR5, URZ, UP0, !UPT ;  /* 0x000000053f077290 */ /* 0x000fe400087fe43f */
[----:B------:R-:W-:-:S02]  /*0150*/  UIADD3.X UR11, URZ, UR5, URZ, UP1, !UPT ;  /* 0x000000053f0b7290 */ /* 0x000fc40008ffe43f */
[----:B------:R-:W-:-:S05]  /*0160*/  UIADD3.X UR5, URZ, UR5, URZ, UP2, !UPT ;  /* 0x000000053f057290 */ /* 0x000fca00097fe43f */
[----:B------:R2:W-:Y:S02]  /*0170*/  UTMACCTL.PF [UR6] ;  /* 0x00000000060079b9 */ /* 0x0005e40008040000 */
[----:B------:R2:W-:Y:S02]  /*0180*/  UTMACCTL.PF [UR10] ;  /* 0x000000000a0079b9 */ /* 0x0005e40008040000 */
[----:B------:R2:W-:Y:S02]  /*0190*/  UTMACCTL.PF [UR4] ;  /* 0x00000000040079b9 */ /* 0x0005e40008040000 */
[----:B--2---:R-:W-:Y:S01]  /*01a0*/  NOP ;  /* 0x0000000000007918 */ /* 0x004fe20000000000 */
.L_x_1:
[----:B------:R-:W-:Y:S05]  /*01b0*/  BSYNC B0 ;  /* 0x0000000000007941 */ /* 0x000fea0003800000 */
.L_x_0:
[----:B------:R-:W2:Y:S01]  /*01c0*/  SHFL.IDX PT, R4, R2, RZ, 0x1f ;  /* 0x00001fff02047589 */ /* 0x000ea200000e0000 */
[----:B-1----:R-:W-:Y:S01]  /*01d0*/  R2UR UR61, R3 ;  /* 0x00000000033d72ca */ /* 0x002fe200000e0000 */
[----:B------:R-:W-:-:S12]  /*01e0*/  UISETP.NE.AND UP0, UPT, UR8, 0x1, UPT ;  /* 0x000000010800788c */ /* 0x000fd8000bf05270 */
[----:B------:R-:W-:Y:S02]  /*01f0*/  UIADD3 UR41, UR61, -0x1, URZ ;  /* 0xffffffff3d297890 */ /* 0x000fe4000fffe03f */
[----:B------:R-:W-:Y:S02]  /*0200*/  UISETP.EQ.AND UP0, UPT, UR61, URZ, !UP0 ;  /* 0x0000003f3d00728c */ /* 0x000fe4000c702270 */
[----:B------:R-:W-:Y:S02]  /*0210*/  UISETP.GE.U32.AND UP1, UPT, UR41, 0x4, UPT ;  /* 0x000000042900788c */ /* 0x000fe4000bf26070 */
[----:B------:R-:W-:Y:S01]  /*0220*/  USEL UR54, URZ, 0x1, !UP0 ;  /* 0x000000013f367887 */ /* 0x000fe2000c000000 */
[----:B--2---:R-:W-:-:S03]  /*0230*/  ISETP.NE.AND P0, PT, R4, RZ, PT ;  /* 0x000000ff0400720c */ /* 0x004fc60003f05270 */
[----:B------:R-:W-:-:S10]  /*0240*/  USEL UR54, UR54, 0x2, UP1 ;  /* 0x0000000236367887 */ /* 0x000fd40008800000 */
[----:B------:R-:W-:Y:S05]  /*0250*/  @P0 BRA `(.L_x_2) ;  /* 0x0000000000480947 */ /* 0x000fea0003800000 */
[----:B------:R-:W1:Y:S01]  /*0260*/  S2UR UR9, SR_CgaCtaId ;  /* 0x00000000000979c3 */ /* 0x000e620000008800 */
[----:B------:R-:W-:Y:S01]  /*0270*/  UMOV UR4, 0x400 ;  /* 0x0000040000047882 */ /* 0x000fe20000000000 */
[----:B------:R-:W-:Y:S01]  /*0280*/  UMOV UR5, 0x1 ;  /* 0x0000000100057882 */ /* 0x000fe20000000000 */
[----:B------:R-:W-:Y:S01]  /*0290*/  UMOV UR6, 0x80 ;  /* 0x0000008000067882 */ /* 0x000fe20000000000 */
[----:B------:R-:W-:Y:S01]  /*02a0*/  ELECT P0, URZ, PT ;  /* 0x00000000003f782f */ /* 0x000fe20003800000 */
[----:B------:R-:W-:-:S04]  /*02b0*/  UIADD3 UR6, -UR6, 0x100000, URZ ;  /* 0x0010000006067890 */ /* 0x000fc8000fffe13f */
[----:B------:R-:W-:Y:S02]  /*02c0*/  USHF.L.U32 UR7, UR6, 0xb, URZ ;  /* 0x0000000b06077899 */ /* 0x000fe4000800063f */
[----:B------:R-:W-:Y:S02]  /*02d0*/  USHF.L.U32 UR6, UR6, 0x1, URZ ;  /* 0x0000000106067899 */ /* 0x000fe4000800063f */
[----:B-1----:R-:W-:Y:S02]  /*02e0*/  ULEA UR9, UR9, UR4, 0x18 ;  /* 0x0000000409097291 */ /* 0x002fe4000f8ec03f */
[----:B------:R-:W-:-:S04]  /*02f0*/  UIADD3 UR4, -UR5, 0x100000, URZ ;  /* 0x0010000005047890 */ /* 0x000fc8000fffe13f */
[----:B------:R-:W-:Y:S02]  /*0300*/  USHF.L.U32 UR5, UR4, 0xb, URZ ;  /* 0x0000000b04057899 */ /* 0x000fe4000800063f */
[----:B------:R-:W-:Y:S01]  /*0310*/  USHF.L.U32 UR4, UR4, 0x1, URZ ;  /* 0x0000000104047899 */ /* 0x000fe2000800063f */
[----:B------:R-:W1:Y:S11]  /*0320*/  FENCE.VIEW.ASYNC.S ;  /* 0x00000000000073c6 */ /* 0x000e760000000000 */
[----:B-1----:R1:W2:Y:S01]  /*0330*/  SYNCS.EXCH.64 URZ, [UR9+0x70050], UR4 ;  /* 0x07005004093f75b2 */ /* 0x0022a20008000100 */
[----:B------:R1:W3:Y:S01]  /*0340*/  SYNCS.EXCH.64 URZ, [UR9+0x70060], UR6 ;  /* 0x07006006093f75b2 */ /* 0x0002e20008000100 */
[----:B------:R1:W4:Y:S01]  /*0350*/  SYNCS.EXCH.64 URZ, [UR9+0x70058], UR4 ;  /* 0x07005804093f75b2 */ /* 0x0003220008000100 */
[----:B------:R1:W1:Y:S01]  /*0360*/  SYNCS.EXCH.64 URZ, [UR9+0x70068], UR6 ;  /* 0x07006806093f75b2 */ /* 0x0002620008000100 */
[----:B------:R-:W-:Y:S01]  /*0370*/  NOP ;  /* 0x0000000000007918 */ /* 0x000fe20000000000 */
.L_x_2:
[----:B------:R-:W5:Y:S01]  /*0380*/  SHFL.IDX PT, R3, R2, RZ, 0x1f ;  /* 0x00001fff02037589 */ /* 0x000f6200000e0000 */
[----:B------:R-:W-:Y:S01]  /*0390*/  NOP ;  /* 0x0000000000007918 */ /* 0x000fe20000000000 */
[----:B-----5:R-:W-:-:S13]  /*03a0*/  ISETP.NE.AND P0, PT, R3, RZ, PT ;  /* 0x000000ff0300720c */ /* 0x020fda0003f05270 */
[----:B------:R-:W-:Y:S05]  /*03b0*/  @P0 BRA `(.L_x_3) ;  /* 0x0000000000600947 */ /* 0x000fea0003800000 */
[----:B-1----:R-:W1:Y:S01]  /*03c0*/  S2UR UR5, SR_CgaCtaId ;  /* 0x00000000000579c3 */ /* 0x002e620000008800 */
[----:B------:R-:W-:Y:S01]  /*03d0*/  UMOV UR4, 0x400 ;  /* 0x0000040000047882 */ /* 0x000fe20000000000 */
[----:B------:R-:W-:Y:S01]  /*03e0*/  UMOV UR6, 0x1 ;  /* 0x0000000100067882 */ /* 0x000fe20000000000 */
[----:B------:R-:W-:Y:S01]  /*03f0*/  UMOV UR10, 0x100 ;  /* 0x00000100000a7882 */ /* 0x000fe20000000000 */
[----:B------:R-:W-:-:S04]  /*0400*/  UIADD3 UR6, -UR6, 0x100000, URZ ;  /* 0x0010000006067890 */ /* 0x000fc8000fffe13f */
[----:B------:R-:W-:Y:S02]  /*0410*/  USHF.L.U32 UR7, UR6, 0xb, URZ ;  /* 0x0000000b06077899 */ /* 0x000fe4000800063f */
[----:B------:R-:W-:Y:S01]  /*0420*/  USHF.L.U32 UR6, UR6, 0x1, URZ ;  /* 0x0000000106067899 */ /* 0x000fe2000800063f */
[----:B------:R-:W-:Y:S01]  /*0430*/  ELECT P0, URZ, PT ;  /* 0x00000000003f782f */ /* 0x000fe20003800000 */
[----:B-1----:R-:W-:Y:S02]  /*0440*/  ULEA UR9, UR5, UR4, 0x18 ;  /* 0x0000000405097291 */ /* 0x002fe4000f8ec03f */
[----:B------:R-:W-:-:S04]  /*0450*/  UIADD3 UR4, -UR10, 0x100000, URZ ;  /* 0x001000000a047890 */ /* 0x000fc8000fffe13f */
[----:B------:R-:W-:Y:S02]  /*0460*/  USHF.L.U32 UR5, UR4, 0xb, URZ ;  /* 0x0000000b04057899 */ /* 0x000fe4000800063f */
[----:B------:R-:W-:Y:S01]  /*0470*/  USHF.L.U32 UR4, UR4, 0x1, URZ ;  /* 0x0000000104047899 */ /* 0x000fe2000800063f */
[----:B------:R-:W1:Y:S03]  /*0480*/  FENCE.VIEW.ASYNC.S ;  /* 0x00000000000073c6 */ /* 0x000e660000000000 */
[----:B-1----:R1:W1:Y:S08]  /*0490*/  SYNCS.EXCH.64 URZ, [UR9+0x70000], UR6 ;  /* 0x07000006093f75b2 */ /* 0x0022700008000100 */
[----:B------:R1:W1:Y:S01]  /*04a0*/  SYNCS.EXCH.64 URZ, [UR9+0x70028], UR4 ;  /* 0x07002804093f75b2 */ /* 0x0002620008000100 */
        /* <DEDUP_REMOVED lines=8> */
[----:B------:R-:W-:Y:S01]  /*0530*/  NOP ;  /* 0x0000000000007918 */ /* 0x000fe20000000000 */
.L_x_3:
        /* <DEDUP_REMOVED lines=21> */
[----:B------:R-:W-:Y:S01]  /*0690*/  NOP ;  /* 0x0000000000007918 */ /* 0x000fe20000000000 */
.L_x_4:
[----:B------:R-:W5:Y:S01]  /*06a0*/  SHFL.IDX PT, R3, R2, RZ, 0x1f ;  /* 0x00001fff02037589 */ /* 0x000f6200000e0000 */
[----:B------:R-:W-:Y:S01]  /*06b0*/  ELECT P0, URZ, PT ;  /* 0x00000000003f782f */ /* 0x000fe20003800000 */
[----:B------:R-:W-:Y:S01]  /*06c0*/  NOP ;  /* 0x0000000000007918 */ /* 0x000fe20000000000 */
[----:B-1----:R-:W-:Y:S02]  /*06d0*/  UMOV UR4, 0x80 ;  /* 0x0000008000047882 */ /* 0x002fe40000000000 */
[C---:B-----5:R-:W-:Y:S02]  /*06e0*/  ISETP.NE.OR P0, PT, R3.reuse, RZ, !P0 ;  /* 0x000000ff0300720c */ /* 0x060fe40004705670 */
[----:B------:R-:W-:-:S11]  /*06f0*/  ISETP.NE.AND P2, PT, R3, RZ, PT ;  /* 0x000000ff0300720c */ /* 0x000fd60003f45270 */
[----:B------:R-:W-:Y:S01]  /*0700*/  VOTEU.ALL UP0, P0 ;  /* 0x00000000003f7886 */ /* 0x000fe20000000000 */
[----:B------:R-:W-:Y:S01]  /*0710*/  VOTEU.ALL UP2, P0 ;  /* 0x00000000003f7886 */ /* 0x000fe20000040000 */
[----:B------:R-:W-:Y:S01]  /*0720*/  VOTEU.ALL UP3, P0 ;  /* 0x00000000003f7886 */ /* 0x000fe20000060000 */
[----:B------:R-:W-:Y:S02]  /*0730*/  VOTEU.ALL UP4, P0 ;  /* 0x00000000003f7886 */ /* 0x000fe40000080000 */
[----:B------:R-:W1:Y:S01]  /*0740*/  @!UP0 S2UR UR7, SR_CgaCtaId ;  /* 0x00000000000789c3 */ /* 0x000e620000008800 */
[----:B------:R-:W-:Y:S01]  /*0750*/  @!UP0 UMOV UR6, 0x400 ;  /* 0x0000040000068882 */ /* 0x000fe20000000000 */
[----:B------:R-:W-:-:S04]  /*0760*/  @!UP0 UIADD3 UR4, -UR4, 0x100000, URZ ;  /* 0x0010000004048890 */ /* 0x000fc8000fffe13f */
[----:B------:R-:W-:Y:S02]  /*0770*/  @!UP0 USHF.L.U32 UR5, UR4, 0xb, URZ ;  /* 0x0000000b04058899 */ /* 0x000fe4000800063f */
[----:B------:R-:W-:Y:S02]  /*0780*/  @!UP0 USHF.L.U32 UR4, UR4, 0x1, URZ ;  /* 0x0000000104048899 */ /* 0x000fe4000800063f */
[----:B-1----:R-:W-:Y:S01]  /*0790*/  @!UP0 ULEA UR6, UR7, UR6, 0x18 ;  /* 0x0000000607068291 */ /* 0x002fe2000f8ec03f */
[----:B------:R-:W-:Y:S01]  /*07a0*/  VOTEU.ALL UP0, P0 ;  /* 0x00000000003f7886 */ /* 0x000fe20000000000 */
[----:B------:R-:W1:Y:S10]  /*07b0*/  FENCE.VIEW.ASYNC.S ;  /* 0x00000000000073c6 */ /* 0x000e740000000000 */
[----:B-1----:R1:W1:Y:S01]  /*07c0*/  @!UP0 SYNCS.EXCH.64 URZ, [UR6+0x70090], UR4 ;  /* 0x07009004063f85b2 */ /* 0x0022620008000100 */
[----:B------:R1:W1:Y:S01]  /*07d0*/  @!UP2 SYNCS.EXCH.64 URZ, [UR6+0x70098], UR4 ;  /* 0x07009804063fa5b2 */ /* 0x0002620008000100 */
[----:B------:R1:W1:Y:S01]  /*07e0*/  @!UP3 SYNCS.EXCH.64 URZ, [UR6+0x700a0], UR4 ;  /* 0x0700a004063fb5b2 */ /* 0x0002620008000100 */
[----:B------:R1:W1:Y:S01]  /*07f0*/  @!UP4 SYNCS.EXCH.64 URZ, [UR6+0x700a8], UR4 ;  /* 0x0700a804063fc5b2 */ /* 0x0002620008000100 */
[----:B------:R-:W-:Y:S01]  /*0800*/  NOP ;  /* 0x0000000000007918 */ /* 0x000fe20000000000 */
[----:B------:R-:W-:Y:S05]  /*0810*/  @P2 BRA `(.L_x_5) ;  /* 0x0000000000582947 */ /* 0x000fea0003800000 */
[----:B-1----:R-:W1:Y:S01]  /*0820*/  S2UR UR5, SR_CgaCtaId ;  /* 0x00000000000579c3 */ /* 0x002e620000008800 */
[----:B------:R-:W-:Y:S01]  /*0830*/  UMOV UR4, 0x400 ;  /* 0x0000040000047882 */ /* 0x000fe20000000000 */
[----:B------:R-:W-:Y:S01]  /*0840*/  UMOV UR6, 0x20 ;  /* 0x0000002000067882 */ /* 0x000fe20000000000 */
[----:B------:R-:W-:Y:S01]  /*0850*/  UMOV UR7, 0x80 ;  /* 0x0000008000077882 */ /* 0x000fe20000000000 */
[----:B------:R-:W-:Y:S01]  /*0860*/  ELECT P0, URZ, PT ;  /* 0x00000000003f782f */ /* 0x000fe20003800000 */
[----:B-1----:R-:W-:Y:S02]  /*0870*/  ULEA UR9, UR5, UR4, 0x18 ;  /* 0x0000000405097291 */ /* 0x002fe4000f8ec03f */
[----:B------:R-:W-:-:S04]  /*0880*/  UIADD3 UR4, -UR6, 0x100000, URZ ;  /* 0x0010000006047890 */ /* 0x000fc8000fffe13f */
[----:B------:R-:W-:Y:S02]  /*0890*/  USHF.L.U32 UR5, UR4, 0xb, URZ ;  /* 0x0000000b04057899 */ /* 0x000fe4000800063f */
[----:B------:R-:W-:Y:S02]  /*08a0*/  USHF.L.U32 UR4, UR4, 0x1, URZ ;  /* 0x0000000104047899 */ /* 0x000fe4000800063f */
        /* <DEDUP_REMOVED lines=13> */
.L_x_5:
[----:B------:R-:W-:Y:S01]  /*0980*/  ISETP.NE.AND P0, PT, RZ, UR61, PT ;  /* 0x0000003dff007c0c */ /* 0x000fe2000bf05270 */
[----:B------:R-:W-:Y:S01]  /*0990*/  NOP ;  /* 0x0000000000007918 */ /* 0x000fe20000000000 */
[----:B------:R-:W-:Y:S01]  /*09a0*/  MOV R2, UR8 ;  /* 0x0000000800027c02 */ /* 0x000fe20008000f00 */
[----:B-1234-:R-:W-:Y:S03]  /*09b0*/  BAR.SYNC.DEFER_BLOCKING 0x0 ;  /* 0x0000000000007b1d */ /* 0x01efe60000010000 */
[----:B------:R-:W-:-:S07]  /*09c0*/  ISETP.EQ.AND P2, PT, R2, 0x1, P1 ;  /* 0x000000010200780c */ /* 0x000fce0000f42270 */
[----:B------:R-:W-:Y:S06]  /*09d0*/  @!P0 BRA `(.L_x_6) ;  /* 0x0000023400e48947 */ /* 0x000fec0003800000 */
[----:B------:R-:W-:-:S06]  /*09e0*/  UISETP.GT.U32.AND UP0, UPT, UR41, 0x3, UPT ;  /* 0x000000032900788c */ /* 0x000fcc000bf04070 */
[----:B------:R-:W-:-:S13]  /*09f0*/  PLOP3.LUT P0, PT, PT, PT, UP0, 0x80, 0x0 ;  /* 0x000000000000781c */ /* 0x000fda0003f0f008 */
[----:B------:R-:W-:Y:S05]  /*0a00*/  @P0 EXIT ;  /* 0x000000000000094d */ /* 0x000fea0003800000 */
.L_x_7:
[----:B------:R-:W-:-:S08]  /*0a10*/  NOP ;  /* 0x0000000000007918 */ /* 0x000fd00000000000 */
[----:B------:R-:W1:Y:S02]  /*0a20*/  USETMAXREG.TRY_ALLOC.CTAPOOL UP0, 0xf0 ;  /* 0x000000f0000079c8 */ /* 0x000e640008000600 */
[----:B-1----:R-:W-:-:S13]  /*0a30*/  PLOP3.LUT P0, PT, PT, PT, UP0, 0x80, 0x0 ;  /* 0x000000000000781c */ /* 0x002fda0003f0f008 */
[----:B------:R-:W-:Y:S05]  /*0a40*/  @!P0 BRA `(.L_x_7) ;  /* 0xfffffffc00f08947 */ /* 0x000fea000383ffff */
[----:B------:R-:W-:Y:S01]  /*0a50*/  UISETP.NE.AND UP0, UPT, UR61, 0x1, UPT ;  /* 0x000000013d00788c */ /* 0x000fe2000bf05270 */
[----:B------:R-:W1:Y:S01]  /*0a60*/  S2UR UR6, SR_CTAID.X ;  /* 0x00000000000679c3 */ /* 0x000e620000002500 */
[----:B------:R-:W-:Y:S01]  /*0a70*/  UMOV UR4, URZ ;  /* 0x0000003f00047c82 */ /* 0x000fe20008000000 */
[----:B------:R-:W-:-:S03]  /*0a80*/  UMOV UR5, URZ ;  /* 0x0000003f00057c82 */ /* 0x000fc60008000000 */
[----:B------:R-:W-:-:S13]  /*0a90*/  PLOP3.LUT P0, PT, PT, PT, UP0, 0x80, 0x0 ;  /* 0x000000000000781c */ /* 0x000fda0003f0f008 */
[----:B------:R-:W-:Y:S05]  /*0aa0*/  @!P0 BRA `(.L_x_8) ;  /* 0x00000000003c8947 */ /* 0x000fea0003800000 */
[----:B------:R-:W-:Y:S01]  /*0ab0*/  UISETP.NE.AND UP0, UPT, UR61, 0x2, UPT ;  /* 0x000000023d00788c */ /* 0x000fe2000bf05270 */
[----:B------:R-:W-:-:S05]  /*0ac0*/  UMOV UR5, 0x1 ;  /* 0x0000000100057882 */ /* 0x000fca0000000000 */
[----:B------:R-:W-:-:S13]  /*0ad0*/  PLOP3.LUT P1, PT, PT, PT, UP0, 0x80, 0x0 ;  /* 0x000000000000781c */ /* 0x000fda0003f2f008 */
[----:B------:R-:W-:Y:S05]  /*0ae0*/  @!P1 BRA `(.L_x_8) ;  /* 0x00000000002c9947 */ /* 0x000fea0003800000 */
[----:B------:R-:W-:-:S06]  /*0af0*/  UISETP.NE.AND UP0, UPT, UR61, 0x3, UPT ;  /* 0x000000033d00788c */ /* 0x000fcc000bf05270 */
[----:B------:R-:W-:-:S13]  /*0b00*/  PLOP3.LUT P1, PT, PT, PT, UP0, 0x80, 0x0 ;  /* 0x000000000000781c */ /* 0x000fda0003f2f008 */
[----:B------:R-:W-:Y:S05]  /*0b10*/  @!P1 BRA `(.L_x_9) ;  /* 0x0000000000189947 */ /* 0x000fea0003800000 */
[----:B------:R-:W-:-:S11]  /*0b20*/  UISETP.NE.AND UP0, UPT, UR61, 0x4, UPT ;  /* 0x000000043d00788c */ /* 0x000fd6000bf05270 */
[----:B------:R-:W-:Y:S01]  /*0b30*/  @!UP0 UMOV UR4, 0x1 ;  /* 0x0000000100048882 */ /* 0x000fe20000000000 */
[----:B------:R-:W-:Y:S01]  /*0b40*/  @!UP0 UMOV UR5, 0x1 ;  /* 0x0000000100058882 */ /* 0x000fe20000000000 */
[----:B------:R-:W-:Y:S01]  /*0b50*/  @UP0 UMOV UR4, URZ ;  /* 0x0000003f00040c82 */ /* 0x000fe20008000000 */
[----:B------:R-:W-:Y:S01]  /*0b60*/  @UP0 UMOV UR5, URZ ;  /* 0x0000003f00050c82 */ /* 0x000fe20008000000 */
[----:B------:R-:W-:Y:S05]  /*0b70*/  BRA `(.L_x_8) ;  /* 0x0000000000087947 */ /* 0x000fea0003800000 */
.L_x_9:
[----:B------:R-:W-:Y:S01]  /*0b80*/  UMOV UR4, 0x1 ;  /* 0x0000000100047882 */ /* 0x000fe20000000000 */
[----:B------:R-:W-:-:S05]  /*0b90*/  UMOV UR5, URZ ;  /* 0x0000003f00057c82 */ /* 0x000fca0008000000 */
.L_x_8:
[----:B------:R-:W-:Y:S05]  /*0ba0*/  @!P0 BRA `(.L_x_10) ;  /* 0x0000000000408947 */ /* 0x000fea0003800000 */
[----:B------:R-:W-:-:S06]  /*0bb0*/  UISETP.NE.AND UP0, UPT, UR61, 0x2, UPT ;  /* 0x000000023d00788c */ /* 0x000fcc000bf05270 */
[----:B------:R-:W-:-:S13]  /*0bc0*/  PLOP3.LUT P0, PT, PT, PT, UP0, 0x80, 0x0 ;  /* 0x000000000000781c */ /* 0x000fda0003f0f008 */
[----:B------:R-:W-:Y:S05]  /*0bd0*/  @!P0 BRA `(.L_x_11) ;  /* 0x00000000002c8947 */ /* 0x000fea0003800000 */
[----:B------:R-:W-:-:S06]  /*0be0*/  UISETP.NE.AND UP0, UPT, UR61, 0x3, UPT ;  /* 0x000000033d00788c */ /* 0x000fcc000bf05270 */
[----:B------:R-:W-:-:S13]  /*0bf0*/  PLOP3.LUT P0, PT, PT, PT, UP0, 0x80, 0x0 ;  /* 0x000000000000781c */ /* 0x000fda0003f0f008 */
[----:B------:R-:W-:Y:S05]  /*0c00*/  @!P0 BRA `(.L_x_12) ;  /* 0x0000000000188947 */ /* 0x000fea0003800000 */
[----:B------:R-:W-:Y:S01]  /*0c10*/  UISETP.NE.AND UP0, UPT, UR61, 0x4, UPT ;  /* 0x000000043d00788c */ /* 0x000fe2000bf05270 */
[----:B-1----:R-:W-:-:S05]  /*0c20*/  UMOV UR42, UR6 ;  /* 0x00000006002a7c82 */ /* 0x002fca0008000000 */
[----:B------:R-:W-:-:S13]  /*0c30*/  PLOP3.LUT P0, PT, PT, PT, UP0, 0x80, 0x0 ;  /* 0x000000000000781c */ /* 0x000fda0003f0f008 */
[----:B------:R-:W-:Y:S05]  /*0c40*/  @P0 BRA `(.L_x_13) ;  /* 0x00000000001c0947 */ /* 0x000fea0003800000 */
[----:B------:R-:W-:Y:S01]  /*0c50*/  ULEA UR42, UR6, 0x3, 0x1 ;  /* 0x00000003062a7891 */ /* 0x000fe2000f8e083f */
[----:B------:R-:W-:Y:S11]  /*0c60*/  BRA `(.L_x_13) ;  /* 0x0000000000147947 */ /* 0x000ff60003800000 */
.L_x_12:
[----:B-1----:R-:W-:Y:S01]  /*0c70*/  ULEA UR42, UR6, 0x2, 0x1 ;  /* 0x00000002062a7891 */ /* 0x002fe2000f8e083f */
[----:B------:R-:W-:Y:S11]  /*0c80*/  BRA `(.L_x_13) ;  /* 0x00000000000c7947 */ /* 0x000ff60003800000 */
.L_x_11:
[----:B-1----:R-:W-:Y:S01]  /*0c90*/  ULEA UR42, UR6, 0x1, 0x1 ;  /* 0x00000001062a7891 */ /* 0x002fe2000f8e083f */
[----:B------:R-:W-:Y:S11]  /*0ca0*/  BRA `(.L_x_13) ;  /* 0x0000000000047947 */ /* 0x000ff60003800000 */
.L_x_10:
[----:B-1----:R-:W-:-:S12]  /*0cb0*/  USHF.L.U32 UR42, UR6, 0x1, URZ ;  /* 0x00000001062a7899 */ /* 0x002fd8000800063f */
.L_x_13:
[----:B------:R-:W1:Y:S01]  /*0cc0*/  LDC R2, c[0x0][0x28c] ;  /* 0x0000a300ff027b82 */ /* 0x000e620000000800 */
[----:B------:R-:W-:Y:S02]  /*0cd0*/  ULOP3.LUT UR7, UR54, 0x1, URZ, 0xfc, !UPT ;  /* 0x0000000136077892 */ /* 0x000fe4000f8efc3f */
[----:B------:R-:W-:Y:S02]  /*0ce0*/  ULEA UR6, UR6, 0xbf, 0x7 ;  /* 0x000000bf06067891 */ /* 0x000fe4000f8e383f */
[----:B------:R-:W-:Y:S02]  /*0cf0*/  UISETP.NE.AND UP0, UPT, UR7, 0x3, UPT ;  /* 0x000000030700788c */ /* 0x000fe4000bf05270 */
[----:B------:R-:W-:-:S04]  /*0d00*/  USHF.R.U32.HI UR6, URZ, 0x6, UR6 ;  /* 0x000000063f067899 */ /* 0x000fc80008011606 */
[----:B------:R-:W-:Y:S01]  /*0d10*/  PLOP3.LUT P0, PT, PT, PT, UP0, 0x80, 0x0 ;  /* 0x000000000000781c */ /* 0x000fe20003f0f008 */
[----:B-1----:R-:W-:-:S05]  /*0d20*/  VIADD R2, R2, 0x3f ;  /* 0x0000003f02027836 */ /* 0x002fca0000000000 */
[----:B------:R-:W-:-:S04]  /*0d30*/  SHF.R.S32.HI R3, RZ, 0x1f, R2 ;  /* 0x0000001fff037819 */ /* 0x000fc80000011402 */
[----:B------:R-:W-:-:S04]  /*0d40*/  LEA.HI R3, R3, R2, RZ, 0x6 ;  /* 0x0000000203037211 */ /* 0x000fc800078f30ff */
[----:B------:R-:W-:-:S04]  /*0d50*/  SHF.R.S32.HI R3, RZ, 0x6, R3 ;  /* 0x00000006ff037819 */ /* 0x000fc80000011403 */
[----:B------:R-:W-:Y:S01]  /*0d60*/  VIMNMX R8, R3, UR6, PT ;  /* 0x0000000603087c48 */ /* 0x000fe2000bfe0100 */
[----:B------:R-:W-:Y:S06]  /*0d70*/  @!P0 BRA `(.L_x_14) ;  /* 0x0000000000048947 */ /* 0x000fec0003800000 */
[----:B------:R-:W-:Y:S01]  /*0d80*/  BPT.TRAP 0x1 ;  /* 0x000000040000795c */ /* 0x000fe20000300000 */
.L_x_14:
[----:B------:R-:W1:Y:S01]  /*0d90*/  S2UR UR6, SR_CgaCtaId ;  /* 0x00000000000679c3 */ /* 0x000e620000008800 */
[----:B------:R-:W-:Y:S01]  /*0da0*/  UMOV UR60, 0x400 ;  /* 0x00000400003c7882 */ /* 0x000fe20000000000 */
[----:B------:R-:W-:Y:S01]  /*0db0*/  MOV R6, UR4 ;  /* 0x0000000400067c02 */ /* 0x000fe20008000f00 */
[----:B------:R-:W-:Y:S01]  /*0dc0*/  USHF.L.U32 UR42, UR42, 0x6, URZ ;  /* 0x000000062a2a7899 */ /* 0x000fe2000800063f */
[----:B------:R-:W-:Y:S02]  /*0dd0*/  SHF.R.S32.HI R3, RZ, 0x1f, R0 ;  /* 0x0000001fff037819 */ /* 0x000fe40000011400 */
[----:B------:R-:W-:Y:S02]  /*0de0*/  SHF.L.U32 R6, R6, 0x1f, RZ ;  /* 0x0000001f06067819 */ /* 0x000fe400000006ff */
[----:B------:R-:W-:-:S04]  /*0df0*/  LEA.HI R3, R3, R0, RZ, 0x7 ;  /* 0x0000000003037211 */ /* 0x000fc800078f38ff */
[----:B------:R-:W-:-:S04]  /*0e00*/  LOP3.LUT R3, R3, 0xffffff80, RZ, 0xc0, !PT ;  /* 0xffffff8003037812 */ /* 0x000fc800078ec0ff */
[----:B------:R-:W-:-:S04]  /*0e10*/  IADD3 R3, -R3, R0, RZ ;  /* 0x0000000003037210 */ /* 0x000fc80007ffe1ff */
[----:B------:R-:W-:Y:S01]  /*0e20*/  SHF.R.S32.HI R0, RZ, 0x1f, R3 ;  /* 0x0000001fff007819 */ /* 0x000fe20000011403 */
[----:B-1----:R-:W-:-:S03]  /*0e30*/  ULEA UR60, UR6, UR60, 0x18 ;  /* 0x0000003c063c7291 */ /* 0x002fc6000f8ec03f */
[CC--:B------:R-:W-:Y:S02]  /*0e40*/  LEA.HI R2, R0.reuse, R3.reuse, RZ, 0x2 ;  /* 0x0000000300027211 */ /* 0x0c0fe400078f10ff */
[----:B------:R-:W-:Y:S01]  /*0e50*/  LEA.HI R0, R0, R3, RZ, 0x5 ;  /* 0x0000000300007211 */ /* 0x000fe200078f28ff */
[----:B------:R-:W-:Y:S01]  /*0e60*/  ULEA UR6, UR5, UR60, 0x3 ;  /* 0x0000003c05067291 */ /* 0x000fe2000f8e183f */
[--C-:B------:R-:W-:Y:S02]  /*0e70*/  SHF.R.S32.HI R4, RZ, 0x2, R2.reuse ;  /* 0x00000002ff047819 */ /* 0x100fe40000011402 */
[----:B------:R-:W-:Y:S02]  /*0e80*/  SHF.R.S32.HI R5, RZ, 0x1f, R2 ;  /* 0x0000001fff057819 */ /* 0x000fe40000011402 */
[----:B------:R-:W-:Y:S02]  /*0e90*/  LOP3.LUT R2, R2, 0x7ffffffc, RZ, 0xc0, !PT ;  /* 0x7ffffffc02027812 */ /* 0x000fe400078ec0ff */
[----:B------:R-:W-:-:S02]  /*0ea0*/  LEA.HI R5, R5, R4, RZ, 0x3 ;  /* 0x0000000405057211 */ /* 0x000fc400078f18ff */
[----:B------:R-:W1:Y:S01]  /*0eb0*/  SYNCS.PHASECHK.TRANS64.TRYWAIT P1, [UR6+0x70050], R6 ;  /* 0x07005006ff0075a7 */ /* 0x000e620008020146 */
[----:B------:R-:W-:Y:S02]  /*0ec0*/  SHF.R.S32.HI R0, RZ, 0x5, R0 ;  /* 0x00000005ff007819 */ /* 0x000fe40000011400 */
[----:B------:R-:W-:Y:S02]  /*0ed0*/  LOP3.LUT R5, R5, 0xfffffff8, RZ, 0xc0, !PT ;  /* 0xfffffff805057812 */ /* 0x000fe400078ec0ff */
[----:B------:R-:W-:-:S03]  /*0ee0*/  IADD3 R2, R3, -R2, RZ ;  /* 0x8000000203027210 */ /* 0x000fc60007ffe0ff */
[----:B------:R-:W-:-:S05]  /*0ef0*/  IMAD.IADD R5, R4, 0x1, -R5 ;  /* 0x0000000104057824 */ /* 0x000fca00078e0a05 */
[----:B------:R-:W-:Y:S01]  /*0f00*/  LEA R0, R0, R5, 0x4 ;  /* 0x0000000500007211 */ /* 0x000fe200078e20ff */
[----:B-1----:R-:W-:Y:S06]  /*0f10*/  @!P1 BRA `(.L_x_15) ;  /* 0x0000025000749947 */ /* 0x002fec0003800000 */
.L_x_129:
[----:B------:R-:W-:Y:S01]  /*0f20*/  IMAD.SHL.U32 R2, R2, 0x2, RZ ;  /* 0x0000000202027824 */ /* 0x000fe200078e00ff */
[----:B------:R-:W-:Y:S01]  /*0f30*/  IADD3 R4, R0, UR42, RZ ;  /* 0x0000002a00047c10 */ /* 0x000fe2000fffe0ff */
[----:B------:R-:W-:Y:S06]  /*0f40*/  @!P0 BRA `(.L_x_16) ;  /* 0x0000000000048947 */ /* 0x000fec0003800000 */
[----:B------:R-:W-:Y:S01]  /*0f50*/  BPT.TRAP 0x1 ;  /* 0x000000040000795c */ /* 0x000fe20000300000 */
.L_x_16:
[----:B-1----:R-:W-:Y:S01]  /*0f60*/  SHF.L.U32 R3, RZ, 0x1f, RZ ;  /* 0x0000001fff037819 */ /* 0x002fe200000006ff */
[----:B------:R-:W-:Y:S01]  /*0f70*/  UIADD3 UR52, UR60, 0x70090, URZ ;  /* 0x000700903c347890 */ /* 0x000fe2000fffe03f */
[----:B------:R-:W-:Y:S02]  /*0f80*/  ISETP.NE.AND P2, PT, RZ, UR41, PT ;  /* 0x00000029ff007c0c */ /* 0x000fe4000bf45270 */
[----:B------:R-:W1:Y:S02]  /*0f90*/  SYNCS.PHASECHK.TRANS64.TRYWAIT P1, [UR60+0x70000], R3 ;  /* 0x07000003ff0075a7 */ /* 0x000e64000802017c */
[----:B-1----:R-:W-:Y:S09]  /*0fa0*/  @!P1 BRA `(.L_x_17) ;  /* 0x0000025000689947 */ /* 0x002ff20003800000 */
.L_x_130:
[----:B------:R-:W-:Y:S01]  /*0fb0*/  ULEA UR4, UR61, UR52, 0x3 ;  /* 0x000000343d047291 */ /* 0x000fe2000f8e183f */
[----:B-1----:R-:W-:-:S04]  /*0fc0*/  SEL R0, RZ, 0x1, P2 ;  /* 0x00000001ff007807 */ /* 0x002fc80001000000 */
[----:B------:R-:W-:Y:S02]  /*0fd0*/  SHF.L.U32 R0, R0, 0x1f, RZ ;  /* 0x0000001f00007819 */ /* 0x000fe400000006ff */
[----:B------:R-:W-:Y:S02]  /*0fe0*/  MOV R5, UR4 ;  /* 0x0000000400057c02 */ /* 0x000fe40008000f00 */
[----:B------:R-:W1:Y:S03]  /*0ff0*/  SYNCS.PHASECHK.TRANS64.TRYWAIT P1, [UR4+-0x8], R0 ;  /* 0xfffff800ff0075a7 */ /* 0x000e660008020144 */
[----:B------:R2:W-:Y:S02]  /*1000*/  STL [R1+0x274], R5 ;  /* 0x0002740501007387 */ /* 0x0005e40000100800 */
[----:B-12---:R-:W-:Y:S05]  /*1010*/  @!P1 BRA `(.L_x_18) ;  /* 0x0000025000649947 */ /* 0x006fea0003800000 */
.L_x_131:
[----:B------:R-:W-:Y:S01]  /*1020*/  USHF.R.U32.HI UR4, URZ, 0x4, UR60 ;  /* 0x000000043f047899 */ /* 0x000fe2000801163c */
[----:B------:R-:W-:Y:S01]  /*1030*/  WARPGROUP.ARRIVE ;  /* 0x00000000000079c5 */ /* 0x000fe20000000000 */
[----:B------:R-:W-:Y:S01]  /*1040*/  UIADD3 UR6, UR60, 0x20000, URZ ;  /* 0x000200003c067890 */ /* 0x000fe2000fffe03f */
[C---:B------:R-:W-:Y:S01]  /*1050*/  IADD3 R7, R2.reuse, 0x9, RZ ;  /* 0x0000000902077810 */ /* 0x040fe20007ffe0ff */
[----:B------:R-:W-:Y:S01]  /*1060*/  ULOP3.LUT UR4, UR4, 0x3fff, URZ, 0xc0, !UPT ;  /* 0x00003fff04047892 */ /* 0x000fe2000f8ec03f */
[----:B-1----:R-:W-:Y:S01]  /*1070*/  VIADD R5, R2, 0x8 ;  /* 0x0000000802057836 */ /* 0x002fe20000000000 */
[----:B------:R-:W-:Y:S01]  /*1080*/  USHF.R.U32.HI UR6, URZ, 0x4, UR6 ;  /* 0x000000043f067899 */ /* 0x000fe20008011606 */
[C---:B------:R-:W-:Y:S01]  /*1090*/  ISETP.GE.AND P5, PT, R4.reuse, R7, PT ;  /* 0x000000070400720c */ /* 0x040fe20003fa6270 */
[----:B------:R-:W-:Y:S01]  /*10a0*/  ULOP3.LUT UR4, UR4, 0x10000, URZ, 0xfc, !UPT ;  /* 0x0001000004047892 */ /* 0x000fe2000f8efc3f */
[-C--:B------:R-:W-:Y:S01]  /*10b0*/  ISETP.GT.AND P2, PT, R4, R2.reuse, PT ;  /* 0x000000020400720c */ /* 0x080fe20003f44270 */
[----:B------:R-:W-:Y:S01]  /*10c0*/  ULOP3.LUT UR43, UR6, 0x3fff, URZ, 0xc0, !UPT ;  /* 0x00003fff062b7892 */ /* 0x000fe2000f8ec03f */
[----:B------:R-:W-:Y:S01]  /*10d0*/  IADD3 R7, R2, 0x19, RZ ;  /* 0x0000001902077810 */ /* 0x000fe20007ffe0ff */
[----:B------:R-:W-:Y:S01]  /*10e0*/  ULEA UR4, UR5, UR4, 0xc ;  /* 0x0000000405047291 */ /* 0x000fe2000f8e603f */
[C---:B------:R-:W-:Y:S01]  /*10f0*/  ISETP.GE.AND P6, PT, R4.reuse, R5, PT ;  /* 0x000000050400720c */ /* 0x040fe20003fc6270 */
[----:B------:R-:W-:Y:S01]  /*1100*/  ULOP3.LUT UR40, UR43, 0x10000, URZ, 0xfc, !UPT ;  /* 0x000100002b287892 */ /* 0x000fe2000f8efc3f */
[----:B------:R-:W-:Y:S01]  /*1110*/  ISETP.GE.AND P1, PT, R4, R2, PT ;  /* 0x000000020400720c */ /* 0x000fe20003f26270 */
[----:B------:R-:W-:Y:S01]  /*1120*/  UMOV UR9, 0x40000040 ;  /* 0x4000004000097882 */ /* 0x000fe20000000000 */
[----:B------:R-:W-:Y:S01]  /*1130*/  UMOV UR11, 0x40000040 ;  /* 0x40000040000b7882 */ /* 0x000fe20000000000 */
[----:B------:R-:W-:Y:S01]  /*1140*/  UIADD3 UR5, UR4, 0x2, URZ ;  /* 0x0000000204057890 */ /* 0x000fe2000fffe03f */
[----:B------:R-:W-:Y:S01]  /*1150*/  MOV R231, UR9 ;  /* 0x0000000900e77c02 */ /* 0x000fe20008000f00 */
[----:B------:R-:W-:Y:S01]  /*1160*/  UMOV UR8, UR4 ;  /* 0x0000000400087c82 */ /* 0x000fe20008000000 */
[----:B------:R-:W-:Y:S01]  /*1170*/  UMOV UR10, UR40 ;  /* 0x00000028000a7c82 */ /* 0x000fe20008000000 */
[----:B------:R-:W-:Y:S01]  /*1180*/  UMOV UR7, 0x40000040 ;  /* 0x4000004000077882 */ /* 0x000fe20000000000 */
[----:B------:R-:W-:Y:S01]  /*1190*/  HGMMA.64x64x16.F32.BF16 R24, gdesc[UR8], RZ, !UPT, gsb0 ;  /* 0x00e00000081879f0 */ /* 0x000fe2000c0018ff */
[----:B------:R-:W-:Y:S01]  /*11a0*/  UIADD3 UR10, UR40, 0x2, URZ ;  /* 0x00000002280a7890 */ /* 0x000fe2000fffe03f */
[----:B------:R-:W-:Y:S01]  /*11b0*/  IMAD.U32 R230, RZ, RZ, UR8 ;  /* 0x00000008ffe67e24 */ /* 0x000fe2000f8e00ff */
[----:B------:R-:W-:Y:S01]  /*11c0*/  UMOV UR6, UR5 ;  /* 0x0000000500067c82 */ /* 0x000fe20008000000 */
[----:B------:R-:W-:Y:S01]  /*11d0*/  UMOV UR9, UR7 ;  /* 0x0000000700097c82 */ /* 0x000fe20008000000 */
[----:B------:R-:W-:Y:S01]  /*11e0*/  UMOV UR8, UR6 ;  /* 0x0000000600087c82 */ /* 0x000fe20008000000 */
[----:B------:R-:W-:Y:S01]  /*11f0*/  UMOV UR11, 0x40000040 ;  /* 0x40000040000b7882 */ /* 0x000fe20000000000 */
[----:B------:R-:W-:Y:S01]  /*1200*/  UIADD3 UR5, UR4, 0x4, URZ ;  /* 0x0000000404057890 */ /* 0x000fe2000fffe03f */
[----:B------:R-:W-:Y:S01]  /*1210*/  MOV R228, UR6 ;  /* 0x0000000600e47c02 */ /* 0x000fe20008000f00 */
[----:B------:R-:W-:Y:S01]  /*1220*/  IMAD.U32 R229, RZ, RZ, UR7 ;  /* 0x00000007ffe57e24 */ /* 0x000fe2000f8e00ff */
[----:B------:R-:W-:Y:S01]  /*1230*/  UMOV UR7, 0x40000040 ;  /* 0x4000004000077882 */ /* 0x000fe20000000000 */
[----:B------:R-:W-:Y:S01]  /*1240*/  UIADD3 UR56, UR4, 0xa00, URZ ;  /* 0x00000a0004387890 */ /* 0x000fe2000fffe03f */
[----:B------:R-:W-:Y:S01]  /*1250*/  MOV R227, UR7 ;  /* 0x0000000700e37c02 */ /* 0x000fe20008000f00 */
[----:B------:R-:W-:Y:S01]  /*1260*/  UMOV UR57, 0x40000040 ;  /* 0x4000004000397882 */ /* 0x000fe20000000000 */
[----:B------:R-:W-:Y:S01]  /*1270*/  UMOV UR6, UR5 ;  /* 0x0000000500067c82 */ /* 0x000fe20008000000 */
[----:B------:R-:W-:Y:S01]  /*1280*/  UIADD3 UR5, UR4, 0x6, URZ ;  /* 0x0000000604057890 */ /* 0x000fe2000fffe03f */
[----:B------:R-:W-:Y:S01]  /*1290*/  MOV R226, UR6 ;  /* 0x0000000600e27c02 */ /* 0x000fe20008000f00 */
[----:B------:R-:W-:Y:S01]  /*12a0*/  UIADD3 UR12, UR4, 0xa04, URZ ;  /* 0x00000a04040c7890 */ /* 0x000fe2000fffe03f */
[C---:B------:R-:W-:Y:S01]  /*12b0*/  IADD3 R5, R2.reuse, 0x18, RZ ;  /* 0x0000001802057810 */ /* 0x040fe20007ffe0ff */
[----:B------:R-:W-:Y:S01]  /*12c0*/  UIADD3 UR14, UR40, 0xa04, URZ ;  /* 0x00000a04280e7890 */ /* 0x000fe2000fffe03f */
[C---:B------:R-:W-:Y:S01]  /*12d0*/  IADD3 R9, R2.reuse, 0x10, RZ ;  /* 0x0000001002097810 */ /* 0x040fe20007ffe0ff */
[----:B------:R-:W-:Y:S01]  /*12e0*/  UMOV UR13, 0x40000040 ;  /* 0x40000040000d7882 */ /* 0x000fe20000000000 */
[----:B------:R-:W-:Y:S01]  /*12f0*/  UMOV UR15, 0x40000040 ;  /* 0x40000040000f7882 */ /* 0x000fe20000000000 */
[----:B------:R-:W-:Y:S01]  /*1300*/  UIADD3 UR16, UR4, 0xa06, URZ ;  /* 0x00000a0604107890 */ /* 0x000fe2000fffe03f */
[----:B------:R-:W-:Y:S01]  /*1310*/  VIADD R11, R2, 0x11 ;  /* 0x00000011020b7836 */ /* 0x000fe20000000000 */
[----:B------:R-:W-:Y:S01]  /*1320*/  UIADD3 UR18, UR40, 0xa06, URZ ;  /* 0x00000a0628127890 */ /* 0x000fe2000fffe03f */
[C---:B------:R-:W-:Y:S01]  /*1330*/  ISETP.GE.AND P4, PT, R4.reuse, R9, PT ;  /* 0x000000090400720c */ /* 0x040fe20003f86270 */
[----:B------:R-:W-:Y:S01]  /*1340*/  UMOV UR17, 0x40000040 ;  /* 0x4000004000117882 */ /* 0x000fe20000000000 */
[----:B------:R-:W-:Y:S01]  /*1350*/  UMOV UR19, 0x40000040 ;  /* 0x4000004000137882 */ /* 0x000fe20000000000 */
[----:B------:R-:W-:Y:S01]  /*1360*/  UIADD3 UR20, UR4, 0xc00, URZ ;  /* 0x00000c0004147890 */ /* 0x000fe2000fffe03f */
[----:B------:R-:W-:Y:S01]  /*1370*/  ISETP.GE.AND P3, PT, R4, R11, PT ;  /* 0x0000000b0400720c */ /* 0x000fe20003f66270 */
[----:B------:R-:W-:Y:S01]  /*1380*/  UIADD3 UR22, UR40, 0xc00, URZ ;  /* 0x00000c0028167890 */ /* 0x000fe2000fffe03f */
[----:B------:R-:W-:Y:S01]  /*1390*/  P2R R10, PR, RZ, 0x1 ;  /* 0x00000001ff0a7803 */ /* 0x000fe20000000000 */
[----:B------:R-:W-:Y:S01]  /*13a0*/  UMOV UR21, 0x40000040 ;  /* 0x4000004000157882 */ /* 0x000fe20000000000 */
[----:B------:R-:W-:Y:S01]  /*13b0*/  UMOV UR23, 0x40000040 ;  /* 0x4000004000177882 */ /* 0x000fe20000000000 */
[----:B------:R-:W-:-:S02]  /*13c0*/  UIADD3 UR24, UR4, 0xc02, URZ ;  /* 0x00000c0204187890 */ /* 0x000fc4000fffe03f */
[----:B------:R-:W-:Y:S01]  /*13d0*/  UIADD3 UR26, UR40, 0xc02, URZ ;  /* 0x00000c02281a7890 */ /* 0x000fe2000fffe03f */
[----:B------:R-:W-:Y:S01]  /*13e0*/  UMOV UR25, 0x40000040 ;  /* 0x4000004000197882 */ /* 0x000fe20000000000 */
[----:B------:R-:W-:Y:S01]  /*13f0*/  UMOV UR27, 0x40000040 ;  /* 0x40000040001b7882 */ /* 0x000fe20000000000 */
[----:B------:R-:W-:Y:S02]  /*1400*/  UIADD3 UR28, UR4, 0xc04, URZ ;  /* 0x00000c04041c7890 */ /* 0x000fe4000fffe03f */
[----:B------:R-:W-:Y:S01]  /*1410*/  UIADD3 UR30, UR40, 0xc04, URZ ;  /* 0x00000c04281e7890 */ /* 0x000fe2000fffe03f */
[----:B------:R-:W-:Y:S01]  /*1420*/  UMOV UR29, 0x40000040 ;  /* 0x40000040001d7882 */ /* 0x000fe20000000000 */
[----:B------:R-:W-:Y:S01]  /*1430*/  UMOV UR31, 0x40000040 ;  /* 0x40000040001f7882 */ /* 0x000fe20000000000 */
[----:B------:R-:W-:Y:S02]  /*1440*/  UIADD3 UR32, UR4, 0xc06, URZ ;  /* 0x00000c0604207890 */ /* 0x000fe4000fffe03f */
[----:B------:R-:W-:Y:S01]  /*1450*/  UIADD3 UR34, UR40, 0xc06, URZ ;  /* 0x00000c0628227890 */ /* 0x000fe2000fffe03f */
        /* <DEDUP_REMOVED lines=14> */
[----:B------:R-:W-:-:S02]  /*1540*/  UMOV UR59, 0x40000040 ;  /* 0x40000040003b7882 */ /* 0x000fc40000000000 */
[----:B------:R-:W-:Y:S01]  /*1550*/  MOV R191, UR59 ;  /* 0x0000003b00bf7c02 */ /* 0x000fe20008000f00 */
[----:B------:R-:W-:Y:S02]  /*1560*/  WARPGROUP.DEPBAR.LE gsb0, 0x0 ;  /* 0x00008000000079c5 */ /* 0x000fe40000010000 */
[----:B------:R-:W-:-:S06]  /*1570*/  WARPGROUP.ARRIVE ;  /* 0x00000000000079c5 */ /* 0x000fcc0000000000 */
[----:B------:R-:W-:Y:S01]  /*1580*/  HGMMA.64x64x16.F32.BF16 R24, gdesc[UR8], R24, gsb0 ;  /* 0x00e00000081879f0 */ /* 0x000fe20008001818 */
[----:B------:R-:W-:Y:S01]  /*1590*/  UIADD3 UR10, UR40, 0x4, URZ ;  /* 0x00000004280a7890 */ /* 0x000fe2000fffe03f */
[----:B------:R-:W-:Y:S01]  /*15a0*/  UMOV UR8, UR6 ;  /* 0x0000000600087c82 */ /* 0x000fe20008000000 */
[----:B------:R-:W-:Y:S01]  /*15b0*/  UMOV UR9, UR7 ;  /* 0x0000000700097c82 */ /* 0x000fe20008000000 */
[----:B------:R-:W-:Y:S01]  /*15c0*/  UMOV UR11, 0x40000040 ;  /* 0x40000040000b7882 */ /* 0x000fe20000000000 */
[----:B------:R-:W-:Y:S01]  /*15d0*/  UMOV UR6, UR5 ;  /* 0x0000000500067c82 */ /* 0x000fe20008000000 */
[----:B------:R-:W-:Y:S01]  /*15e0*/  UMOV UR7, 0x40000040 ;  /* 0x4000004000077882 */ /* 0x000fe20000000000 */
[----:B------:R-:W-:Y:S01]  /*15f0*/  UIADD3 UR5, UR4, 0x200, URZ ;  /* 0x0000020004057890 */ /* 0x000fe2000fffe03f */
[----:B------:R-:W-:Y:S01]  /*1600*/  IMAD.U32 R224, RZ, RZ, UR6 ;  /* 0x00000006ffe07e24 */ /* 0x000fe2000f8e00ff */
[----:B------:R-:W-:Y:S01]  /*1610*/  MOV R225, UR7 ;  /* 0x0000000700e17c02 */ /* 0x000fe20008000f00 */
[----:B------:R-:W-:-:S02]  /*1620*/  WARPGROUP.DEPBAR.LE gsb0, 0x0 ;  /* 0x00008000000079c5 */ /* 0x000fc40000010000 */
        /* <DEDUP_REMOVED lines=9> */
[----:B------:R-:W-:Y:S01]  /*16c0*/  MOV R222, UR6 ;  /* 0x0000000600de7c02 */ /* 0x000fe20008000f00 */
[----:B------:R-:W-:Y:S01]  /*16d0*/  IMAD.U32 R223, RZ, RZ, UR7 ;  /* 0x00000007ffdf7e24 */ /* 0x000fe2000f8e00ff */
        /* <DEDUP_REMOVED lines=10> */
[----:B------:R-:W-:Y:S02]  /*1780*/  MOV R220, UR6 ;  /* 0x0000000600dc7c02 */ /* 0x000fe40008000f00 */
        /* <DEDUP_REMOVED lines=166> */
[----:B------:R-:W-:Y:S01]  /*21f0*/  MOV R192, UR6 ;  /* 0x0000000600c07c02 */ /* 0x000fe20008000f00 */
[----:B------:R-:W-:Y:S01]  /*2200*/  IMAD.U32 R193, RZ, RZ, UR7 ;  /* 0x00000007ffc17e24 */ /* 0x000fe2000f8e00ff */
[----:B------:R-:W-:Y:S01]  /*2210*/  UMOV UR5, UR59 ;  /* 0x0000003b00057c82 */ /* 0x000fe20008000000 */
[----:B------:R-:W-:-:S02]  /*2220*/  WARPGROUP.DEPBAR.LE gsb0, 0x0 ;  /* 0x00008000000079c5 */ /* 0x000fc40000010000 */
[----:B------:R-:W-:-:S06]  /*2230*/  WARPGROUP.ARRIVE ;  /* 0x00000000000079c5 */ /* 0x000fcc0000000000 */
[----:B------:R-:W-:Y:S01]  /*2240*/  HGMMA.64x64x16.F32.BF16 R24, gdesc[UR8], R24, gsb0 ;  /* 0x00e00000081879f0 */ /* 0x000fe20008001818 */
[----:B------:R-:W-:Y:S01]  /*2250*/  UIADD3 UR10, UR40, 0x806, URZ ;  /* 0x00000806280a7890 */ /* 0x000fe2000fffe03f */
[----:B------:R-:W-:Y:S01]  /*2260*/  UMOV UR8, UR6 ;  /* 0x0000000600087c82 */ /* 0x000fe20008000000 */
[----:B------:R-:W-:Y:S01]  /*2270*/  UMOV UR9, UR7 ;  /* 0x0000000700097c82 */ /* 0x000fe20008000000 */
[----:B------:R-:W-:Y:S01]  /*2280*/  UMOV UR11, 0x40000040 ;  /* 0x40000040000b7882 */ /* 0x000fe20000000000 */
[----:B------:R-:W-:Y:S01]  /*2290*/  UIADD3 UR6, UR40, 0xe06, URZ ;  /* 0x00000e0628067890 */ /* 0x000fe2000fffe03f */
[----:B------:R-:W-:Y:S01]  /*22a0*/  UMOV UR7, 0x40000040 ;  /* 0x4000004000077882 */ /* 0x000fe20000000000 */
[----:B------:R-:W-:Y:S02]  /*22b0*/  WARPGROUP.DEPBAR.LE gsb0, 0x0 ;  /* 0x00008000000079c5 */ /* 0x000fe40000010000 */
[----:B------:R-:W-:-:S06]  /*22c0*/  WARPGROUP.ARRIVE ;  /* 0x00000000000079c5 */ /* 0x000fcc0000000000 */
[----:B------:R-:W-:Y:S01]  /*22d0*/  HGMMA.64x64x16.F32.BF16 R24, gdesc[UR8], R24, gsb0 ;  /* 0x00e00000081879f0 */ /* 0x000fe20008001818 */
[----:B------:R-:W-:Y:S01]  /*22e0*/  UIADD3 UR10, UR40, 0xa00, URZ ;  /* 0x00000a00280a7890 */ /* 0x000fe2000fffe03f */
[----:B------:R-:W-:Y:S01]  /*22f0*/  UMOV UR8, UR56 ;  /* 0x0000003800087c82 */ /* 0x000fe20008000000 */
[----:B------:R-:W-:Y:S01]  /*2300*/  UMOV UR9, UR57 ;  /* 0x0000003900097c82 */ /* 0x000fe20008000000 */
[----:B------:R-:W-:Y:S01]  /*2310*/  UMOV UR11, 0x40000040 ;  /* 0x40000040000b7882 */ /* 0x000fe20000000000 */
[----:B------:R-:W-:Y:S02]  /*2320*/  WARPGROUP.DEPBAR.LE gsb0, 0x0 ;  /* 0x00008000000079c5 */ /* 0x000fe40000010000 */
[----:B------:R-:W-:-:S06]  /*2330*/  WARPGROUP.ARRIVE ;  /* 0x00000000000079c5 */ /* 0x000fcc0000000000 */
[----:B------:R-:W-:Y:S01]  /*2340*/  HGMMA.64x64x16.F32.BF16 R24, gdesc[UR8], R24, gsb0 ;  /* 0x00e00000081879f0 */ /* 0x000fe20008001818 */
[----:B------:R-:W-:Y:S02]  /*2350*/  UIADD3 UR8, UR4, 0xa02, URZ ;  /* 0x00000a0204087890 */ /* 0x000fe4000fffe03f */
[----:B------:R-:W-:Y:S01]  /*2360*/  UIADD3 UR10, UR40, 0xa02, URZ ;  /* 0x00000a02280a7890 */ /* 0x000fe2000fffe03f */
[----:B------:R-:W-:Y:S01]  /*2370*/  UMOV UR9, 0x40000040 ;  /* 0x4000004000097882 */ /* 0x000fe20000000000 */
[----:B------:R-:W-:Y:S01]  /*2380*/  UMOV UR11, 0x40000040 ;  /* 0x40000040000b7882 */ /* 0x000fe20000000000 */
[----:B------:R-:W-:-:S07]  /*2390*/  UIADD3 UR4, UR4, 0xe06, URZ ;  /* 0x00000e0604047890 */ /* 0x000fce000fffe03f */
[----:B------:R-:W-:Y:S02]  /*23a0*/  UMOV UR58, UR4 ;  /* 0x00000004003a7c82 */ /* 0x000fe40008000000 */
[----:B------:R-:W-:Y:S01]  /*23b0*/  UMOV UR4, UR58 ;  /* 0x0000003a00047c82 */ /* 0x000fe20008000000 */
[----:B------:R-:W-:Y:S01]  /*23c0*/  MOV R190, UR58 ;  /* 0x0000003a00be7c02 */ /* 0x000fe20008000f00 */
[----:B------:R-:W-:Y:S02]  /*23d0*/  WARPGROUP.DEPBAR.LE gsb0, 0x0 ;  /* 0x00008000000079c5 */ /* 0x000fe40000010000 */
[----:B------:R-:W-:-:S06]  /*23e0*/  WARPGROUP.ARRIVE ;  /* 0x00000000000079c5 */ /* 0x000fcc0000000000 */
[----:B------:R-:W-:Y:S03]  /*23f0*/  HGMMA.64x64x16.F32.BF16 R24, gdesc[UR8], R24, gsb0 ;  /* 0x00e00000081879f0 */ /* 0x000fe60008001818 */
        /* <DEDUP_REMOVED lines=29> */
[----:B------:R-:W-:Y:S01]  /*25d0*/  HGMMA.64x64x16.F32.BF16 R24, gdesc[UR4], R24, gsb0 ;  /* 0x00e00000041879f0 */ /* 0x000fe20008001818 */
[----:B------:R-:W-:-:S04]  /*25e0*/  USHF.L.U32 UR4, UR41, 0x3, URZ ;  /* 0x0000000329047899 */ /* 0x000fc8000800063f */
[----:B------:R-:W-:Y:S01]  /*25f0*/  ULOP3.LUT UR4, UR4, 0x8, URZ, 0xc, !UPT ;  /* 0x0000000804047892 */ /* 0x000fe2000f8e0c3f */
[----:B------:R-:W-:Y:S02]  /*2600*/  WARPGROUP.DEPBAR.LE gsb0, 0x0 ;  /* 0x00008000000079c5 */ /* 0x000fe40000010000 */
[----:B------:R-:W-:Y:S02]  /*2610*/  FSEL R25, R25, -INF , P2 ;  /* 0xff80000019197808 */ /* 0x000fe40001000000 */
[----:B------:R-:W-:Y:S02]  /*2620*/  FSEL R31, R31, -INF , P2 ;  /* 0xff8000001f1f7808 */ /* 0x000fe40001000000 */
[----:B------:R-:W-:Y:S02]  /*2630*/  ISETP.GE.AND P2, PT, R4, R7, PT ;  /* 0x000000070400720c */ /* 0x000fe40003f46270 */
[----:B------:R-:W-:Y:S02]  /*2640*/  IADD3 R7, R2, 0x21, RZ ;  /* 0x0000002102077810 */ /* 0x000fe40007ffe0ff */
[----:B------:R-:W-:-:S02]  /*2650*/  FSEL R24, R24, -INF , P1 ;  /* 0xff80000018187808 */ /* 0x000fc40000800000 */
[----:B------:R-:W-:Y:S02]  /*2660*/  FSEL R30, R30, -INF , P1 ;  /* 0xff8000001e1e7808 */ /* 0x000fe40000800000 */
[----:B------:R-:W-:Y:S01]  /*2670*/  ISETP.GE.AND P1, PT, R4, R5, PT ;  /* 0x000000050400720c */ /* 0x000fe20003f26270 */
[----:B------:R-:W-:Y:S01]  /*2680*/  VIADD R5, R2, 0x20 ;  /* 0x0000002002057836 */ /* 0x000fe20000000000 */
[----:B------:R-:W-:Y:S02]  /*2690*/  FSEL R29, R29, -INF , P5 ;  /* 0xff8000001d1d7808 */ /* 0x000fe40002800000 */
[----:B------:R-:W-:Y:S02]  /*26a0*/  FSEL R35, R35, -INF , P5 ;  /* 0xff80000023237808 */ /* 0x000fe40002800000 */
[----:B------:R-:W-:Y:S02]  /*26b0*/  ISETP.GE.AND P5, PT, R4, R7, PT ;  /* 0x000000070400720c */ /* 0x000fe40003fa6270 */
[----:B------:R-:W-:-:S02]  /*26c0*/  FSEL R28, R28, -INF , P6 ;  /* 0xff8000001c1c7808 */ /* 0x000fc40003000000 */
[----:B------:R-:W-:Y:S02]  /*26d0*/  FMNMX R7, R24, R25, !PT ;  /* 0x0000001918077209 */ /* 0x000fe40007800000 */
[----:B------:R-:W-:Y:S02]  /*26e0*/  FSEL R34, R34, -INF , P6 ;  /* 0xff80000022227808 */ /* 0x000fe40003000000 */
[----:B------:R-:W-:Y:S02]  /*26f0*/  ISETP.GE.AND P6, PT, R4, R5, PT ;  /* 0x000000050400720c */ /* 0x000fe40003fc6270 */
[----:B------:R-:W-:Y:S02]  /*2700*/  IADD3 R5, R2, 0x28, RZ ;  /* 0x0000002802057810 */ /* 0x000fe40007ffe0ff */
[----:B------:R-:W-:Y:S02]  /*2710*/  FMNMX R0, R28, R7, !PT ;  /* 0x000000071c007209 */ /* 0x000fe40007800000 */
[----:B------:R-:W-:-:S02]  /*2720*/  FSEL R32, R32, -INF , P4 ;  /* 0xff80000020207808 */ /* 0x000fc40002000000 */
[----:B------:R-:W-:Y:S02]  /*2730*/  FSEL R38, R38, -INF , P4 ;  /* 0xff80000026267808 */ /* 0x000fe40002000000 */
[----:B------:R-:W-:Y:S01]  /*2740*/  ISETP.GE.AND P4, PT, R4, R5, PT ;  /* 0x000000050400720c */ /* 0x000fe20003f86270 */
[----:B------:R-:W-:Y:S01]  /*2750*/  VIADD R5, R2, 0x29 ;  /* 0x0000002902057836 */ /* 0x000fe20000000000 */
[----:B------:R-:W-:Y:S02]  /*2760*/  FMNMX R7, R29, R0, !PT ;  /* 0x000000001d077209 */ /* 0x000fe40007800000 */
[----:B------:R-:W-:Y:S02]  /*2770*/  FSEL R33, R33, -INF , P3 ;  /* 0xff80000021217808 */ /* 0x000fe40001800000 */
[----:B------:R-:W-:Y:S01]  /*2780*/  FMNMX R0, R32, R7, !PT ;  /* 0x0000000720007209 */ /* 0x000fe20007800000 */
[----:B------:R-:W-:Y:S01]  /*2790*/  VIADD R7, R2, 0x30 ;  /* 0x0000003002077836 */ /* 0x000fe20000000000 */
[----:B------:R-:W-:-:S02]  /*27a0*/  FSEL R39, R39, -INF , P3 ;  /* 0xff80000027277808 */ /* 0x000fc40001800000 */
[----:B------:R-:W-:Y:S02]  /*27b0*/  ISETP.GE.AND P3, PT, R4, R5, PT ;  /* 0x000000050400720c */ /* 0x000fe40003f66270 */
[----:B------:R-:W-:Y:S02]  /*27c0*/  IADD3 R5, R2, 0x38, RZ ;  /* 0x0000003802057810 */ /* 0x000fe40007ffe0ff */
[----:B------:R-:W-:Y:S02]  /*27d0*/  FSEL R36, R36, -INF , P1 ;  /* 0xff80000024247808 */ /* 0x000fe40000800000 */
[----:B------:R-:W-:Y:S02]  /*27e0*/  FMNMX R9, R33, R0, !PT ;  /* 0x0000000021097209 */ /* 0x000fe40007800000 */
[----:B------:R-:W-:Y:S02]  /*27f0*/  FSEL R42, R42, -INF , P1 ;  /* 0xff8000002a2a7808 */ /* 0x000fe40000800000 */
[----:B------:R-:W-:-:S02]  /*2800*/  ISETP.GE.AND P1, PT, R4, R5, PT ;  /* 0x000000050400720c */ /* 0x000fc40003f26270 */
[----:B------:R-:W-:Y:S02]  /*2810*/  IADD3 R5, R2, 0x39, RZ ;  /* 0x0000003902057810 */ /* 0x000fe40007ffe0ff */
[----:B------:R-:W-:Y:S02]  /*2820*/  FSEL R37, R37, -INF , P2 ;  /* 0xff80000025257808 */ /* 0x000fe40001000000 */
[----:B------:R-:W-:Y:S02]  /*2830*/  FMNMX R0, R36, R9, !PT ;  /* 0x0000000924007209 */ /* 0x000fe40007800000 */
[----:B------:R-:W-:Y:S02]  /*2840*/  FSEL R43, R43, -INF , P2 ;  /* 0xff8000002b2b7808 */ /* 0x000fe40001000000 */
[----:B------:R-:W-:Y:S02]  /*2850*/  ISETP.GE.AND P2, PT, R4, R5, PT ;  /* 0x000000050400720c */ /* 0x000fe40003f46270 */
[----:B------:R-:W-:-:S02]  /*2860*/  FSEL R40, R40, -INF , P6 ;  /* 0xff80000028287808 */ /* 0x000fc40003000000 */
[----:B------:R-:W-:Y:S02]  /*2870*/  FMNMX R9, R37, R0, !PT ;  /* 0x0000000025097209 */ /* 0x000fe40007800000 */
[----:B------:R-:W-:Y:S02]  /*2880*/  IADD3 R5, R4, 0x8, RZ ;  /* 0x0000000804057810 */ /* 0x000fe40007ffe0ff */
[----:B------:R-:W-:Y:S02]  /*2890*/  FSEL R52, R52, -INF , P1 ;  /* 0xff80000034347808 */ /* 0x000fe40000800000 */
[----:B------:R-:W-:Y:S02]  /*28a0*/  FSEL R41, R41, -INF , P5 ;  /* 0xff80000029297808 */ /* 0x000fe40002800000 */
[----:B------:R-:W-:Y:S02]  /*28b0*/  FMNMX R0, R40, R9, !PT ;  /* 0x0000000928007209 */ /* 0x000fe40007800000 */
[----:B------:R-:W-:-:S02]  /*28c0*/  ISETP.GE.AND P1, PT, R5, R2, PT ;  /* 0x000000020500720c */ /* 0x000fc40003f26270 */
[----:B------:R-:W-:Y:S02]  /*28d0*/  FSEL R44, R44, -INF , P4 ;  /* 0xff8000002c2c7808 */ /* 0x000fe40002000000 */
[----:B------:R-:W-:Y:S02]  /*28e0*/  FMNMX R9, R41, R0, !PT ;  /* 0x0000000029097209 */ /* 0x000fe40007800000 */
[----:B------:R-:W-:Y:S02]  /*28f0*/  FSEL R53, R53, -INF , P2 ;  /* 0xff80000035357808 */ /* 0x000fe40001000000 */
[----:B------:R-:W-:Y:S02]  /*2900*/  FSEL R26, R26, -INF , P1 ;  /* 0xff8000001a1a7808 */ /* 0x000fe40000800000 */
[----:B------:R-:W-:Y:S02]  /*2910*/  ISETP.GE.AND P2, PT, R4, R7, PT ;  /* 0x000000070400720c */ /* 0x000fe40003f46270 */
[----:B------:R-:W-:-:S02]  /*2920*/  ISETP.GT.AND P1, PT, R5, R2, PT ;  /* 0x000000020500720c */ /* 0x000fc40003f24270 */
[----:B------:R-:W-:Y:S02]  /*2930*/  IADD3 R7, R2, 0x31, RZ ;  /* 0x0000003102077810 */ /* 0x000fe40007ffe0ff */
[----:B------:R-:W-:Y:S02]  /*2940*/  FSEL R45, R45, -INF , P3 ;  /* 0xff8000002d2d7808 */ /* 0x000fe40001800000 */
[----:B------:R-:W-:Y:S02]  /*2950*/  FMNMX R0, R44, R9, !PT ;  /* 0x000000092c007209 */ /* 0x000fe40007800000 */
[----:B------:R-:W-:Y:S02]  /*2960*/  FSEL R27, R27, -INF , P1 ;  /* 0xff8000001b1b7808 */ /* 0x000fe40000800000 */
[----:B------:R-:W-:Y:S02]  /*2970*/  ISETP.GE.AND P1, PT, R4, R7, PT ;  /* 0x000000070400720c */ /* 0x000fe40003f26270 */
[----:B------:R-:W-:-:S02]  /*2980*/  FSEL R48, R48, -INF , P2 ;  /* 0xff80000030307808 */ /* 0x000fc40001000000 */
[----:B------:R-:W-:Y:S02]  /*2990*/  FMNMX R7, R45, R0, !PT ;  /* 0x000000002d077209 */ /* 0x000fe40007800000 */
[----:B------:R-:W-:Y:S02]  /*29a0*/  FSEL R49, R49, -INF , P1 ;  /* 0xff80000031317808 */ /* 0x000fe40000800000 */
[----:B------:R-:W-:Y:S02]  /*29b0*/  FMNMX R0, R48, R7, !PT ;  /* 0x0000000730007209 */ /* 0x000fe40007800000 */
[----:B------:R-:W-:Y:S02]  /*29c0*/  FSEL R46, R46, -INF , P6 ;  /* 0xff8000002e2e7808 */ /* 0x000fe40003000000 */
[----:B------:R-:W-:Y:S02]  /*29d0*/  FMNMX R7, R49, R0, !PT ;  /* 0x0000000031077209 */ /* 0x000fe40007800000 */
[----:B------:R-:W-:-:S02]  /*29e0*/  FSEL R47, R47, -INF , P5 ;  /* 0xff8000002f2f7808 */ /* 0x000fc40002800000 */
[----:B------:R-:W-:Y:S02]  /*29f0*/  FMNMX R0, R52, R7, !PT ;  /* 0x0000000734007209 */ /* 0x000fe40007800000 */
[----:B------:R-:W-:Y:S02]  /*2a00*/  FSEL R50, R50, -INF , P4 ;  /* 0xff80000032327808 */ /* 0x000fe40002000000 */
[----:B------:R-:W-:Y:S02]  /*2a10*/  FMNMX R0, R53, R0, !PT ;  /* 0x0000000035007209 */ /* 0x000fe40007800000 */
[----:B------:R-:W-:Y:S02]  /*2a20*/  FSEL R51, R51, -INF , P3 ;  /* 0xff80000033337808 */ /* 0x000fe40001800000 */
[----:B------:R-:W-:Y:S01]  /*2a30*/  FSEL R54, R54, -INF , P2 ;  /* 0xff80000036367808 */ /* 0x000fe20001000000 */
[----:B------:R-:W1:Y:S01]  /*2a40*/  SHFL.BFLY PT, R7, R0, 0x1, 0x1f ;  /* 0x0c201f0000077f89 */ /* 0x000e6200000e0000 */
[----:B------:R-:W-:-:S02]  /*2a50*/  FSEL R55, R55, -INF , P1 ;  /* 0xff80000037377808 */ /* 0x000fc40000800000 */
[----:B-1----:R-:W-:-:S05]  /*2a60*/  FMNMX R6, R0, R7, !PT ;  /* 0x0000000700067209 */ /* 0x002fca0007800000 */
[----:B------:R-:W1:Y:S02]  /*2a70*/  SHFL.BFLY PT, R7, R6, 0x2, 0x1f ;  /* 0x0c401f0006077f89 */ /* 0x000e6400000e0000 */
[----:B-1----:R-:W-:-:S04]  /*2a80*/  FMNMX R7, R6, R7, !PT ;  /* 0x0000000706077209 */ /* 0x002fc80007800000 */
[----:B------:R-:W-:-:S04]  /*2a90*/  FSETP.NEU.AND P0, PT, R7, -INF , PT ;  /* 0xff8000000700780b */ /* 0x000fc80003f0d000 */
[----:B------:R-:W-:Y:S02]  /*2aa0*/  FSEL R9, R7, RZ, P0 ;  /* 0x000000ff07097208 */ /* 0x000fe40000000000 */
[----:B------:R-:W-:Y:S01]  /*2ab0*/  ISETP.NE.AND P0, PT, R10, RZ, PT ;  /* 0x000000ff0a00720c */ /* 0x000fe20003f05270 */
[----:B------:R-:W-:Y:S01]  /*2ac0*/  IMAD.U32 R10, RZ, RZ, UR4 ;  /* 0x00000004ff0a7e24 */ /* 0x000fe2000f8e00ff */
[----:B------:R-:W-:-:S03]  /*2ad0*/  ULDC UR4, c[0x0][0x604] ;  /* 0x0001810000047ab9 */ /* 0x000fc60000000800 */
[----:B------:R1:W-:Y:S02]  /*2ae0*/  SYNCS.ARRIVE.TRANS64.A1T0 RZ, [R10+UR52], RZ ;  /* 0x000000ff0aff79a7 */ /* 0x0003e40008100034 */
[----:B-1----:R-:W-:Y:S01]  /*2af0*/  FMUL R10, R9, UR4 ;  /* 0x00000004090a7c20 */ /* 0x002fe20008400000 */
[----:B------:R-:W-:Y:S01]  /*2b00*/  FMNMX R9, R26, R27, !PT ;  /* 0x0000001b1a097209 */ /* 0x000fe20007800000 */
[----:B------:R-:W-:-:S03]  /*2b10*/  ULDC UR4, c[0x0][0x604] ;  /* 0x0001810000047ab9 */ /* 0x000fc60000000800 */
[----:B------:R-:W-:-:S04]  /*2b20*/  FMNMX R0, R30, R9, !PT ;  /* 0x000000091e007209 */ /* 0x000fc80007800000 */
        /* <DEDUP_REMOVED lines=12> */
[----:B------:R-:W-:-:S05]  /*2bf0*/  FMNMX R0, R55, R0, !PT ;  /* 0x0000000037007209 */ /* 0x000fca0007800000 */
[----:B------:R-:W1:Y:S02]  /*2c00*/  SHFL.BFLY PT, R9, R0, 0x1, 0x1f ;  /* 0x0c201f0000097f89 */ /* 0x000e6400000e0000 */
[----:B-1----:R-:W-:-:S05]  /*2c10*/  FMNMX R9, R0, R9, !PT ;  /* 0x0000000900097209 */ /* 0x002fca0007800000 */
[----:B------:R-:W1:Y:S02]  /*2c20*/  SHFL.BFLY PT, R6, R9, 0x2, 0x1f ;  /* 0x0c401f0009067f89 */ /* 0x000e6400000e0000 */
[----:B-1----:R-:W-:-:S04]  /*2c30*/  FMNMX R6, R9, R6, !PT ;  /* 0x0000000609067209 */ /* 0x002fc80007800000 */
[----:B------:R-:W-:-:S04]  /*2c40*/  FSETP.NEU.AND P1, PT, R6, -INF , PT ;  /* 0xff8000000600780b */ /* 0x000fc80003f2d000 */
[----:B------:R-:W-:-:S05]  /*2c50*/  FSEL R11, R6, RZ, P1 ;  /* 0x000000ff060b7208 */ /* 0x000fca0000800000 */
[----:B------:R-:W-:Y:S01]  /*2c60*/  FMUL R11, R11, UR4 ;  /* 0x000000040b0b7c20 */ /* 0x000fe20008400000 */
[----:B------:R-:W-:Y:S02]  /*2c70*/  ULDC UR4, c[0x0][0x604] ;  /* 0x0001810000047ab9 */ /* 0x000fe40000000800 */
[--C-:B------:R-:W-:Y:S01]  /*2c80*/  FFMA R24, R24, UR4, -R10.reuse ;  /* 0x0000000418187c23 */ /* 0x100fe2000800080a */
[----:B------:R-:W-:Y:S02]  /*2c90*/  ULDC UR4, c[0x0][0x604] ;  /* 0x0001810000047ab9 */ /* 0x000fe40000000800 */
[--C-:B------:R-:W-:Y:S01]  /*2ca0*/  FFMA R25, R25, UR4, -R10.reuse ;  /* 0x0000000419197c23 */ /* 0x100fe2000800080a */
[----:B------:R-:W-:Y:S02]  /*2cb0*/  ULDC UR4, c[0x0][0x604] ;  /* 0x0001810000047ab9 */ /* 0x000fe40000000800 */
[----:B------:R-:W-:Y:S01]  /*2cc0*/  FFMA R28, R28, UR4, -R10 ;  /* 0x000000041c1c7c23 */ /* 0x000fe2000800080a */
[----:B------:R-:W-:-:S02]  /*2cd0*/  ULDC UR4, c[0x0][0x604] ;  /* 0x0001810000047ab9 */ /* 0x000fc40000000800 */
[--C-:B------:R-:W-:Y:S01]  /*2ce0*/  FFMA R29, R29, UR4, -R10.reuse ;  /* 0x000000041d1d7c23 */ /* 0x100fe2000800080a */
        /* <DEDUP_REMOVED lines=23> */
[----:B------:R-:W-:Y:S01]  /*2e60*/  FFMA R10, R53, UR4, -R10 ;  /* 0x00000004350a7c23 */ /* 0x000fe2000800080a */
[----:B------:R-:W-:Y:S02]  /*2e70*/  ULDC UR4, c[0x0][0x604] ;  /* 0x0001810000047ab9 */ /* 0x000fe40000000800 */
[--C-:B------:R-:W-:Y:S01]  /*2e80*/  FFMA R26, R26, UR4, -R11.reuse ;  /* 0x000000041a1a7c23 */ /* 0x100fe2000800080b */
[----:B------:R-:W-:Y:S02]  /*2e90*/  ULDC UR4, c[0x0][0x604] ;  /* 0x0001810000047ab9 */ /* 0x000fe40000000800 */
[--C-:B------:R-:W-:Y:S01]  /*2ea0*/  FFMA R27, R27, UR4, -R11.reuse ;  /* 0x000000041b1b7c23 */ /* 0x100fe2000800080b */
[----:B------:R-:W-:Y:S01]  /*2eb0*/  ULDC UR4, c[0x0][0x604] ;  /* 0x0001810000047ab9 */ /* 0x000fe20000000800 */
[----:B------:R-:W-:Y:S01]  /*2ec0*/  FSETP.GEU.AND P3, PT, R26, -126, PT ;  /* 0xc2fc00001a00780b */ /* 0x000fe20003f6e000 */
        /* <DEDUP_REMOVED lines=12> */
[----:B------:R-:W-:Y:S01]  /*2f90*/  @!P3 FMUL R26, R26, 0.5 ;  /* 0x3f0000001a1ab820 */ /* 0x000fe20000400000 */
[--C-:B------:R-:W-:Y:S01]  /*2fa0*/  FFMA R38, R38, UR4, -R11.reuse ;  /* 0x0000000426267c23 */ /* 0x100fe2000800080b */
[----:B------:R-:W-:Y:S01]  /*2fb0*/  ULDC UR4, c[0x0][0x604] ;  /* 0x0001810000047ab9 */ /* 0x000fe20000000800 */
[----:B------:R-:W-:Y:S01]  /*2fc0*/  @!P6 FMUL R27, R27, 0.5 ;  /* 0x3f0000001b1be820 */ /* 0x000fe20000400000 */
[----:B------:R-:W1:Y:S01]  /*2fd0*/  MUFU.EX2 R165, R26 ;  /* 0x0000001a00a57308 */ /* 0x000e620000000800 */
[--C-:B------:R-:W-:Y:S01]  /*2fe0*/  FFMA R39, R39, UR4, -R11.reuse ;  /* 0x0000000427277c23 */ /* 0x100fe2000800080b */
[----:B------:R-:W-:Y:S01]  /*2ff0*/  FSETP.GEU.AND P4, PT, R35, -126, PT ;  /* 0xc2fc00002300780b */ /* 0x000fe20003f8e000 */
[----:B------:R-:W-:Y:S01]  /*3000*/  @!P5 FMUL R30, R30, 0.5 ;  /* 0x3f0000001e1ed820 */ /* 0x000fe20000400000 */
[----:B------:R-:W-:Y:S01]  /*3010*/  ULDC UR4, c[0x0][0x604] ;  /* 0x0001810000047ab9 */ /* 0x000fe20000000800 */
[----:B------:R-:W-:Y:S01]  /*3020*/  @!P2 FMUL R31, R31, 0.5 ;  /* 0x3f0000001f1fa820 */ /* 0x000fe20000400000 */
[--C-:B------:R-:W-:Y:S01]  /*3030*/  FFMA R42, R42, UR4, -R11.reuse ;  /* 0x000000042a2a7c23 */ /* 0x100fe2000800080b */
[----:B------:R-:W-:Y:S01]  /*3040*/  ULDC UR4, c[0x0][0x604] ;  /* 0x0001810000047ab9 */ /* 0x000fe20000000800 */
[----:B------:R-:W2:Y:S01]  /*3050*/  MUFU.EX2 R12, R27 ;  /* 0x0000001b000c7308 */ /* 0x000ea20000000800 */
[----:B------:R-:W-:Y:S01]  /*3060*/  @!P1 FMUL R34, R34, 0.5 ;  /* 0x3f00000022229820 */ /* 0x000fe20000400000 */
[----:B------:R-:W-:Y:S01]  /*3070*/  FFMA R43, R43, UR4, -R11 ;  /* 0x000000042b2b7c23 */ /* 0x000fe2000800080b */
[----:B------:R-:W-:-:S02]  /*3080*/  ULDC UR4, c[0x0][0x604] ;  /* 0x0001810000047ab9 */ /* 0x000fc40000000800 */
[--C-:B------:R-:W-:Y:S01]  /*3090*/  FFMA R46, R46, UR4, -R11.reuse ;  /* 0x000000042e2e7c23 */ /* 0x100fe2000800080b */
[----:B------:R-:W-:Y:S01]  /*30a0*/  ULDC UR4, c[0x0][0x604] ;  /* 0x0001810000047ab9 */ /* 0x000fe20000000800 */
[----:B------:R-:W-:Y:S01]  /*30b0*/  @!P4 FMUL R35, R35, 0.5 ;  /* 0x3f0000002323c820 */ /* 0x000fe20000400000 */
[----:B------:R-:W3:Y:S01]  /*30c0*/  MUFU.EX2 R167, R30 ;  /* 0x0000001e00a77308 */ /* 0x000ee20000000800 */
[----:B-1----:R-:W-:Y:S01]  /*30d0*/  @!P3 FMUL R165, R165, R165 ;  /* 0x000000a5a5a5b220 */ /* 0x002fe20000400000 */
[----:B------:R-:W-:Y:S01]  /*30e0*/  FSETP.GEU.AND P3, PT, R38, -126, PT ;  /* 0xc2fc00002600780b */ /* 0x000fe20003f6e000 */
[--C-:B------:R-:W-:Y:S01]  /*30f0*/  FFMA R47, R47, UR4, -R11.reuse ;  /* 0x000000042f2f7c23 */ /* 0x100fe2000800080b */
[----:B------:R-:W-:Y:S02]  /*3100*/  ULDC UR4, c[0x0][0x604] ;  /* 0x0001810000047ab9 */ /* 0x000fe40000000800 */
[--C-:B------:R-:W-:Y:S01]  /*3110*/  FFMA R50, R50, UR4, -R11.reuse ;  /* 0x0000000432327c23 */ /* 0x100fe2000800080b */
[----:B------:R-:W-:Y:S01]  /*3120*/  ULDC UR4, c[0x0][0x604] ;  /* 0x0001810000047ab9 */ /* 0x000fe20000000800 */
[----:B------:R-:W1:Y:S01]  /*3130*/  MUFU.EX2 R16, R35 ;  /* 0x0000002300107308 */ /* 0x000e620000000800 */
[----:B--2---:R-:W-:Y:S01]  /*3140*/  @!P6 FMUL R12, R12, R12 ;  /* 0x0000000c0c0ce220 */ /* 0x004fe20000400000 */
[----:B------:R-:W-:Y:S01]  /*3150*/  FSETP.GEU.AND P6, PT, R39, -126, PT ;  /* 0xc2fc00002700780b */ /* 0x000fe20003fce000 */
[----:B------:R-:W-:Y:S01]  /*3160*/  FFMA R51, R51, UR4, -R11 ;  /* 0x0000000433337c23 */ /* 0x000fe2000800080b */
[----:B------:R-:W-:-:S02]  /*3170*/  ULDC UR4, c[0x0][0x604] ;  /* 0x0001810000047ab9 */ /* 0x000fc40000000800 */
[--C-:B------:R-:W-:Y:S01]  /*3180*/  FFMA R0, R54, UR4, -R11.reuse ;  /* 0x0000000436007c23 */ /* 0x100fe2000800080b */
[----:B------:R-:W-:Y:S01]  /*3190*/  @!P3 FMUL R38, R38, 0.5 ;  /* 0x3f0000002626b820 */ /* 0x000fe20000400000 */
[----:B------:R-:W2:Y:S01]  /*31a0*/  MUFU.EX2 R14, R31 ;  /* 0x0000001f000e7308 */ /* 0x000ea20000000800 */
[----:B---3--:R-:W-:Y:S01]  /*31b0*/  @!P5 FMUL R167, R167, R167 ;  /* 0x000000a7a7a7d220 */ /* 0x008fe20000400000 */
[----:B------:R-:W-:Y:S01]  /*31c0*/  FSETP.GEU.AND P5, PT, R42, -126, PT ;  /* 0xc2fc00002a00780b */ /* 0x000fe20003fae000 */
[----:B------:R-:W-:Y:S02]  /*31d0*/  ULDC UR4, c[0x0][0x604] ;  /* 0x0001810000047ab9 */ /* 0x000fe40000000800 */
[----:B------:R-:W-:Y:S02]  /*31e0*/  FFMA R11, R55, UR4, -R11 ;  /* 0x00000004370b7c23 */ /* 0x000fe4000800080b */
[----:B------:R-:W-:Y:S01]  /*31f0*/  @!P6 FMUL R39, R39, 0.5 ;  /* 0x3f0000002727e820 */ /* 0x000fe20000400000 */
[----:B------:R-:W3:Y:S01]  /*3200*/  MUFU.EX2 R161, R34 ;  /* 0x0000002200a17308 */ /* 0x000ee20000000800 */
[----:B-1----:R-:W-:Y:S01]  /*3210*/  @!P4 FMUL R16, R16, R16 ;  /* 0x000000101010c220 */ /* 0x002fe20000400000 */
[----:B------:R-:W-:-:S05]  /*3220*/  FSETP.GEU.AND P4, PT, R47, -126, PT ;  /* 0xc2fc00002f00780b */ /* 0x000fca0003f8e000 */
[----:B------:R-:W-:Y:S01]  /*3230*/  @!P5 FMUL R42, R42, 0.5 ;  /* 0x3f0000002a2ad820 */ /* 0x000fe20000400000 */
[----:B------:R-:W1:Y:S01]  /*3240*/  MUFU.EX2 R163, R38 ;  /* 0x0000002600a37308 */ /* 0x000e620000000800 */
[----:B--2---:R-:W-:Y:S01]  /*3250*/  @!P2 FMUL R14, R14, R14 ;  /* 0x0000000e0e0ea220 */ /* 0x004fe20000400000 */
[----:B------:R-:W-:-:S05]  /*3260*/  FSETP.GEU.AND P2, PT, R43, -126, PT ;  /* 0xc2fc00002b00780b */ /* 0x000fca0003f4e000 */
[----:B------:R-:W-:Y:S01]  /*3270*/  @!P4 FMUL R47, R47, 0.5 ;  /* 0x3f0000002f2fc820 */ /* 0x000fe20000400000 */
[----:B------:R-:W2:Y:S01]  /*3280*/  MUFU.EX2 R18, R39 ;  /* 0x0000002700127308 */ /* 0x000ea20000000800 */
[----:B---3--:R-:W-:Y:S01]  /*3290*/  @!P1 FMUL R161, R161, R161 ;  /* 0x000000a1a1a19220 */ /* 0x008fe20000400000 */
[----:B------:R-:W-:-:S05]  /*32a0*/  FSETP.GEU.AND P1, PT, R46, -126, PT ;  /* 0xc2fc00002e00780b */ /* 0x000fca0003f2e000 */
        /* <DEDUP_REMOVED lines=11> */
[----:B------:R-:W-:-:S03]  /*3360*/  FSETP.GEU.AND P4, PT, R25, -126, PT ;  /* 0xc2fc00001900780b */ /* 0x000fc60003f8e000 */
[----:B------:R-:W-:Y:S02]  /*3370*/  FADD R21, R14, R159 ;  /* 0x0000009f0e157221 */ /* 0x000fe40000000000 */
[----:B------:R-:W-:Y:S01]  /*3380*/  @!P6 FMUL R51, R51, 0.5 ;  /* 0x3f0000003333e820 */ /* 0x000fe20000400000 */
[----:B------:R-:W3:Y:S01]  /*3390*/  MUFU.EX2 R46, R46 ;  /* 0x0000002e002e7308 */ /* 0x000ee20000000800 */
[----:B-1----:R-:W-:Y:S01]  /*33a0*/  @!P5 FMUL R42, R42, R42 ;  /* 0x0000002a2a2ad220 */ /* 0x002fe20000400000 */
[----:B------:R-:W-:-:S03]  /*33b0*/  FSETP.GEU.AND P5, PT, R0, -126, PT ;  /* 0xc2fc00000000780b */ /* 0x000fc60003fae000 */
[----:B------:R-:W-:Y:S01]  /*33c0*/  FADD R17, R165, R42 ;  /* 0x0000002aa5117221 */ /* 0x000fe20000000000 */
[----:B------:R-:W-:Y:S01]  /*33d0*/  F2FP.BF16.F32.PACK_AB R165, R12, R165 ;  /* 0x000000a50ca5723e */ /* 0x000fe200000010ff */
[----:B------:R-:W-:Y:S01]  /*33e0*/  @!P4 FMUL R25, R25, 0.5 ;  /* 0x3f0000001919c820 */ /* 0x000fe20000400000 */
[----:B------:R-:W1:Y:S01]  /*33f0*/  MUFU.EX2 R153, R51 ;  /* 0x0000003300997308 */ /* 0x000e620000000800 */
[----:B--2---:R-:W-:Y:S01]  /*3400*/  @!P2 FMUL R157, R157, R157 ;  /* 0x0000009d9d9da220 */ /* 0x004fe20000400000 */
[----:B------:R-:W-:-:S03]  /*3410*/  FSETP.GEU.AND P2, PT, R11, -126, PT ;  /* 0xc2fc00000b00780b */ /* 0x000fc60003f4e000 */
[----:B------:R-:W-:Y:S01]  /*3420*/  FADD R19, R12, R157 ;  /* 0x0000009d0c137221 */ /* 0x000fe20000000000 */
[----:B------:R-:W-:Y:S01]  /*3430*/  F2FP.BF16.F32.PACK_AB R157, R157, R42 ;  /* 0x0000002a9d9d723e */ /* 0x000fe200000010ff */
[----:B------:R-:W-:Y:S01]  /*3440*/  @!P5 FMUL R0, R0, 0.5 ;  /* 0x3f0000000000d820 */ /* 0x000fe20000400000 */
[----:B------:R-:W2:Y:S01]  /*3450*/  MUFU.EX2 R50, R50 ;  /* 0x0000003200327308 */ /* 0x000ea20000000800 */
[----:B---3--:R-:W-:Y:S01]  /*3460*/  @!P1 FMUL R46, R46, R46 ;  /* 0x0000002e2e2e9220 */ /* 0x008fe20000400000 */
[----:B------:R-:W-:-:S03]  /*3470*/  FSETP.GEU.AND P1, PT, R24, -126, PT ;  /* 0xc2fc00001800780b */ /* 0x000fc60003f2e000 */
[----:B------:R-:W-:Y:S01]  /*3480*/  FADD R20, R167, R46 ;  /* 0x0000002ea7147221 */ /* 0x000fe20000000000 */
[----:B------:R-:W-:Y:S01]  /*3490*/  F2FP.BF16.F32.PACK_AB R167, R14, R167 ;  /* 0x000000a70ea7723e */ /* 0x000fe200000010ff */
[----:B------:R-:W-:Y:S01]  /*34a0*/  @!P2 FMUL R11, R11, 0.5 ;  /* 0x3f0000000b0ba820 */ /* 0x000fe20000400000 */
[----:B------:R-:W3:Y:S01]  /*34b0*/  MUFU.EX2 R25, R25 ;  /* 0x0000001900197308 */ /* 0x000ee20000000800 */
[----:B-1----:R-:W-:Y:S01]  /*34c0*/  @!P6 FMUL R153, R153, R153 ;  /* 0x000000999999e220 */ /* 0x002fe20000400000 */
[----:B------:R-:W-:Y:S02]  /*34d0*/  FSETP.GEU.AND P6, PT, R29, -126, PT ;  /* 0xc2fc00001d00780b */ /* 0x000fe40003fce000 */
[----:B------:R-:W-:-:S03]  /*34e0*/  F2FP.BF16.F32.PACK_AB R159, R159, R46 ;  /* 0x0000002e9f9f723e */ /* 0x000fc600000010ff */
        /* <DEDUP_REMOVED lines=9> */
[----:B------:R-:W-:Y:S01]  /*3580*/  FSETP.GEU.AND P4, PT, R37, -126, PT ;  /* 0xc2fc00002500780b */ /* 0x000fe20003f8e000 */
[----:B------:R-:W-:-:S04]  /*3590*/  FADD R27, R17, R22 ;  /* 0x00000016111b7221 */ /* 0x000fc80000000000 */
[----:B------:R-:W-:Y:S01]  /*35a0*/  @!P3 FMUL R28, R28, 0.5 ;  /* 0x3f0000001c1cb820 */ /* 0x000fe20000400000 */
[----:B------:R3:W4:Y:S01]  /*35b0*/  MUFU.EX2 R164, R24 ;  /* 0x0000001800a47308 */ /* 0x0007220000000800 */
[----:B-1----:R-:W-:Y:S01]  /*35c0*/  @!P2 FMUL R155, R155, R155 ;  /* 0x0000009b9b9ba220 */ /* 0x002fe20000400000 */
[----:B------:R-:W-:-:S03]  /*35d0*/  FSETP.GEU.AND P2, PT, R33, -126, PT ;  /* 0xc2fc00002100780b */ /* 0x000fc60003f4e000 */
[----:B------:R-:W-:Y:S02]  /*35e0*/  FADD R26, R18, R155 ;  /* 0x0000009b121a7221 */ /* 0x000fe40000000000 */
[----:B------:R-:W-:Y:S01]  /*35f0*/  @!P4 FMUL R37, R37, 0.5 ;  /* 0x3f0000002525c820 */ /* 0x000fe20000400000 */
[----:B------:R1:W5:Y:S01]  /*3600*/  MUFU.EX2 R166, R28 ;  /* 0x0000001c00a67308 */ /* 0x0003620000000800 */
[----:B--2---:R-:W-:Y:S01]  /*3610*/  @!P5 FMUL R0, R0, R0 ;  /* 0x000000000000d220 */ /* 0x004fe20000400000 */
[----:B------:R-:W-:Y:S01]  /*3620*/  FSETP.GEU.AND P5, PT, R32, -126, PT ;  /* 0xc2fc00002000780b */ /* 0x000fe20003fae000 */
[----:B---3--:R-:W-:Y:S01]  /*3630*/  FADD R24, R16, R153 ;  /* 0x0000009910187221 */ /* 0x008fe20000000000 */
[----:B------:R-:W-:Y:S01]  /*3640*/  FADD R31, R21, R26 ;  /* 0x0000001a151f7221 */ /* 0x000fe20000000000 */
[----:B------:R-:W-:Y:S01]  /*3650*/  FADD R23, R163, R0 ;  /* 0x00000000a3177221 */ /* 0x000fe20000000000 */
[----:B------:R-:W-:Y:S01]  /*3660*/  F2FP.BF16.F32.PACK_AB R163, R18, R163 ;  /* 0x000000a312a3723e */ /* 0x000fe200000010ff */
[----:B------:R-:W-:Y:S01]  /*3670*/  @!P2 FMUL R33, R33, 0.5 ;  /* 0x3f0000002121a820 */ /* 0x000fe20000400000 */
[----:B------:R-:W2:Y:S01]  /*3680*/  MUFU.EX2 R29, R29 ;  /* 0x0000001d001d7308 */ /* 0x000ea20000000800 */
[----:B----4-:R-:W-:Y:S01]  /*3690*/  @!P1 FMUL R164, R164, R164 ;  /* 0x000000a4a4a49220 */ /* 0x010fe20000400000 */
[----:B------:R-:W-:Y:S01]  /*36a0*/  FSETP.GEU.AND P1, PT, R36, -126, PT ;  /* 0xc2fc00002400780b */ /* 0x000fe20003f2e000 */
[----:B------:R-:W-:Y:S01]  /*36b0*/  FADD R30, R20, R23 ;  /* 0x00000017141e7221 */ /* 0x000fe20000000000 */
[----:B-1----:R-:W-:Y:S01]  /*36c0*/  FADD R28, R19, R24 ;  /* 0x00000018131c7221 */ /* 0x002fe20000000000 */
[----:B------:R-:W-:-:S02]  /*36d0*/  F2FP.BF16.F32.PACK_AB R153, R153, R50 ;  /* 0x000000329999723e */ /* 0x000fc400000010ff */
[----:B------:R-:W-:Y:S01]  /*36e0*/  @!P5 FMUL R32, R32, 0.5 ;  /* 0x3f0000002020d820 */ /* 0x000fe20000400000 */
[----:B------:R-:W1:Y:S01]  /*36f0*/  MUFU.EX2 R33, R33 ;  /* 0x0000002100217308 */ /* 0x000e620000000800 */
[----:B-----5:R-:W-:Y:S01]  /*3700*/  @!P3 FMUL R166, R166, R166 ;  /* 0x000000a6a6a6b220 */ /* 0x020fe20000400000 */
[----:B------:R-:W-:Y:S01]  /*3710*/  FSETP.GEU.AND P3, PT, R40, -126, PT ;  /* 0xc2fc00002800780b */ /* 0x000fe20003f6e000 */
[----:B------:R-:W-:Y:S01]  /*3720*/  FADD R27, R27, R30 ;  /* 0x0000001e1b1b7221 */ /* 0x000fe20000000000 */
[----:B------:R-:W-:-:S03]  /*3730*/  FADD R28, R28, R31 ;  /* 0x0000001f1c1c7221 */ /* 0x000fc60000000000 */
[----:B------:R-:W-:Y:S01]  /*3740*/  @!P1 FMUL R36, R36, 0.5 ;  /* 0x3f00000024249820 */ /* 0x000fe20000400000 */
[----:B------:R-:W3:Y:S01]  /*3750*/  MUFU.EX2 R160, R32 ;  /* 0x0000002000a07308 */ /* 0x000ee20000000800 */
[----:B--2---:R-:W-:Y:S01]  /*3760*/  @!P6 FMUL R29, R29, R29 ;  /* 0x0000001d1d1de220 */ /* 0x004fe20000400000 */
[----:B------:R-:W-:Y:S01]  /*3770*/  FSETP.GEU.AND P6, PT, R41, -126, PT ;  /* 0xc2fc00002900780b */ /* 0x000fe20003fce000 */
[----:B------:R-:W-:-:S04]  /*3780*/  FADD R187, R27, R28 ;  /* 0x0000001c1bbb7221 */ /* 0x000fc80000000000 */
[----:B------:R-:W-:Y:S01]  /*3790*/  @!P3 FMUL R40, R40, 0.5 ;  /* 0x3f0000002828b820 */ /* 0x000fe20000400000 */
[----:B------:R-:W2:Y:S01]  /*37a0*/  MUFU.EX2 R162, R36 ;  /* 0x0000002400a27308 */ /* 0x000ea20000000800 */
[----:B-1----:R-:W-:Y:S01]  /*37b0*/  @!P2 FMUL R33, R33, R33 ;  /* 0x000000212121a220 */ /* 0x002fe20000400000 */
[----:B------:R-:W-:-:S05]  /*37c0*/  FSETP.GEU.AND P2, PT, R45, -126, PT ;  /* 0xc2fc00002d00780b */ /* 0x000fca0003f4e000 */
[----:B------:R-:W-:Y:S01]  /*37d0*/  @!P6 FMUL R41, R41, 0.5 ;  /* 0x3f0000002929e820 */ /* 0x000fe20000400000 */
[----:B------:R-:W1:Y:S01]  /*37e0*/  MUFU.EX2 R37, R37 ;  /* 0x0000002500257308 */ /* 0x000e620000000800 */
[----:B---3--:R-:W-:Y:S01]  /*37f0*/  @!P5 FMUL R160, R160, R160 ;  /* 0x000000a0a0a0d220 */ /* 0x008fe20000400000 */
[----:B------:R-:W-:-:S05]  /*3800*/  FSETP.GEU.AND P5, PT, R44, -126, PT ;  /* 0xc2fc00002c00780b */ /* 0x000fca0003fae000 */
[----:B------:R-:W-:Y:S01]  /*3810*/  @!P2 FMUL R45, R45, 0.5 ;  /* 0x3f0000002d2da820 */ /* 0x000fe20000400000 */
[----:B------:R-:W3:Y:S01]  /*3820*/  MUFU.EX2 R9, R40 ;  /* 0x0000002800097308 */ /* 0x000ee20000000800 */
[----:B--2---:R-:W-:Y:S01]  /*3830*/  @!P1 FMUL R162, R162, R162 ;  /* 0x000000a2a2a29220 */ /* 0x004fe20000400000 */
[----:B------:R-:W-:-:S05]  /*3840*/  FSETP.GEU.AND P1, PT, R48, -126, PT ;  /* 0xc2fc00003000780b */ /* 0x000fca0003f2e000 */
        /* <DEDUP_REMOVED lines=11> */
[----:B------:R-:W-:-:S03]  /*3900*/  FSETP.GEU.AND P6, PT, R10, -126, PT ;  /* 0xc2fc00000a00780b */ /* 0x000fc60003fce000 */
[----:B------:R-:W-:Y:S01]  /*3910*/  FADD R17, R25, R156 ;  /* 0x0000009c19117221 */ /* 0x000fe20000000000 */
[----:B------:R-:W-:Y:S01]  /*3920*/  F2FP.BF16.F32.PACK_AB R156, R156, R9 ;  /* 0x000000099c9c723e */ /* 0x000fe200000010ff */
[----:B------:R-:W-:Y:S01]  /*3930*/  @!P3 FMUL R52, R52, 0.5 ;  /* 0x3f0000003434b820 */ /* 0x000fe20000400000 */
[----:B------:R-:W2:Y:S01]  /*3940*/  MUFU.EX2 R13, R48 ;  /* 0x00000030000d7308 */ /* 0x000ea20000000800 */
[----:B-1----:R-:W-:-:S04]  /*3950*/  @!P5 FMUL R11, R11, R11 ;  /* 0x0000000b0b0bd220 */ /* 0x002fc80000400000 */
[----:B------:R-:W-:Y:S01]  /*3960*/  FADD R19, R166, R11 ;  /* 0x0000000ba6137221 */ /* 0x000fe20000000000 */
[----:B------:R-:W-:Y:S01]  /*3970*/  F2FP.BF16.F32.PACK_AB R166, R29, R166 ;  /* 0x000000a61da6723e */ /* 0x000fe200000010ff */
[----:B------:R-:W-:Y:S01]  /*3980*/  @!P6 FMUL R10, R10, 0.5 ;  /* 0x3f0000000a0ae820 */ /* 0x000fe20000400000 */
[----:B------:R-:W1:Y:S01]  /*3990*/  MUFU.EX2 R152, R49 ;  /* 0x0000003100987308 */ /* 0x000e620000000800 */
[----:B---3--:R-:W-:-:S04]  /*39a0*/  @!P2 FMUL R158, R158, R158 ;  /* 0x0000009e9e9ea220 */ /* 0x008fc80000400000 */
[----:B------:R-:W-:Y:S01]  /*39b0*/  FADD R20, R29, R158 ;  /* 0x0000009e1d147221 */ /* 0x000fe20000000000 */
[----:B------:R-:W-:Y:S02]  /*39c0*/  F2FP.BF16.F32.PACK_AB R158, R158, R11 ;  /* 0x0000000b9e9e723e */ /* 0x000fe400000010ff */
[----:B------:R-:W3:Y:S01]  /*39d0*/  MUFU.EX2 R15, R52 ;  /* 0x00000034000f7308 */ /* 0x000ee20000000800 */
[----:B--2---:R-:W-:-:S04]  /*39e0*/  @!P1 FMUL R13, R13, R13 ;  /* 0x0000000d0d0d9220 */ /* 0x004fc80000400000 */
[----:B------:R-:W-:Y:S01]  /*39f0*/  FADD R21, R160, R13 ;  /* 0x0000000da0157221 */ /* 0x000fe20000000000 */
[----:B------:R-:W-:Y:S02]  /*3a00*/  F2FP.BF16.F32.PACK_AB R160, R33, R160 ;  /* 0x000000a021a0723e */ /* 0x000fe400000010ff */
[----:B------:R2:W4:Y:S01]  /*3a10*/  MUFU.EX2 R154, R10 ;  /* 0x0000000a009a7308 */ /* 0x0005220000000800 */
[----:B-1----:R-:W-:-:S04]  /*3a20*/  @!P4 FMUL R152, R152, R152 ;  /* 0x000000989898c220 */ /* 0x002fc80000400000 */
[----:B------:R-:W-:Y:S01]  /*3a30*/  FADD R22, R33, R152 ;  /* 0x0000009821167221 */ /* 0x000fe20000000000 */
[----:B------:R-:W-:Y:S01]  /*3a40*/  F2FP.BF16.F32.PACK_AB R152, R152, R13 ;  /* 0x0000000d9898723e */ /* 0x000fe200000010ff */
[----:B---3--:R-:W-:Y:S01]  /*3a50*/  @!P3 FMUL R15, R15, R15 ;  /* 0x0000000f0f0fb220 */ /* 0x008fe20000400000 */
[----:B--2---:R-:W-:Y:S01]  /*3a60*/  FADD R10, R164, R9 ;  /* 0x00000009a40a7221 */ /* 0x004fe20000000000 */
[----:B------:R-:W-:Y:S01]  /*3a70*/  FADD R17, R17, R22 ;  /* 0x0000001611117221 */ /* 0x000fe20000000000 */
[----:B------:R-:W-:Y:S01]  /*3a80*/  F2FP.BF16.F32.PACK_AB R164, R25, R164 ;  /* 0x000000a419a4723e */ /* 0x000fe200000010ff */
[----:B------:R-:W-:Y:S01]  /*3a90*/  FADD R24, R162, R15 ;  /* 0x0000000fa2187221 */ /* 0x000fe20000000000 */
[----:B------:R-:W-:Y:S01]  /*3aa0*/  FADD R10, R10, R21 ;  /* 0x000000150a0a7221 */ /* 0x000fe20000000000 */
[----:B------:R-:W-:Y:S01]  /*3ab0*/  F2FP.BF16.F32.PACK_AB R162, R37, R162 ;  /* 0x000000a225a2723e */ /* 0x000fe200000010ff */
[----:B----4-:R-:W-:Y:S01]  /*3ac0*/  @!P6 FMUL R154, R154, R154 ;  /* 0x0000009a9a9ae220 */ /* 0x010fe20000400000 */
[----:B------:R-:W-:-:S03]  /*3ad0*/  FADD R19, R19, R24 ;  /* 0x0000001813137221 */ /* 0x000fc60000000000 */
[----:B------:R-:W-:Y:S01]  /*3ae0*/  FADD R23, R37, R154 ;  /* 0x0000009a25177221 */ /* 0x000fe20000000000 */
[----:B------:R-:W-:Y:S01]  /*3af0*/  FADD R10, R10, R19 ;  /* 0x000000130a0a7221 */ /* 0x000fe20000000000 */
[----:B------:R-:W-:Y:S02]  /*3b00*/  F2FP.BF16.F32.PACK_AB R154, R154, R15 ;  /* 0x0000000f9a9a723e */ /* 0x000fe400000010ff */
[----:B------:R-:W-:-:S04]  /*3b10*/  FADD R20, R20, R23 ;  /* 0x0000001714147221 */ /* 0x000fc80000000000 */
[----:B------:R-:W-:-:S04]  /*3b20*/  FADD R17, R17, R20 ;  /* 0x0000001411117221 */ /* 0x000fc80000000000 */
[----:B------:R-:W-:Y:S01]  /*3b30*/  FADD R188, R10, R17 ;  /* 0x000000110abc7221 */ /* 0x000fe20000000000 */
[----:B------:R-:W-:Y:S06]  /*3b40*/  @!P0 BRA `(.L_x_19) ;  /* 0x0000000000048947 */ /* 0x000fec0003800000 */
[----:B------:R-:W-:Y:S01]  /*3b50*/  BPT.TRAP 0x1 ;  /* 0x000000040000795c */ /* 0x000fe20000300000 */
.L_x_19:
[----:B------:R-:W1:Y:S01]  /*3b60*/  SYNCS.PHASECHK.TRANS64.TRYWAIT P1, [UR60+0x70008], R3 ;  /* 0x07000803ff0075a7 */ /* 0x000e62000802017c */
[----:B------:R-:W-:Y:S01]  /*3b70*/  ULOP3.LUT UR41, UR43, 0x2000000, URZ, 0xfc, !UPT ;  /* 0x020000002b297892 */ /* 0x000fe2000f8efc3f */
[----:B-1----:R-:W-:Y:S11]  /*3b80*/  @!P1 BRA `(.L_x_20) ;  /* 0x0000022400a49947 */ /* 0x002ff60003800000 */
.L_x_132:
[----:B------:R-:W-:Y:S01]  /*3b90*/  UIADD3 UR4, UR41, 0x1000, URZ ;  /* 0x0000100029047890 */ /* 0x000fe2000fffe03f */
[----:B------:R-:W-:Y:S01]  /*3ba0*/  WARPGROUP.ARRIVE ;  /* 0x00000000000079c5 */ /* 0x000fe20000000000 */
[----:B------:R-:W-:Y:S01]  /*3bb0*/  UMOV UR7, 0x40000040 ;  /* 0x4000004000077882 */ /* 0x000fe20000000000 */
[----:B------:R-:W-:Y:S04]  /*3bc0*/  STL [R1+0x550], R155 ;  /* 0x0005509b01007387 */ /* 0x000fe80000100800 */
[----:B------:R-:W-:Y:S01]  /*3bd0*/  UMOV UR6, UR4 ;  /* 0x0000000400067c82 */ /* 0x000fe20008000000 */
[----:B------:R-:W-:Y:S01]  /*3be0*/  STL [R1+0x54c], R0 ;  /* 0x00054c0001007387 */ /* 0x000fe20000100800 */
[----:B------:R-:W-:Y:S01]  /*3bf0*/  HGMMA.64x256x16.F32.BF16 R24, R164, gdesc[UR4].tnspB, RZ, !UPT, gsb0 ;  /* 0x43e00004a4187df0 */ /* 0x000fe2000c0018ff */
[----:B------:R-:W-:-:S02]  /*3c00*/  UIADD3 UR4, UR41, 0x1800, URZ ;  /* 0x0000180029047890 */ /* 0x000fc4000fffe03f */
[----:B------:R-:W-:Y:S01]  /*3c10*/  STL [R1+0x548], R152 ;  /* 0x0005489801007387 */ /* 0x000fe20000100800 */
[----:B------:R-:W-:-:S03]  /*3c20*/  UMOV UR7, 0x40000040 ;  /* 0x4000004000077882 */ /* 0x000fc60000000000 */
[----:B------:R-:W-:Y:S01]  /*3c30*/  STL [R1+0x544], R153 ;  /* 0x0005449901007387 */ /* 0x000fe20000100800 */
[----:B------:R-:W-:-:S03]  /*3c40*/  UMOV UR6, UR4 ;  /* 0x0000000400067c82 */ /* 0x000fc60008000000 */
[----:B------:R-:W-:Y:S04]  /*3c50*/  STL [R1+0x540], R154 ;  /* 0x0005409a01007387 */ /* 0x000fe80000100800 */
[----:B------:R-:W-:Y:S04]  /*3c60*/  STL [R1+0x53c], R231 ;  /* 0x00053ce701007387 */ /* 0x000fe80000100800 */
[----:B------:R2:W-:Y:S04]  /*3c70*/  STL [R1+0x538], R230 ;  /* 0x000538e601007387 */ /* 0x0005e80000100800 */
[----:B------:R3:W-:Y:S04]  /*3c80*/  STL [R1+0x534], R229 ;  /* 0x000534e501007387 */ /* 0x0007e80000100800 */
        /* <DEDUP_REMOVED lines=39> */
[----:B------:R1:W-:Y:S04]  /*3f00*/  STL [R1+0x494], R188 ;  /* 0x000494bc01007387 */ /* 0x0003e80000100800 */
[----:B------:R1:W-:Y:S04]  /*3f10*/  STL [R1+0x490], R187 ;  /* 0x000490bb01007387 */ /* 0x0003e80000100800 */
[----:B------:R-:W-:Y:S04]  /*3f20*/  STL [R1+0x48c], R8 ;  /* 0x00048c0801007387 */ /* 0x000fe80000100800 */
[----:B------:R-:W-:Y:S04]  /*3f30*/  STL [R1+0x488], R7 ;  /* 0x0004880701007387 */ /* 0x000fe80000100800 */
[----:B------:R1:W-:Y:S04]  /*3f40*/  STL [R1+0x484], R6 ;  /* 0x0004840601007387 */ /* 0x0003e80000100800 */
[----:B------:R1:W-:Y:S04]  /*3f50*/  STL [R1+0x480], R5 ;  /* 0x0004800501007387 */ /* 0x0003e80000100800 */
[----:B------:R1:W-:Y:S04]  /*3f60*/  STL [R1+0x47c], R4 ;  /* 0x00047c0401007387 */ /* 0x0003e80000100800 */
[----:B------:R1:W-:Y:S01]  /*3f70*/  STL [R1+0x478], R2 ;  /* 0x0004780201007387 */ /* 0x0003e20000100800 */
[----:B------:R-:W-:-:S03]  /*3f80*/  WARPGROUP.DEPBAR.LE gsb0, 0x0 ;  /* 0x00008000000079c5 */ /* 0x000fc60000010000 */
[----:B------:R-:W-:Y:S01]  /*3f90*/  STL.64 [R1], R24 ;  /* 0x0000001801007387 */ /* 0x000fe20000100a00 */
[----:B------:R-:W-:Y:S01]  /*3fa0*/  MOV R235, R57 ;  /* 0x0000003900eb7202 */ /* 0x000fe20000000f00 */
[----:B------:R-:W-:Y:S01]  /*3fb0*/  IMAD.MOV.U32 R233, RZ, RZ, R59 ;  /* 0x000000ffffe97224 */ /* 0x000fe200078e003b */
[----:B------:R-:W-:Y:S01]  /*3fc0*/  MOV R234, R58 ;  /* 0x0000003a00ea7202 */ /* 0x000fe20000000f00 */
[----:B------:R-:W-:Y:S01]  /*3fd0*/  STL.64 [R1+0x8], R26 ;  /* 0x0000081a01007387 */ /* 0x000fe20000100a00 */
[----:B------:R-:W-:Y:S01]  /*3fe0*/  MOV R232, R60 ;  /* 0x0000003c00e87202 */ /* 0x000fe20000000f00 */
[----:B--2---:R-:W-:Y:S01]  /*3ff0*/  IMAD.MOV.U32 R230, RZ, RZ, R62 ;  /* 0x000000ffffe67224 */ /* 0x004fe200078e003e */
[----:B------:R-:W-:Y:S01]  /*4000*/  MOV R231, R61 ;  /* 0x0000003d00e77202 */ /* 0x000fe20000000f00 */
[----:B------:R-:W-:Y:S01]  /*4010*/  STL.64 [R1+0x10], R28 ;  /* 0x0000101c01007387 */ /* 0x000fe20000100a00 */
[----:B---3--:R-:W-:Y:S01]  /*4020*/  MOV R229, R63 ;  /* 0x0000003f00e57202 */ /* 0x008fe20000000f00 */
[----:B----4-:R-:W-:Y:S01]  /*4030*/  IMAD.MOV.U32 R227, RZ, RZ, R65 ;  /* 0x000000ffffe37224 */ /* 0x010fe200078e0041 */
[----:B------:R-:W-:Y:S01]  /*4040*/  MOV R228, R64 ;  /* 0x0000004000e47202 */ /* 0x000fe20000000f00 */
[----:B------:R-:W-:Y:S01]  /*4050*/  STL.64 [R1+0x18], R30 ;  /* 0x0000181e01007387 */ /* 0x000fe20000100a00 */
[----:B-1----:R-:W-:Y:S01]  /*4060*/  MOV R226, R66 ;  /* 0x0000004200e27202 */ /* 0x002fe20000000f00 */
[----:B------:R-:W-:Y:S01]  /*4070*/  IMAD.MOV.U32 R224, RZ, RZ, R68 ;  /* 0x000000ffffe07224 */ /* 0x000fe200078e0044 */
[----:B------:R-:W-:Y:S01]  /*4080*/  MOV R225, R67 ;  /* 0x0000004300e17202 */ /* 0x000fe20000000f00 */
[----:B------:R-:W-:Y:S01]  /*4090*/  STL.64 [R1+0x20], R32 ;  /* 0x0000202001007387 */ /* 0x000fe20000100a00 */
[----:B------:R-:W-:Y:S01]  /*40a0*/  MOV R223, R69 ;  /* 0x0000004500df7202 */ /* 0x000fe20000000f00 */
        /* <DEDUP_REMOVED lines=76> */
[----:B------:R1:W-:Y:S01]  /*4570*/  STL [R1+0x80], R56 ;  /* 0x0000803801007387 */ /* 0x0003e20000100800 */
[----:B------:R-:W-:-:S02]  /*4580*/  MOV R153, R127 ;  /* 0x0000007f00997202 */ /* 0x000fc40000000f00 */
[----:B------:R-:W-:Y:S01]  /*4590*/  MOV R23, R129 ;  /* 0x0000008100177202 */ /* 0x000fe20000000f00 */
[----:B------:R-:W-:Y:S01]  /*45a0*/  STL.64 [R1+0x940], R158 ;  /* 0x0009409e01007387 */ /* 0x000fe20000100a00 */
[----:B------:R-:W-:Y:S02]  /*45b0*/  MOV R22, R130 ;  /* 0x0000008200167202 */ /* 0x000fe40000000f00 */
[----:B------:R-:W-:Y:S01]  /*45c0*/  MOV R20, R132 ;  /* 0x0000008400147202 */ /* 0x000fe20000000f00 */
[----:B------:R-:W-:Y:S01]  /*45d0*/  STL.64 [R1+0x938], R156 ;  /* 0x0009389c01007387 */ /* 0x000fe20000100a00 */
[----:B------:R-:W-:Y:S02]  /*45e0*/  MOV R19, R133 ;  /* 0x0000008500137202 */ /* 0x000fe40000000f00 */
[----:B------:R-:W-:Y:S02]  /*45f0*/  MOV R17, R135 ;  /* 0x0000008700117202 */ /* 0x000fe40000000f00 */
[----:B------:R-:W-:-:S02]  /*4600*/  MOV R16, R136 ;  /* 0x0000008800107202 */ /* 0x000fc40000000f00 */
[----:B------:R-:W-:Y:S02]  /*4610*/  MOV R14, R138 ;  /* 0x0000008a000e7202 */ /* 0x000fe40000000f00 */
[----:B------:R-:W-:Y:S02]  /*4620*/  MOV R13, R139 ;  /* 0x0000008b000d7202 */ /* 0x000fe40000000f00 */
[----:B------:R-:W-:Y:S02]  /*4630*/  MOV R11, R141 ;  /* 0x0000008d000b7202 */ /* 0x000fe40000000f00 */
[----:B------:R-:W-:Y:S02]  /*4640*/  MOV R10, R142 ;  /* 0x0000008e000a7202 */ /* 0x000fe40000000f00 */
[----:B------:R-:W-:Y:S02]  /*4650*/  MOV R8, R144 ;  /* 0x0000009000087202 */ /* 0x000fe40000000f00 */
[----:B------:R-:W-:-:S02]  /*4660*/  MOV R7, R145 ;  /* 0x0000009100077202 */ /* 0x000fc40000000f00 */
[----:B------:R-:W-:Y:S02]  /*4670*/  MOV R5, R147 ;  /* 0x0000009300057202 */ /* 0x000fe40000000f00 */
[----:B------:R-:W-:Y:S02]  /*4680*/  MOV R4, R148 ;  /* 0x0000009400047202 */ /* 0x000fe40000000f00 */
[----:B------:R-:W-:Y:S02]  /*4690*/  MOV R2, R150 ;  /* 0x0000009600027202 */ /* 0x000fe40000000f00 */
[----:B------:R-:W-:Y:S02]  /*46a0*/  MOV R0, R151 ;  /* 0x0000009700007202 */ /* 0x000fe40000000f00 */
[----:B-1----:R-:W-:-:S06]  /*46b0*/  WARPGROUP.ARRIVE ;  /* 0x00000000000079c5 */ /* 0x002fcc0000000000 */
[----:B------:R-:W-:Y:S03]  /*46c0*/  HGMMA.64x256x16.F32.BF16 R24, R164, gdesc[UR4].tnspB, RZ, !UPT, gsb0 ;  /* 0x43e00004a4187df0 */ /* 0x000fe6000c0018ff */
[----:B------:R-:W-:Y:S02]  /*46d0*/  WARPGROUP.DEPBAR.LE gsb0, 0x0 ;  /* 0x00008000000079c5 */ /* 0x000fe40000010000 */
[----:B------:R-:W-:Y:S04]  /*46e0*/  STL.64 [R1+0x930], R150 ;  /* 0x0009309601007387 */ /* 0x000fe80000100a00 */
        /* <DEDUP_REMOVED lines=58> */
[----:B------:R1:W-:Y:S04]  /*4a90*/  STL.64 [R1+0x758], R32 ;  /* 0x0007582001007387 */ /* 0x0003e80000100a00 */
[----:B-1----:R-:W2:Y:S04]  /*4aa0*/  LDL.LU R32, [R1] ;  /* 0x0000000001207983 */ /* 0x002ea80000300800 */
[----:B------:R-:W2:Y:S04]  /*4ab0*/  LDL.LU R33, [R1+0x4] ;  /* 0x0000040001217983 */ /* 0x000ea80000300800 */
        /* <DEDUP_REMOVED lines=30> */
[----:B------:R-:W2:Y:S01]  /*4ca0*/  LDL.LU R64, [R1+0x80] ;  /* 0x0000800001407983 */ /* 0x000ea20000300800 */
        /* <DEDUP_REMOVED lines=65> */
[----:B------:R-:W-:Y:S01]  /*50c0*/  UIADD3 UR4, UR41, 0x1080, URZ ;  /* 0x0000108029047890 */ /* 0x000fe2000fffe03f */
[----:B------:R-:W-:Y:S01]  /*50d0*/  MOV R111, R189 ;  /* 0x000000bd006f7202 */ /* 0x000fe20000000f00 */
[----:B------:R-:W-:Y:S01]  /*50e0*/  UMOV UR7, 0x40000040 ;  /* 0x4000004000077882 */ /* 0x000fe20000000000 */
[----:B------:R-:W-:-:S02]  /*50f0*/  MOV R112, R188 ;  /* 0x000000bc00707202 */ /* 0x000fc40000000f00 */
[----:B------:R-:W-:Y:S02]  /*5100*/  MOV R114, R186 ;  /* 0x000000ba00727202 */ /* 0x000fe40000000f00 */
[----:B------:R-:W-:Y:S01]  /*5110*/  MOV R115, R185 ;  /* 0x000000b900737202 */ /* 0x000fe20000000f00 */
[----:B------:R-:W-:Y:S01]  /*5120*/  UMOV UR6, UR4 ;  /* 0x0000000400067c82 */ /* 0x000fe20008000000 */
        /* <DEDUP_REMOVED lines=25> */
[----:B------:R-:W-:-:S06]  /*52c0*/  MOV R159, R0 ;  /* 0x00000000009f7202 */ /* 0x000fcc0000000f00 */
[----:B--2---:R-:W-:-:S06]  /*52d0*/  WARPGROUP.ARRIVE ;  /* 0x00000000000079c5 */ /* 0x004fcc0000000000 */
[----:B------:R-:W-:Y:S03]  /*52e0*/  HGMMA.64x256x16.F32.BF16 R32, R160, gdesc[UR4].tnspB, R32, gsb0 ;  /* 0x43e00004a0207df0 */ /* 0x000fe60008001820 */
[----:B------:R-:W-:Y:S02]  /*52f0*/  WARPGROUP.DEPBAR.LE gsb0, 0x0 ;  /* 0x00008000000079c5 */ /* 0x000fe40000010000 */
[----:B------:R-:W-:Y:S04]  /*5300*/  STL.64 [R1], R32 ;  /* 0x0000002001007387 */ /* 0x000fe80000100a00 */
        /* <DEDUP_REMOVED lines=63> */
[----:B-1----:R-:W2:Y:S04]  /*5700*/  LDL.LU.64 R158, [R1+0x940] ;  /* 0x00094000019e7983 */ /* 0x002ea80000300a00 */
[----:B------:R-:W2:Y:S04]  /*5710*/  LDL.LU.64 R156, [R1+0x938] ;  /* 0x00093800019c7983 */ /* 0x000ea80000300a00 */
[----:B------:R-:W3:Y:S04]  /*5720*/  LDL.LU.64 R150, [R1+0x930] ;  /* 0x0009300001967983 */ /* 0x000ee80000300a00 */
        /* <DEDUP_REMOVED lines=58> */
[----:B------:R-:W3:Y:S01]  /*5ad0*/  LDL.LU.64 R32, [R1+0x758] ;  /* 0x0007580001207983 */ /* 0x000ee20000300a00 */
[----:B------:R-:W-:Y:S01]  /*5ae0*/  UIADD3 UR4, UR41, 0x1880, URZ ;  /* 0x0000188029047890 */ /* 0x000fe2000fffe03f */
[----:B------:R-:W-:-:S06]  /*5af0*/  UMOV UR7, 0x40000040 ;  /* 0x4000004000077882 */ /* 0x000fcc0000000000 */
[----:B------:R-:W-:Y:S01]  /*5b00*/  UMOV UR6, UR4 ;  /* 0x0000000400067c82 */ /* 0x000fe20008000000 */
[----:B---3--:R-:W-:-:S06]  /*5b10*/  WARPGROUP.ARRIVE ;  /* 0x00000000000079c5 */ /* 0x008fcc0000000000 */
[----:B------:R-:W-:Y:S03]  /*5b20*/  HGMMA.64x256x16.F32.BF16 R24, R160, gdesc[UR4].tnspB, R24, gsb0 ;  /* 0x43e00004a0187df0 */ /* 0x000fe60008001818 */
        /* <DEDUP_REMOVED lines=65> */
[----:B-1----:R-:W2:Y:S04]  /*5f40*/  LDL.LU.64 R24, [R1] ;  /* 0x0000000001187983 */ /* 0x002ea80000300a00 */
[----:B------:R-:W2:Y:S04]  /*5f50*/  LDL.LU.64 R26, [R1+0x8] ;  /* 0x00000800011a7983 */ /* 0x000ea80000300a00 */
        /* <DEDUP_REMOVED lines=61> */
[----:B------:R-:W2:Y:S01]  /*6330*/  LDL.LU.64 R150, [R1+0x1f8] ;  /* 0x0001f80001967983 */ /* 0x000ea20000300a00 */
[----:B------:R-:W-:Y:S01]  /*6340*/  UIADD3 UR4, UR41, 0x1100, URZ ;  /* 0x0000110029047890 */ /* 0x000fe2000fffe03f */
[----:B------:R-:W-:-:S06]  /*6350*/  UMOV UR7, 0x40000040 ;  /* 0x4000004000077882 */ /* 0x000fcc0000000000 */
[----:B------:R-:W-:Y:S01]  /*6360*/  UMOV UR6, UR4 ;  /* 0x0000000400067c82 */ /* 0x000fe20008000000 */
[----:B--2---:R-:W-:-:S06]  /*6370*/  WARPGROUP.ARRIVE ;  /* 0x00000000000079c5 */ /* 0x004fcc0000000000 */
[----:B------:R-:W-:Y:S03]  /*6380*/  HGMMA.64x256x16.F32.BF16 R24, R156, gdesc[UR4].tnspB, R24, gsb0 ;  /* 0x43e000049c187df0 */ /* 0x000fe60008001818 */
[----:B------:R-:W-:Y:S02]  /*6390*/  WARPGROUP.DEPBAR.LE gsb0, 0x0 ;  /* 0x00008000000079c5 */ /* 0x000fe40000010000 */
[----:B------:R-:W-:Y:S01]  /*63a0*/  STL.64 [R1], R24 ;  /* 0x0000001801007387 */ /* 0x000fe20000100a00 */
        /* <DEDUP_REMOVED lines=47> */
[----:B------:R1:W-:Y:S01]  /*66a0*/  STL [R1+0x60], R48 ;  /* 0x0000603001007387 */ /* 0x0003e20000100800 */
[----:B------:R-:W-:Y:S01]  /*66b0*/  MOV R181, R114 ;  /* 0x0000007200b57202 */ /* 0x000fe20000000f00 */
[----:B------:R-:W-:Y:S01]  /*66c0*/  IMAD.MOV.U32 R182, RZ, RZ, R113 ;  /* 0x000000ffffb67224 */ /* 0x000fe200078e0071 */
[----:B------:R-:W-:Y:S01]  /*66d0*/  MOV R180, R115 ;  /* 0x0000007300b47202 */ /* 0x000fe20000000f00 */
[----:B------:R-:W2:Y:S01]  /*66e0*/  LDL.LU.64 R150, [R1+0x750] ;  /* 0x0007500001967983 */ /* 0x000ea20000300a00 */
        /* <DEDUP_REMOVED lines=84> */
[----:B------:R-:W-:-:S03]  /*6c30*/  MOV R155, R49 ;  /* 0x00000031009b7202 */ /* 0x000fc60000000f00 */
        /* <DEDUP_REMOVED lines=29> */
[----:B-1----:R-:W2:Y:S04]  /*6e10*/  LDL.LU.64 R48, [R1+0x5b8] ;  /* 0x0005b80001307983 */ /* 0x002ea80000300a00 */
        /* <DEDUP_REMOVED lines=103> */
[----:B------:R-:W-:-:S03]  /*7490*/  IMAD.MOV.U32 R49, RZ, RZ, R155 ;  /* 0x000000ffff317224 */ /* 0x000fc600078e009b */
[----:B------:R-:W2:Y:S01]  /*74a0*/  LDL.LU R45, [R1+0x54] ;  /* 0x00005400012d7983 */ /* 0x000ea20000300800 */
[----:B------:R-:W-:-:S03]  /*74b0*/  MOV R50, R0 ;  /* 0x0000000000327202 */ /* 0x000fc60000000f00 */
[----:B------:R-:W2:Y:S04]  /*74c0*/  LDL.LU R46, [R1+0x58] ;  /* 0x00005800012e7983 */ /* 0x000ea80000300800 */
[----:B------:R-:W2:Y:S01]  /*74d0*/  LDL.LU R47, [R1+0x5c] ;  /* 0x00005c00012f7983 */ /* 0x000ea20000300800 */
[----:B------:R-:W-:-:S03]  /*74e0*/  MOV R51, R152 ;  /* 0x0000009800337202 */ /* 0x000fc60000000f00 */
[----:B------:R-:W2:Y:S01]  /*74f0*/  LDL.LU R48, [R1+0x60] ;  /* 0x0000600001307983 */ /* 0x000ea20000300800 */
[----:B------:R-:W-:-:S03]  /*7500*/  IMAD.MOV.U32 R52, RZ, RZ, R153 ;  /* 0x000000ffff347224 */ /* 0x000fc600078e0099 */
[----:B------:R-:W3:Y:S01]  /*7510*/  LDL.LU R155, [R1+0x550] ;  /* 0x00055000019b7983 */ /* 0x000ee20000300800 */
[----:B------:R-:W-:-:S03]  /*7520*/  MOV R53, R154 ;  /* 0x0000009a00357202 */ /* 0x000fc60000000f00 */
[----:B------:R-:W3:Y:S04]  /*7530*/  LDL.LU R0, [R1+0x54c] ;  /* 0x00054c0001007983 */ /* 0x000ee80000300800 */
        /* <DEDUP_REMOVED lines=73> */
[----:B------:R-:W-:Y:S01]  /*79d0*/  MOV R107, R232 ;  /* 0x000000e8006b7202 */ /* 0x000fe20000000f00 */
[----:B------:R1:W5:Y:S01]  /*79e0*/  LDL.LU R231, [R1+0x53c] ;  /* 0x00053c0001e77983 */ /* 0x0003620000300800 */
        /* <DEDUP_REMOVED lines=28> */
[----:B------:R-:W-:Y:S01]  /*7bb0*/  MOV R150, R9 ;  /* 0x0000000900967202 */ /* 0x000fe20000000f00 */
[----:B------:R-:W-:Y:S01]  /*7bc0*/  UMOV UR6, UR4 ;  /* 0x0000000400067c82 */ /* 0x000fe20008000000 */
[----:B------:R1:W5:Y:S04]  /*7bd0*/  LDL.LU R230, [R1+0x538] ;  /* 0x0005380001e67983 */ /* 0x0003680000300800 */
        /* <DEDUP_REMOVED lines=38> */
[----:B------:R1:W5:Y:S01]  /*7e40*/  LDL.LU R191, [R1+0x49c] ;  /* 0x00049c0001bf7983 */ /* 0x0003620000300800 */
[----:B---3--:R-:W-:-:S03]  /*7e50*/  F2FP.BF16.F32.PACK_AB R155, R155, R0 ;  /* 0x000000009b9b723e */ /* 0x008fc600000010ff */
[----:B------:R1:W5:Y:S04]  /*7e60*/  LDL.LU R190, [R1+0x498] ;  /* 0x0004980001be7983 */ /* 0x0003680000300800 */
[----:B------:R1:W5:Y:S04]  /*7e70*/  LDL.LU R188, [R1+0x494] ;  /* 0x0004940001bc7983 */ /* 0x0003680000300800 */
[----:B------:R1:W5:Y:S01]  /*7e80*/  LDL.LU R187, [R1+0x490] ;  /* 0x0004900001bb7983 */ /* 0x0003620000300800 */
[----:B--2---:R-:W-:-:S03]  /*7e90*/  WARPGROUP.ARRIVE ;  /* 0x00000000000079c5 */ /* 0x004fc60000000000 */
[----:B------:R1:W5:Y:S03]  /*7ea0*/  LDL.LU R8, [R1+0x48c] ;  /* 0x00048c0001087983 */ /* 0x0003660000300800 */
[----:B------:R-:W-:Y:S01]  /*7eb0*/  HGMMA.64x256x16.F32.BF16 R24, R152, gdesc[UR4].tnspB, R24, gsb0 ;  /* 0x43e0000498187df0 */ /* 0x000fe20008001818 */
[----:B------:R1:W5:Y:S04]  /*7ec0*/  LDL.LU R7, [R1+0x488] ;  /* 0x0004880001077983 */ /* 0x0003680000300800 */
[----:B------:R1:W5:Y:S04]  /*7ed0*/  LDL.LU R6, [R1+0x484] ;  /* 0x0004840001067983 */ /* 0x0003680000300800 */
[----:B------:R1:W5:Y:S04]  /*7ee0*/  LDL.LU R5, [R1+0x480] ;  /* 0x0004800001057983 */ /* 0x0003680000300800 */
[----:B------:R1:W5:Y:S04]  /*7ef0*/  LDL.LU R4, [R1+0x47c] ;  /* 0x00047c0001047983 */ /* 0x0003680000300800 */
[----:B------:R1:W5:Y:S01]  /*7f00*/  LDL.LU R2, [R1+0x478] ;  /* 0x0004780001027983 */ /* 0x0003620000300800 */
[----:B------:R-:W-:-:S03]  /*7f10*/  WARPGROUP.DEPBAR.LE gsb0, 0x0 ;  /* 0x00008000000079c5 */ /* 0x000fc60000010000 */
        /* <DEDUP_REMOVED lines=64> */
[----:B--2---:R-:W2:Y:S04]  /*8320*/  LDL.LU.64 R150, [R1+0x470] ;  /* 0x0004700001967983 */ /* 0x004ea80000300a00 */
        /* <DEDUP_REMOVED lines=69> */
[----:B-1----:R-:W-:Y:S05]  /*8780*/  @!P0 BRA `(.L_x_21) ;  /* 0x0000000000048947 */ /* 0x002fea0003800000 */
[----:B------:R-:W-:Y:S01]  /*8790*/  BPT.TRAP 0x1 ;  /* 0x000000040000795c */ /* 0x000fe20000300000 */
.L_x_21:
[----:B------:R-:W-:Y:S01]  /*87a0*/  UISETP.GT.U32.AND UP0, UPT, UR54, 0x1, UPT ;  /* 0x000000013600788c */ /* 0x000fe2000bf04070 */
[----:B------:R-:W-:Y:S01]  /*87b0*/  MOV R0, RZ ;  /* 0x000000ff00007202 */ /* 0x000fe20000000f00 */
[----:B------:R-:W-:-:S04]  /*87c0*/  UIADD3 UR4, UR60, 0x70028, URZ ;  /* 0x000700283c047890 */ /* 0x000fc8000fffe03f */
[----:B------:R-:W-:Y:S01]  /*87d0*/  PLOP3.LUT P1, PT, PT, PT, UP0, 0x80, 0x0 ;  /* 0x000000000000781c */ /* 0x000fe20003f2f008 */
[----:B------:R-:W-:-:S09]  /*87e0*/  UPRMT UR4, URZ, 0x654, UR4 ;  /* 0x000006543f047896 */ /* 0x000fd20008000004 */
[----:B------:R-:W-:Y:S03]  /*87f0*/  SYNCS.ARRIVE.TRANS64.RED.A1T0 RZ, [UR4], RZ ;  /* 0x000000ffffff79a7 */ /* 0x000fe60008100404 */
[----:B------:R-:W-:Y:S05]  /*8800*/  @P1 BRA `(.L_x_22) ;  /* 0x0000000000041947 */ /* 0x000fea0003800000 */
[----:B------:R-:W-:Y:S01]  /*8810*/  BPT.TRAP 0x1 ;  /* 0x000000040000795c */ /* 0x000fe20000300000 */
.L_x_22:
[----:B-----5:R-:W-:Y:S01]  /*8820*/  ISETP.GE.AND P2, PT, R8, 0x4, PT ;  /* 0x000000040800780c */ /* 0x020fe20003f46270 */
[----:B------:R-:W-:Y:S01]  /*8830*/  UMOV UR7, 0x1 ;  /* 0x0000000100077882 */ /* 0x000fe20000000000 */
[----:B------:R-:W-:Y:S01]  /*8840*/  UMOV UR4, 0x2 ;  /* 0x0000000200047882 */ /* 0x000fe20000000000 */
[----:B------:R-:W-:Y:S01]  /*8850*/  IADD3 R2, R2, 0x40, RZ ;  /* 0x0000004002027810 */ /* 0x000fe20007ffe0ff */
[----:B------:R-:W-:-:S09]  /*8860*/  VIADD R19, R8, 0xfffffffe ;  /* 0xfffffffe08137836 */ /* 0x000fd20000000000 */
[----:B------:R-:W-:Y:S05]  /*8870*/  @!P2 BRA `(.L_x_23) ;  /* 0x000000a400f0a947 */ /* 0x000fea0003800000 */
[----:B------:R-:W-:Y:S01]  /*8880*/  IADD3 R8, R8, -0x3, RZ ;  /* 0xfffffffd08087810 */ /* 0x000fe20007ffe0ff */
[----:B------:R-:W-:Y:S01]  /*8890*/  IMAD.MOV.U32 R18, RZ, RZ, R6 ;  /* 0x000000ffff127224 */ /* 0x000fe200078e0006 */
[----:B------:R-:W-:Y:S01]  /*88a0*/  MOV R3, R7 ;  /* 0x0000000700037202 */ /* 0x000fe20000000f00 */
[----:B------:R-:W-:Y:S01]  /*88b0*/  UMOV UR4, 0x2 ;  /* 0x0000000200047882 */ /* 0x000fe20000000000 */
[----:B------:R-:W-:Y:S01]  /*88c0*/  MOV R0, RZ ;  /* 0x000000ff00007202 */ /* 0x000fe20000000f00 */
[----:B------:R-:W-:Y:S01]  /*88d0*/  UMOV UR7, 0x1 ;  /* 0x0000000100077882 */ /* 0x000fe20000000000 */
[----:B------:R-:W-:-:S05]  /*88e0*/  ULDC UR5, c[0x0][0x604] ;  /* 0x0001810000057ab9 */ /* 0x000fca0000000800 */
.L_x_34:
[----:B------:R-:W-:Y:S02]  /*88f0*/  PLOP3.LUT P3, PT, PT, PT, UP1, 0x80, 0x0 ;  /* 0x000000000000781c */ /* 0x000fe40003f6f018 */
[----:B------:R-:W-:-:S11]  /*8900*/  MOV R19, R8 ;  /* 0x0000000800137202 */ /* 0x000fd60000000f00 */
[----:B------:R-:W-:Y:S05]  /*8910*/  @!P3 BRA `(.L_x_24) ;  /* 0x000000000004b947 */ /* 0x000fea0003800000 */
[----:B------:R-:W-:Y:S01]  /*8920*/  BPT.TRAP 0x1 ;  /* 0x000000040000795c */ /* 0x000fe20000300000 */
.L_x_24:
[----:B------:R-:W-:Y:S01]  /*8930*/  ULEA UR6, UR4, UR60, 0x3 ;  /* 0x0000003c04067291 */ /* 0x000fe2000f8e183f */
[----:B------:R-:W-:-:S08]  /*8940*/  SHF.L.U32 R6, R0, 0x1f, RZ ;  /* 0x0000001f00067819 */ /* 0x000fd000000006ff */
[----:B------:R-:W1:Y:S02]  /*8950*/  SYNCS.PHASECHK.TRANS64.TRYWAIT P2, [UR6+0x70000], R6 ;  /* 0x07000006ff0075a7 */ /* 0x000e640008040146 */
[----:B-1----:R-:W-:Y:S05]  /*8960*/  @!P2 BRA `(.L_x_25) ;  /* 0x000001d80044a947 */ /* 0x002fea0003800000 */
.L_x_133:
[----:B------:R-:W-:Y:S01]  /*8970*/  MOV R15, UR29 ;  /* 0x0000001d000f7c02 */ /* 0x000fe20008000f00 */
[----:B------:R-:W-:Y:S01]  /*8980*/  ULEA UR6, UR4, UR40, 0xc ;  /* 0x0000002804067291 */ /* 0x000fe2000f8e603f */
[----:B------:R-:W-:Y:S01]  /*8990*/  MOV R14, UR28 ;  /* 0x0000001c000e7c02 */ /* 0x000fe20008000f00 */
[----:B------:R-:W-:Y:S01]  /*89a0*/  WARPGROUP.ARRIVE ;  /* 0x00000000000079c5 */ /* 0x000fe20000000000 */
[----:B------:R-:W-:Y:S01]  /*89b0*/  R2UR UR28, R230 ;  /* 0x00000000e61c72ca */ /* 0x000fe200000e0000 */
[----:B------:R-:W-:Y:S01]  /*89c0*/  UMOV UR31, 0x40000040 ;  /* 0x40000040001f7882 */ /* 0x000fe20000000000 */
[----:B------:R-:W-:Y:S01]  /*89d0*/  R2UR UR29, R231 ;  /* 0x00000000e71d72ca */ /* 0x000fe200000e0000 */
[----:B------:R-:W-:Y:S01]  /*89e0*/  UIADD3 UR10, UR6, 0x2, URZ ;  /* 0x00000002060a7890 */ /* 0x000fe2000fffe03f */
[----:B------:R-:W-:Y:S01]  /*89f0*/  MOV R11, UR37 ;  /* 0x00000025000b7c02 */ /* 0x000fe20008000f00 */
[----:B------:R-:W-:Y:S01]  /*8a00*/  UMOV UR30, UR6 ;  /* 0x00000006001e7c82 */ /* 0x000fe20008000000 */
[----:B------:R-:W-:Y:S01]  /*8a10*/  MOV R10, UR36 ;  /* 0x00000024000a7c02 */ /* 0x000fe20008000f00 */
[----:B------:R-:W-:Y:S01]  /*8a20*/  UMOV UR39, 0x40000040 ;  /* 0x4000004000277882 */ /* 0x000fe20000000000 */
[----:B------:R-:W-:Y:S01]  /*8a30*/  R2UR UR36, R228 ;  /* 0x00000000e42472ca */ /* 0x000fe200000e0000 */
[----:B------:R-:W-:Y:S01]  /*8a40*/  UMOV UR47, 0x40000040 ;  /* 0x40000040002f7882 */ /* 0x000fe20000000000 */
[----:B------:R-:W-:Y:S01]  /*8a50*/  R2UR UR37, R229 ;  /* 0x00000000e52572ca */ /* 0x000fe200000e0000 */
[----:B------:R-:W-:Y:S01]  /*8a60*/  UMOV UR38, UR10 ;  /* 0x0000000a00267c82 */ /* 0x000fe20008000000 */
[----:B------:R-:W-:Y:S01]  /*8a70*/  MOV R9, UR45 ;  /* 0x0000002d00097c02 */ /* 0x000fe20008000f00 */
[----:B------:R-:W-:Y:S01]  /*8a80*/  UIADD3 UR10, UR6, 0x4, URZ ;  /* 0x00000004060a7890 */ /* 0x000fe2000fffe03f */
[----:B------:R-:W-:Y:S01]  /*8a90*/  MOV R8, UR44 ;  /* 0x0000002c00087c02 */ /* 0x000fe20008000f00 */
[----:B------:R-:W-:Y:S01]  /*8aa0*/  HGMMA.64x64x16.F32.BF16 R152, gdesc[UR28], RZ, !UPT, gsb0 ;  /* 0x00e000001c9879f0 */ /* 0x000fe2000c0018ff */
[----:B------:R-:W-:Y:S01]  /*8ab0*/  R2UR UR44, R226 ;  /* 0x00000000e22c72ca */ /* 0x000fe200000e0000 */
[----:B------:R-:W-:Y:S01]  /*8ac0*/  UMOV UR35, 0x40000040 ;  /* 0x4000004000237882 */ /* 0x000fe20000000000 */
[----:B------:R-:W-:Y:S01]  /*8ad0*/  R2UR UR45, R227 ;  /* 0x00000000e32d72ca */ /* 0x000fe200000e0000 */
[----:B------:R-:W-:Y:S01]  /*8ae0*/  UMOV UR55, 0x40000040 ;  /* 0x4000004000377882 */ /* 0x000fe20000000000 */
[----:B------:R-:W-:Y:S01]  /*8af0*/  UMOV UR46, UR10 ;  /* 0x0000000a002e7c82 */ /* 0x000fe20008000000 */
[----:B------:R-:W-:Y:S01]  /*8b00*/  MOV R13, UR33 ;  /* 0x00000021000d7c02 */ /* 0x000fe20008000f00 */
[----:B------:R-:W-:Y:S01]  /*8b10*/  UIADD3 UR10, UR6, 0x6, URZ ;  /* 0x00000006060a7890 */ /* 0x000fe2000fffe03f */
[----:B------:R-:W-:Y:S01]  /*8b20*/  MOV R12, UR32 ;  /* 0x00000020000c7c02 */ /* 0x000fe20008000f00 */
[----:B------:R-:W-:Y:S01]  /*8b30*/  UMOV UR31, 0x40000040 ;  /* 0x40000040001f7882 */ /* 0x000fe20000000000 */
[----:B------:R-:W-:Y:S01]  /*8b40*/  R2UR UR32, R224 ;  /* 0x00000000e02072ca */ /* 0x000fe200000e0000 */
[----:B------:R-:W-:Y:S01]  /*8b50*/  UMOV UR51, 0x40000040 ;  /* 0x4000004000337882 */ /* 0x000fe20000000000 */
[----:B------:R-:W-:Y:S01]  /*8b60*/  R2UR UR33, R225 ;  /* 0x00000000e12172ca */ /* 0x000fe200000e0000 */
[----:B------:R-:W-:Y:S01]  /*8b70*/  UMOV UR59, 0x40000040 ;  /* 0x40000040003b7882 */ /* 0x000fe20000000000 */
[----:B------:R-:W-:Y:S01]  /*8b80*/  UMOV UR34, UR10 ;  /* 0x0000000a00227c82 */ /* 0x000fe20008000000 */
[----:B------:R-:W-:Y:S01]  /*8b90*/  R2UR UR52, R222 ;  /* 0x00000000de3472ca */ /* 0x000fe200000e0000 */
[----:B------:R-:W-:Y:S01]  /*8ba0*/  UIADD3 UR10, UR6, 0x200, URZ ;  /* 0x00000200060a7890 */ /* 0x000fe2000fffe03f */
[----:B------:R-:W-:Y:S01]  /*8bb0*/  R2UR UR53, R223 ;  /* 0x00000000df3572ca */ /* 0x000fe200000e0000 */
[----:B------:R-:W-:Y:S01]  /*8bc0*/  UMOV UR11, 0x40000040 ;  /* 0x40000040000b7882 */ /* 0x000fe20000000000 */
[----:B------:R-:W-:Y:S01]  /*8bd0*/  R2UR UR28, R220 ;  /* 0x00000000dc1c72ca */ /* 0x000fe200000e0000 */
[----:B------:R-:W-:Y:S01]  /*8be0*/  UMOV UR15, 0x40000040 ;  /* 0x40000040000f7882 */ /* 0x000fe20000000000 */
[----:B------:R-:W-:Y:S01]  /*8bf0*/  R2UR UR29, R221 ;  /* 0x00000000dd1d72ca */ /* 0x000fe200000e0000 */
[----:B------:R-:W-:Y:S01]  /*8c00*/  UMOV UR19, 0x40000040 ;  /* 0x4000004000137882 */ /* 0x000fe20000000000 */
[----:B------:R-:W-:Y:S01]  /*8c10*/  UMOV UR54, UR10 ;  /* 0x0000000a00367c82 */ /* 0x000fe20008000000 */
[----:B------:R-:W-:Y:S01]  /*8c20*/  UIADD3 UR10, UR6, 0x202, URZ ;  /* 0x00000202060a7890 */ /* 0x000fe2000fffe03f */
[----:B-1----:R-:W-:Y:S01]  /*8c30*/  MOV R7, UR49 ;  /* 0x0000003100077c02 */ /* 0x002fe20008000f00 */
[----:B------:R-:W-:Y:S01]  /*8c40*/  UMOV UR23, 0x40000040 ;  /* 0x4000004000177882 */ /* 0x000fe20000000000 */
[----:B------:R-:W-:Y:S01]  /*8c50*/  MOV R6, UR48 ;  /* 0x0000003000067c02 */ /* 0x000fe20008000f00 */
[----:B------:R-:W-:Y:S01]  /*8c60*/  UMOV UR27, 0x40000040 ;  /* 0x40000040001b7882 */ /* 0x000fe20000000000 */
[----:B------:R-:W-:Y:S01]  /*8c70*/  R2UR UR48, R214 ;  /* 0x00000000d63072ca */ /* 0x000fe200000e0000 */
[----:B------:R-:W-:Y:S01]  /*8c80*/  UIADD3 UR4, UR4, 0x1, URZ ;  /* 0x0000000104047890 */ /* 0x000fe2000fffe03f */
[----:B------:R-:W-:Y:S01]  /*8c90*/  R2UR UR49, R215 ;  /* 0x00000000d73172ca */ /* 0x000fe200000e0000 */
[----:B------:R-:W-:Y:S01]  /*8ca0*/  UMOV UR30, UR10 ;  /* 0x0000000a001e7c82 */ /* 0x000fe20008000000 */
[----:B------:R-:W-:-:S02]  /*8cb0*/  UIADD3 UR10, UR6, 0x204, URZ ;  /* 0x00000204060a7890 */ /* 0x000fc4000fffe03f */
[----:B------:R-:W-:-:S04]  /*8cc0*/  UISETP.NE.AND UP0, UPT, UR4, 0x5, UPT ;  /* 0x000000050400788c */ /* 0x000fc8000bf05270 */
[----:B------:R-:W-:Y:S01]  /*8cd0*/  USEL UR4, UR4, URZ, UP0 ;  /* 0x0000003f04047287 */ /* 0x000fe20008000000 */
[----:B------:R-:W-:Y:S02]  /*8ce0*/  WARPGROUP.DEPBAR.LE gsb0, 0x0 ;  /* 0x00008000000079c5 */ /* 0x000fe40000010000 */
[----:B------:R-:W-:-:S06]  /*8cf0*/  WARPGROUP.ARRIVE ;  /* 0x00000000000079c5 */ /* 0x000fcc0000000000 */
[----:B------:R-:W-:Y:S01]  /*8d00*/  HGMMA.64x64x16.F32.BF16 R152, gdesc[UR36], R152, gsb0 ;  /* 0x00e00000249879f0 */ /* 0x000fe20008001898 */
[----:B------:R-:W-:Y:S01]  /*8d10*/  R2UR UR36, R218 ;  /* 0x00000000da2472ca */ /* 0x000fe200000e0000 */
[----:B------:R-:W-:Y:S01]  /*8d20*/  UMOV UR38, UR10 ;  /* 0x0000000a00267c82 */ /* 0x000fe20008000000 */
[----:B------:R-:W-:Y:S01]  /*8d30*/  R2UR UR37, R219 ;  /* 0x00000000db2572ca */ /* 0x000fe200000e0000 */
[----:B------:R-:W-:Y:S01]  /*8d40*/  UMOV UR39, 0x40000040 ;  /* 0x4000004000277882 */ /* 0x000fe20000000000 */
[----:B------:R-:W-:Y:S01]  /*8d50*/  UIADD3 UR10, UR6, 0x206, URZ ;  /* 0x00000206060a7890 */ /* 0x000fe2000fffe03f */
[----:B------:R-:W-:Y:S02]  /*8d60*/  WARPGROUP.DEPBAR.LE gsb0, 0x0 ;  /* 0x00008000000079c5 */ /* 0x000fe40000010000 */
[----:B------:R-:W-:-:S06]  /*8d70*/  WARPGROUP.ARRIVE ;  /* 0x00000000000079c5 */ /* 0x000fcc0000000000 */
[----:B------:R-:W-:Y:S01]  /*8d80*/  HGMMA.64x64x16.F32.BF16 R152, gdesc[UR44], R152, gsb0 ;  /* 0x00e000002c9879f0 */ /* 0x000fe20008001898 */
[----:B------:R-:W-:Y:S01]  /*8d90*/  R2UR UR44, R216 ;  /* 0x00000000d82c72ca */ /* 0x000fe200000e0000 */
[----:B------:R-:W-:Y:S01]  /*8da0*/  UMOV UR46, UR10 ;  /* 0x0000000a002e7c82 */ /* 0x000fe20008000000 */
[----:B------:R-:W-:Y:S01]  /*8db0*/  R2UR UR45, R217 ;  /* 0x00000000d92d72ca */ /* 0x000fe200000e0000 */
[----:B------:R-:W-:Y:S01]  /*8dc0*/  UMOV UR47, 0x40000040 ;  /* 0x40000040002f7882 */ /* 0x000fe20000000000 */
[----:B------:R-:W-:-:S07]  /*8dd0*/  UIADD3 UR10, UR6, 0x400, URZ ;  /* 0x00000400060a7890 */ /* 0x000fce000fffe03f */
[----:B------:R-:W-:Y:S01]  /*8de0*/  UMOV UR50, UR10 ;  /* 0x0000000a00327c82 */ /* 0x000fe20008000000 */
        /* <DEDUP_REMOVED lines=13> */
[----:B------:R-:W-:Y:S01]  /*8ec0*/  UMOV UR55, 0x40000040 ;  /* 0x4000004000377882 */ /* 0x000fe20000000000 */
[----:B------:R-:W-:Y:S01]  /*8ed0*/  R2UR UR53, R205 ;  /* 0x00000000cd3572ca */ /* 0x000fe200000e0000 */
        /* <DEDUP_REMOVED lines=114> */
[----:B------:R-:W-:Y:S03]  /*9600*/  HGMMA.64x64x16.F32.BF16 R152, gdesc[UR56], R152, gsb0 ;  /* 0x00e00000389879f0 */ /* 0x000fe60008001898 */
[----:B------:R-:W-:Y:S02]  /*9610*/  WARPGROUP.DEPBAR.LE gsb0, 0x0 ;  /* 0x00008000000079c5 */ /* 0x000fe40000010000 */
[----:B------:R-:W-:-:S06]  /*9620*/  WARPGROUP.ARRIVE ;  /* 0x00000000000079c5 */ /* 0x000fcc0000000000 */
[----:B------:R-:W-:Y:S01]  /*9630*/  HGMMA.64x64x16.F32.BF16 R152, gdesc[UR8], R152, gsb0 ;  /* 0x00e00000089879f0 */ /* 0x000fe20008001898 */
[----:B------:R-:W-:-:S07]  /*9640*/  UIADD3 UR10, UR6, 0xa04, URZ ;  /* 0x00000a04060a7890 */ /* 0x000fce000fffe03f */
[----:B------:R-:W-:Y:S01]  /*9650*/  UMOV UR14, UR10 ;  /* 0x0000000a000e7c82 */ /* 0x000fe20008000000 */
        /* <DEDUP_REMOVED lines=14> */
[----:B------:R-:W-:Y:S02]  /*9740*/  UIADD3 UR10, UR6, 0xe04, URZ ;  /* 0x00000e04060a7890 */ /* 0x000fe4000fffe03f */
[----:B------:R-:W-:-:S05]  /*9750*/  UIADD3 UR6, UR6, 0xe06, URZ ;  /* 0x00000e0606067890 */ /* 0x000fca000fffe03f */
[----:B------:R-:W-:Y:S02]  /*9760*/  UMOV UR50, UR10 ;  /* 0x0000000a00327c82 */ /* 0x000fe40008000000 */
[----:B------:R-:W-:Y:S01]  /*9770*/  UMOV UR54, UR6 ;  /* 0x0000000600367c82 */ /* 0x000fe20008000000 */
[----:B------:R-:W-:Y:S01]  /*9780*/  USEL UR6, URZ, 0x1, UP0 ;  /* 0x000000013f067887 */ /* 0x000fe20008000000 */
[----:B------:R-:W-:Y:S02]  /*9790*/  WARPGROUP.DEPBAR.LE gsb0, 0x0 ;  /* 0x00008000000079c5 */ /* 0x000fe40000010000 */
[----:B------:R-:W-:-:S03]  /*97a0*/  WARPGROUP.ARRIVE ;  /* 0x00000000000079c5 */ /* 0x000fc60000000000 */
[----:B------:R-:W-:-:S03]  /*97b0*/  LOP3.LUT R20, R0, UR6, RZ, 0x3c, !PT ;  /* 0x0000000600147c12 */ /* 0x000fc6000f8e3cff */
        /* <DEDUP_REMOVED lines=29> */
[----:B------:R-:W-:Y:S05]  /*9990*/  @!P3 BRA `(.L_x_26) ;  /* 0x000000000004b947 */ /* 0x000fea0003800000 */
[----:B------:R-:W-:Y:S01]  /*99a0*/  BPT.TRAP 0x1 ;  /* 0x000000040000795c */ /* 0x000fe20000300000 */
.L_x_26:
[----:B------:R-:W-:Y:S01]  /*99b0*/  FMNMX R7, R152, R3, !PT ;  /* 0x0000000398077209 */ /* 0x000fe20007800000 */
[----:B------:R1:W-:Y:S03]  /*99c0*/  STL [R1+0x3ec], R58 ;  /* 0x0003ec3a01007387 */ /* 0x0003e60000100800 */
[----:B------:R-:W-:-:S04]  /*99d0*/  FMNMX R7, R153, R7, !PT ;  /* 0x0000000799077209 */ /* 0x000fc80007800000 */
[----:B------:R-:W-:Y:S01]  /*99e0*/  FMNMX R7, R156, R7, !PT ;  /* 0x000000079c077209 */ /* 0x000fe20007800000 */
[----:B-1----:R-:W2:Y:S03]  /*99f0*/  LDL.LU R58, [R1] ;  /* 0x00000000013a7983 */ /* 0x002ea60000300800 */
[----:B------:R-:W-:Y:S01]  /*9a00*/  FMNMX R7, R157, R7, !PT ;  /* 0x000000079d077209 */ /* 0x000fe20007800000 */
[----:B------:R1:W-:Y:S03]  /*9a10*/  STL [R1+0x3e8], R59 ;  /* 0x0003e83b01007387 */ /* 0x0003e60000100800 */
[----:B------:R-:W-:-:S04]  /*9a20*/  FMNMX R7, R160, R7, !PT ;  /* 0x00000007a0077209 */ /* 0x000fc80007800000 */
[----:B------:R-:W-:-:S04]  /*9a30*/  FMNMX R7, R161, R7, !PT ;  /* 0x00000007a1077209 */ /* 0x000fc80007800000 */
[----:B------:R-:W-:Y:S01]  /*9a40*/  FMNMX R7, R164, R7, !PT ;  /* 0x00000007a4077209 */ /* 0x000fe20007800000 */
[----:B-1----:R-:W3:Y:S03]  /*9a50*/  LDL.LU R59, [R1+0x4] ;  /* 0x00000400013b7983 */ /* 0x002ee60000300800 */
[----:B------:R-:W-:Y:S01]  /*9a60*/  FMNMX R7, R165, R7, !PT ;  /* 0x00000007a5077209 */ /* 0x000fe20007800000 */
[----:B------:R1:W-:Y:S03]  /*9a70*/  STL [R1+0x3e4], R62 ;  /* 0x0003e43e01007387 */ /* 0x0003e60000100800 */
[----:B------:R-:W-:-:S04]  /*9a80*/  FMNMX R7, R168, R7, !PT ;  /* 0x00000007a8077209 */ /* 0x000fc80007800000 */
[----:B------:R-:W-:Y:S01]  /*9a90*/  FMNMX R7, R169, R7, !PT ;  /* 0x00000007a9077209 */ /* 0x000fe20007800000 */
[----:B-1----:R-:W4:Y:S03]  /*9aa0*/  LDL.LU R62, [R1+0x10] ;  /* 0x00001000013e7983 */ /* 0x002f260000300800 */
[----:B------:R-:W-:Y:S01]  /*9ab0*/  FMNMX R7, R172, R7, !PT ;  /* 0x00000007ac077209 */ /* 0x000fe20007800000 */
[----:B------:R1:W-:Y:S03]  /*9ac0*/  STL [R1+0x3e0], R63 ;  /* 0x0003e03f01007387 */ /* 0x0003e60000100800 */
[----:B------:R-:W-:-:S04]  /*9ad0*/  FMNMX R7, R173, R7, !PT ;  /* 0x00000007ad077209 */ /* 0x000fc80007800000 */
[----:B------:R-:W-:-:S04]  /*9ae0*/  FMNMX R7, R176, R7, !PT ;  /* 0x00000007b0077209 */ /* 0x000fc80007800000 */
[----:B------:R-:W-:Y:S01]  /*9af0*/  FMNMX R7, R177, R7, !PT ;  /* 0x00000007b1077209 */ /* 0x000fe20007800000 */
[----:B-1----:R-:W4:Y:S03]  /*9b00*/  LDL.LU R63, [R1+0x14] ;  /* 0x00001400013f7983 */ /* 0x002f260000300800 */
[----:B------:R-:W-:Y:S01]  /*9b10*/  FMNMX R7, R180, R7, !PT ;  /* 0x00000007b4077209 */ /* 0x000fe20007800000 */
[----:B------:R1:W-:Y:S03]  /*9b20*/  STL [R1+0x3dc], R66 ;  /* 0x0003dc4201007387 */ /* 0x0003e60000100800 */
[----:B------:R-:W-:-:S05]  /*9b30*/  FMNMX R7, R181, R7, !PT ;  /* 0x00000007b5077209 */ /* 0x000fca0007800000 */
[----:B------:R-:W1:Y:S04]  /*9b40*/  SHFL.BFLY PT, R0, R7, 0x1, 0x1f ;  /* 0x0c201f0007007f89 */ /* 0x000e6800000e0000 */
[----:B-1----:R-:W4:Y:S04]  /*9b50*/  LDL.LU R66, [R1+0x20] ;  /* 0x0000200001427983 */ /* 0x002f280000300800 */
[----:B------:R1:W-:Y:S04]  /*9b60*/  STL [R1+0x3d8], R67 ;  /* 0x0003d84301007387 */ /* 0x0003e80000100800 */
[----:B-1----:R-:W4:Y:S04]  /*9b70*/  LDL.LU R67, [R1+0x24] ;  /* 0x0000240001437983 */ /* 0x002f280000300800 */
[----:B------:R1:W-:Y:S01]  /*9b80*/  STL [R1+0x3d4], R70 ;  /* 0x0003d44601007387 */ /* 0x0003e20000100800 */
[----:B------:R-:W-:-:S05]  /*9b90*/  FMNMX R7, R7, R0, !PT ;  /* 0x0000000007077209 */ /* 0x000fca0007800000 */
[----:B------:R-:W1:Y:S04]  /*9ba0*/  SHFL.BFLY PT, R0, R7, 0x2, 0x1f ;  /* 0x0c401f0007007f89 */ /* 0x000e6800000e0000 */
[----:B-1----:R-:W4:Y:S04]  /*9bb0*/  LDL.LU R70, [R1+0x30] ;  /* 0x0000300001467983 */ /* 0x002f280000300800 */
[----:B------:R1:W-:Y:S04]  /*9bc0*/  STL [R1+0x3d0], R71 ;  /* 0x0003d04701007387 */ /* 0x0003e80000100800 */
[----:B-1----:R-:W4:Y:S04]  /*9bd0*/  LDL.LU R71, [R1+0x34] ;  /* 0x0000340001477983 */ /* 0x002f280000300800 */
[----:B------:R1:W-:Y:S01]  /*9be0*/  STL [R1+0x3cc], R74 ;  /* 0x0003cc4a01007387 */ /* 0x0003e20000100800 */
[----:B------:R-:W-:-:S04]  /*9bf0*/  FMNMX R7, R7, R0, !PT ;  /* 0x0000000007077209 */ /* 0x000fc80007800000 */
[----:B------:R-:W-:-:S04]  /*9c00*/  FSETP.NEU.AND P2, PT, R7, -INF , PT ;  /* 0xff8000000700780b */ /* 0x000fc80003f4d000 */
[----:B------:R-:W-:Y:S01]  /*9c10*/  FSEL R6, R7, RZ, P2 ;  /* 0x000000ff07067208 */ /* 0x000fe20001000000 */
[----:B-1----:R-:W4:Y:S04]  /*9c20*/  LDL.LU R74, [R1+0x40] ;  /* 0x00004000014a7983 */ /* 0x002f280000300800 */
[----:B------:R-:W-:Y:S01]  /*9c30*/  FMUL R0, R6, UR5 ;  /* 0x0000000506007c20 */ /* 0x000fe20008400000 */
[----:B------:R1:W-:Y:S03]  /*9c40*/  STL [R1+0x3c8], R75 ;  /* 0x0003c84b01007387 */ /* 0x0003e60000100800 */
[----:B------:R-:W-:-:S05]  /*9c50*/  FFMA R152, R152, UR5, -R0 ;  /* 0x0000000598987c23 */ /* 0x000fca0008000800 */
[----:B------:R-:W-:Y:S01]  /*9c60*/  FSETP.GEU.AND P6, PT, R152, -126, PT ;  /* 0xc2fc00009800780b */ /* 0x000fe20003fce000 */
[--C-:B------:R-:W-:Y:S01]  /*9c70*/  FFMA R156, R156, UR5, -R0.reuse ;  /* 0x000000059c9c7c23 */ /* 0x100fe20008000800 */
        /* <DEDUP_REMOVED lines=8> */
[----:B------:R-:W-:Y:S01]  /*9d00*/  FFMA R165, R165, UR5, -R0 ;  /* 0x00000005a5a57c23 */ /* 0x000fe20008000800 */
[----:B-1----:R-:W4:Y:S02]  /*9d10*/  LDL.LU R75, [R1+0x44] ;  /* 0x00004400014b7983 */ /* 0x002f240000300800 */
[----:B------:R-:W-:Y:S01]  /*9d20*/  @!P6 FMUL R152, R152, 0.5 ;  /* 0x3f0000009898e820 */ /* 0x000fe20000400000 */
[----:B------:R-:W-:Y:S01]  /*9d30*/  FSETP.GEU.AND P4, PT, R156, -126, PT ;  /* 0xc2fc00009c00780b */ /* 0x000fe20003f8e000 */
[----:B------:R1:W-:Y:S02]  /*9d40*/  STL [R1+0x3c4], R78 ;  /* 0x0003c44e01007387 */ /* 0x0003e40000100800 */
[----:B------:R-:W1:Y:S01]  /*9d50*/  MUFU.EX2 R16, R152 ;  /* 0x0000009800107308 */ /* 0x000e620000000800 */
[----:B------:R-:W-:-:S02]  /*9d60*/  FSETP.GEU.AND P3, PT, R160, -126, PT ;  /* 0xc2fc0000a000780b */ /* 0x000fc40003f6e000 */
[----:B------:R-:W-:Y:S02]  /*9d70*/  FSETP.GEU.AND P2, PT, R157, -126, PT ;  /* 0xc2fc00009d00780b */ /* 0x000fe40003f4e000 */
[----:B------:R-:W-:Y:S01]  /*9d80*/  FSETP.GEU.AND P5, PT, R153, -126, PT ;  /* 0xc2fc00009900780b */ /* 0x000fe20003fae000 */
[----:B-1----:R-:W4:Y:S04]  /*9d90*/  LDL.LU R78, [R1+0x50] ;  /* 0x00005000014e7983 */ /* 0x002f280000300800 */
[----:B------:R-:W-:Y:S01]  /*9da0*/  @!P4 FMUL R156, R156, 0.5 ;  /* 0x3f0000009c9cc820 */ /* 0x000fe20000400000 */
[----:B------:R1:W-:Y:S01]  /*9db0*/  STL [R1+0x3c0], R79 ;  /* 0x0003c04f01007387 */ /* 0x0003e20000100800 */
[----:B------:R-:W-:Y:S01]  /*9dc0*/  @!P6 FMUL R16, R16, R16 ;  /* 0x000000101010e220 */ /* 0x000fe20000400000 */
[----:B------:R-:W-:Y:S01]  /*9dd0*/  FSETP.GEU.AND P6, PT, R161, -126, PT ;  /* 0xc2fc0000a100780b */ /* 0x000fe20003fce000 */
[----:B------:R-:W-:-:S02]  /*9de0*/  @!P3 FMUL R160, R160, 0.5 ;  /* 0x3f000000a0a0b820 */ /* 0x000fc40000400000 */
[----:B------:R-:W-:Y:S01]  /*9df0*/  @!P2 FMUL R157, R157, 0.5 ;  /* 0x3f0000009d9da820 */ /* 0x000fe20000400000 */
[----:B------:R-:W1:Y:S01]  /*9e00*/  MUFU.EX2 R14, R156 ;  /* 0x0000009c000e7308 */ /* 0x000e620000000800 */
[----:B------:R-:W-:Y:S01]  /*9e10*/  @!P5 FMUL R153, R153, 0.5 ;  /* 0x3f0000009999d820 */ /* 0x000fe20000400000 */
[----:B-1----:R-:W4:Y:S04]  /*9e20*/  LDL.LU R79, [R1+0x54] ;  /* 0x00005400014f7983 */ /* 0x002f280000300800 */
[----:B------:R1:W-:Y:S02]  /*9e30*/  STL [R1+0x3bc], R82 ;  /* 0x0003bc5201007387 */ /* 0x0003e40000100800 */
[----:B------:R-:W1:Y:S01]  /*9e40*/  MUFU.EX2 R13, R160 ;  /* 0x000000a0000d7308 */ /* 0x000e620000000800 */
[----:B------:R-:W-:-:S07]  /*9e50*/  @!P6 FMUL R161, R161, 0.5 ;  /* 0x3f000000a1a1e820 */ /* 0x000fce0000400000 */
[----:B------:R-:W1:Y:S01]  /*9e60*/  MUFU.EX2 R12, R157 ;  /* 0x0000009d000c7308 */ /* 0x000e620000000800 */
[----:B------:R-:W-:Y:S01]  /*9e70*/  @!P4 FMUL R14, R14, R14 ;  /* 0x0000000e0e0ec220 */ /* 0x000fe20000400000 */
[----:B-1----:R-:W4:Y:S06]  /*9e80*/  LDL.LU R82, [R1+0x60] ;  /* 0x0000600001527983 */ /* 0x002f2c0000300800 */
[----:B------:R-:W1:Y:S08]  /*9e90*/  MUFU.EX2 R160, R161 ;  /* 0x000000a100a07308 */ /* 0x000e700000000800 */
[----:B------:R-:W1:Y:S01]  /*9ea0*/  MUFU.EX2 R15, R153 ;  /* 0x00000099000f7308 */ /* 0x000e620000000800 */
[----:B------:R-:W-:Y:S01]  /*9eb0*/  @!P3 FMUL R13, R13, R13 ;  /* 0x0000000d0d0db220 */ /* 0x000fe20000400000 */
[----:B------:R-:W-:Y:S01]  /*9ec0*/  FSETP.GEU.AND P4, PT, R169, -126, PT ;  /* 0xc2fc0000a900780b */ /* 0x000fe20003f8e000 */
[----:B------:R-:W-:Y:S01]  /*9ed0*/  @!P2 FMUL R12, R12, R12 ;  /* 0x0000000c0c0ca220 */ /* 0x000fe20000400000 */
[----:B------:R-:W-:Y:S01]  /*9ee0*/  FSETP.GEU.AND P3, PT, R177, -126, PT ;  /* 0xc2fc0000b100780b */ /* 0x000fe20003f6e000 */
[----:B------:R1:W-:Y:S01]  /*9ef0*/  STL [R1+0x3b8], R83 ;  /* 0x0003b85301007387 */ /* 0x0003e20000100800 */
[----:B------:R-:W-:Y:S01]  /*9f00*/  FSETP.GEU.AND P2, PT, R173, -126, PT ;  /* 0xc2fc0000ad00780b */ /* 0x000fe20003f4e000 */
[----:B-1----:R-:W-:Y:S01]  /*9f10*/  @!P6 FMUL R160, R160, R160 ;  /* 0x000000a0a0a0e220 */ /* 0x002fe20000400000 */
[----:B------:R-:W-:Y:S01]  /*9f20*/  FSETP.GEU.AND P6, PT, R181, -126, PT ;  /* 0xc2fc0000b500780b */ /* 0x000fe20003fce000 */
[----:B------:R-:W-:Y:S01]  /*9f30*/  @!P5 FMUL R15, R15, R15 ;  /* 0x0000000f0f0fd220 */ /* 0x000fe20000400000 */
[----:B------:R-:W-:-:S05]  /*9f40*/  FSETP.GEU.AND P5, PT, R165, -126, PT ;  /* 0xc2fc0000a500780b */ /* 0x000fca0003fae000 */
[----:B------:R-:W-:Y:S02]  /*9f50*/  @!P4 FMUL R169, R169, 0.5 ;  /* 0x3f000000a9a9c820 */ /* 0x000fe40000400000 */
[----:B------:R-:W-:Y:S02]  /*9f60*/  @!P3 FMUL R177, R177, 0.5 ;  /* 0x3f000000b1b1b820 */ /* 0x000fe40000400000 */
[----:B------:R-:W-:Y:S01]  /*9f70*/  @!P2 FMUL R173, R173, 0.5 ;  /* 0x3f000000adada820 */ /* 0x000fe20000400000 */
[----:B------:R-:W4:Y:S01]  /*9f80*/  LDL.LU R83, [R1+0x64] ;  /* 0x0000640001537983 */ /* 0x000f220000300800 */
[----:B------:R-:W-:Y:S01]  /*9f90*/  @!P6 FMUL R181, R181, 0.5 ;  /* 0x3f000000b5b5e820 */ /* 0x000fe20000400000 */
[----:B------:R-:W1:Y:S02]  /*9fa0*/  MUFU.EX2 R169, R169 ;  /* 0x000000a900a97308 */ /* 0x000e640000000800 */
[----:B------:R1:W-:Y:S01]  /*9fb0*/  STL [R1+0x3b4], R86 ;  /* 0x0003b45601007387 */ /* 0x0003e20000100800 */
[----:B------:R-:W-:-:S05]  /*9fc0*/  @!P5 FMUL R165, R165, 0.5 ;  /* 0x3f000000a5a5d820 */ /* 0x000fca0000400000 */
[----:B------:R-:W1:Y:S02]  /*9fd0*/  MUFU.EX2 R177, R177 ;  /* 0x000000b100b17308 */ /* 0x000e640000000800 */
[----:B-1----:R-:W4:Y:S04]  /*9fe0*/  LDL.LU R86, [R1+0x70] ;  /* 0x0000700001567983 */ /* 0x002f280000300800 */
[----:B------:R1:W-:Y:S02]  /*9ff0*/  STL [R1+0x3b0], R87 ;  /* 0x0003b05701007387 */ /* 0x0003e40000100800 */
[----:B------:R-:W1:Y:S08]  /*a000*/  MUFU.EX2 R173, R173 ;  /* 0x000000ad00ad7308 */ /* 0x000e700000000800 */
[----:B------:R-:W2:Y:S01]  /*a010*/  MUFU.EX2 R11, R165 ;  /* 0x000000a5000b7308 */ /* 0x000ea20000000800 */
[----:B-1----:R-:W4:Y:S04]  /*a020*/  LDL.LU R87, [R1+0x74] ;  /* 0x0000740001577983 */ /* 0x002f280000300800 */
[----:B------:R1:W-:Y:S03]  /*a030*/  STL [R1+0x3ac], R90 ;  /* 0x0003ac5a01007387 */ /* 0x0003e60000100800 */
[----:B------:R-:W2:Y:S01]  /*a040*/  MUFU.EX2 R181, R181 ;  /* 0x000000b500b57308 */ /* 0x000ea20000000800 */
[--C-:B------:R-:W-:Y:S01]  /*a050*/  FFMA R168, R168, UR5, -R0.reuse ;  /* 0x00000005a8a87c23 */ /* 0x100fe20008000800 */
[--C-:B------:R-:W-:Y:S01]  /*a060*/  FFMA R176, R176, UR5, -R0.reuse ;  /* 0x00000005b0b07c23 */ /* 0x100fe20008000800 */
[----:B-1----:R-:W4:Y:S04]  /*a070*/  LDL.LU R90, [R1+0x80] ;  /* 0x00008000015a7983 */ /* 0x002f280000300800 */
[----:B------:R1:W-:Y:S01]  /*a080*/  STL [R1+0x3a8], R91 ;  /* 0x0003a85b01007387 */ /* 0x0003e20000100800 */
[--C-:B------:R-:W-:Y:S01]  /*a090*/  FFMA R172, R172, UR5, -R0.reuse ;  /* 0x00000005acac7c23 */ /* 0x100fe20008000800 */
[--C-:B------:R-:W-:Y:S01]  /*a0a0*/  FFMA R164, R164, UR5, -R0.reuse ;  /* 0x00000005a4a47c23 */ /* 0x100fe20008000800 */
[----:B------:R-:W-:Y:S01]  /*a0b0*/  @!P4 FMUL R169, R169, R169 ;  /* 0x000000a9a9a9c220 */ /* 0x000fe20000400000 */
[----:B------:R-:W-:Y:S01]  /*a0c0*/  @!P3 FMUL R177, R177, R177 ;  /* 0x000000b1b1b1b220 */ /* 0x000fe20000400000 */
[----:B-1----:R-:W4:Y:S04]  /*a0d0*/  LDL.LU R91, [R1+0x84] ;  /* 0x00008400015b7983 */ /* 0x002f280000300800 */
[----:B------:R1:W-:Y:S01]  /*a0e0*/  STL [R1+0x3a4], R94 ;  /* 0x0003a45e01007387 */ /* 0x0003e20000100800 */
[----:B------:R-:W-:Y:S01]  /*a0f0*/  FSETP.GEU.AND P4, PT, R168, -126, PT ;  /* 0xc2fc0000a800780b */ /* 0x000fe20003f8e000 */
[----:B------:R-:W-:Y:S01]  /*a100*/  FFMA R0, R180, UR5, -R0 ;  /* 0x00000005b4007c23 */ /* 0x000fe20008000800 */
[----:B------:R-:W-:Y:S01]  /*a110*/  FSETP.GEU.AND P3, PT, R176, -126, PT ;  /* 0xc2fc0000b000780b */ /* 0x000fe20003f6e000 */
[----:B------:R-:W-:Y:S01]  /*a120*/  @!P2 FMUL R173, R173, R173 ;  /* 0x000000adadada220 */ /* 0x000fe20000400000 */
[----:B-1----:R-:W4:Y:S04]  /*a130*/  LDL.LU R94, [R1+0x90] ;  /* 0x00009000015e7983 */ /* 0x002f280000300800 */
[----:B------:R1:W-:Y:S01]  /*a140*/  STL [R1+0x3a0], R95 ;  /* 0x0003a05f01007387 */ /* 0x0003e20000100800 */
[----:B------:R-:W-:Y:S01]  /*a150*/  FSETP.GEU.AND P2, PT, R172, -126, PT ;  /* 0xc2fc0000ac00780b */ /* 0x000fe20003f4e000 */
[----:B--2---:R-:W-:Y:S01]  /*a160*/  @!P5 FMUL R11, R11, R11 ;  /* 0x0000000b0b0bd220 */ /* 0x004fe20000400000 */
[----:B------:R-:W-:Y:S01]  /*a170*/  @!P6 FMUL R181, R181, R181 ;  /* 0x000000b5b5b5e220 */ /* 0x000fe20000400000 */
[----:B-1----:R-:W2:Y:S04]  /*a180*/  LDL.LU R95, [R1+0x94] ;  /* 0x00009400015f7983 */ /* 0x002ea80000300800 */
[----:B------:R1:W-:Y:S01]  /*a190*/  STL [R1+0x39c], R98 ;  /* 0x00039c6201007387 */ /* 0x0003e20000100800 */
[----:B------:R-:W-:-:S02]  /*a1a0*/  FSETP.GEU.AND P5, PT, R164, -126, PT ;  /* 0xc2fc0000a400780b */ /* 0x000fc40003fae000 */
[----:B------:R-:W-:Y:S01]  /*a1b0*/  FSETP.GEU.AND P6, PT, R0, -126, PT ;  /* 0xc2fc00000000780b */ /* 0x000fe20003fce000 */
[----:B-1----:R-:W2:Y:S04]  /*a1c0*/  LDL.LU R98, [R1+0xa0] ;  /* 0x0000a00001627983 */ /* 0x002ea80000300800 */
[----:B------:R1:W-:Y:S04]  /*a1d0*/  STL [R1+0x398], R99 ;  /* 0x0003986301007387 */ /* 0x0003e80000100800 */
[----:B-1----:R-:W2:Y:S04]  /*a1e0*/  LDL.LU R99, [R1+0xa4] ;  /* 0x0000a40001637983 */ /* 0x002ea80000300800 */
[----:B------:R1:W-:Y:S01]  /*a1f0*/  STL [R1+0x394], R102 ;  /* 0x0003946601007387 */ /* 0x0003e20000100800 */
[----:B------:R-:W-:-:S03]  /*a200*/  @!P4 FMUL R168, R168, 0.5 ;  /* 0x3f000000a8a8c820 */ /* 0x000fc60000400000 */
        /* <DEDUP_REMOVED lines=8> */
[----:B------:R-:W3:Y:S01]  /*a290*/  MUFU.EX2 R156, R168 ;  /* 0x000000a8009c7308 */ /* 0x000ee20000000800 */
[----:B------:R-:W-:Y:S02]  /*a2a0*/  @!P5 FMUL R164, R164, 0.5 ;  /* 0x3f000000a4a4d820 */ /* 0x000fe40000400000 */
[----:B-1----:R-:W2:Y:S04]  /*a2b0*/  LDL.LU R107, [R1+0xc4] ;  /* 0x0000c400016b7983 */ /* 0x002ea80000300800 */
[----:B------:R1:W-:Y:S01]  /*a2c0*/  STL [R1+0x384], R110 ;  /* 0x0003846e01007387 */ /* 0x0003e20000100800 */
[----:B------:R-:W3:Y:S01]  /*a2d0*/  MUFU.EX2 R152, R176 ;  /* 0x000000b000987308 */ /* 0x000ee20000000800 */
[----:B------:R-:W-:-:S02]  /*a2e0*/  @!P6 FMUL R0, R0, 0.5 ;  /* 0x3f0000000000e820 */ /* 0x000fc40000400000 */
[----:B-1----:R-:W2:Y:S04]  /*a2f0*/  LDL.LU R110, [R1+0xd0] ;  /* 0x0000d000016e7983 */ /* 0x002ea80000300800 */
[----:B------:R1:W-:Y:S01]  /*a300*/  STL [R1+0x380], R111 ;  /* 0x0003806f01007387 */ /* 0x0003e20000100800 */
[----:B------:R-:W3:Y:S03]  /*a310*/  MUFU.EX2 R9, R164 ;  /* 0x000000a400097308 */ /* 0x000ee60000000800 */
[----:B-1----:R-:W2:Y:S04]  /*a320*/  LDL.LU R111, [R1+0xd4] ;  /* 0x0000d400016f7983 */ /* 0x002ea80000300800 */
[----:B------:R1:W-:Y:S01]  /*a330*/  STL [R1+0x37c], R114 ;  /* 0x00037c7201007387 */ /* 0x0003e20000100800 */
[----:B------:R-:W3:Y:S01]  /*a340*/  MUFU.EX2 R172, R172 ;  /* 0x000000ac00ac7308 */ /* 0x000ee20000000800 */
[----:B------:R-:W-:-:S02]  /*a350*/  FADD R17, -R6, R3 ;  /* 0x0000000306117221 */ /* 0x000fc40000000100 */
[----:B-1----:R-:W2:Y:S04]  /*a360*/  LDL.LU R114, [R1+0xe0] ;  /* 0x0000e00001727983 */ /* 0x002ea80000300800 */
[----:B------:R1:W-:Y:S01]  /*a370*/  STL [R1+0x378], R115 ;  /* 0x0003787301007387 */ /* 0x0003e20000100800 */
[----:B------:R3:W3:Y:S01]  /*a380*/  MUFU.EX2 R10, R0 ;  /* 0x00000000000a7308 */ /* 0x0006e20000000800 */
[----:B------:R-:W-:Y:S01]  /*a390*/  FADD R6, R15, R169 ;  /* 0x000000a90f067221 */ /* 0x000fe20000000000 */
[----:B------:R-:W-:Y:S01]  /*a3a0*/  FADD R3, R160, R177 ;  /* 0x000000b1a0037221 */ /* 0x000fe20000000000 */
[----:B-1----:R-:W2:Y:S04]  /*a3b0*/  LDL.LU R115, [R1+0xe4] ;  /* 0x0000e40001737983 */ /* 0x002ea80000300800 */
[----:B------:R1:W-:Y:S01]  /*a3c0*/  STL [R1+0x374], R118 ;  /* 0x0003747601007387 */ /* 0x0003e20000100800 */
[----:B------:R-:W-:-:S03]  /*a3d0*/  FADD R6, R6, R3 ;  /* 0x0000000306067221 */ /* 0x000fc60000000000 */
[----:B-1----:R-:W2:Y:S04]  /*a3e0*/  LDL.LU R118, [R1+0xf0] ;  /* 0x0000f00001767983 */ /* 0x002ea80000300800 */
[----:B------:R1:W-:Y:S01]  /*a3f0*/  STL [R1+0x370], R119 ;  /* 0x0003707701007387 */ /* 0x0003e20000100800 */
[----:B------:R-:W-:Y:S01]  /*a400*/  FADD R3, R12, R173 ;  /* 0x000000ad0c037221 */ /* 0x000fe20000000000 */
[----:B---3--:R-:W-:Y:S02]  /*a410*/  FADD R0, R11, R181 ;  /* 0x000000b50b007221 */ /* 0x008fe40000000000 */
[----:B-1----:R-:W3:Y:S04]  /*a420*/  LDL.LU R119, [R1+0xf4] ;  /* 0x0000f40001777983 */ /* 0x002ee80000300800 */
[----:B------:R1:W-:Y:S01]  /*a430*/  STL [R1+0x36c], R122 ;  /* 0x00036c7a01007387 */ /* 0x0003e20000100800 */
[----:B------:R-:W-:-:S03]  /*a440*/  FADD R0, R3, R0 ;  /* 0x0000000003007221 */ /* 0x000fc60000000000 */
[----:B-1----:R-:W3:Y:S04]  /*a450*/  LDL.LU R122, [R1+0x100] ;  /* 0x00010000017a7983 */ /* 0x002ee80000300800 */
[----:B------:R1:W-:Y:S01]  /*a460*/  STL [R1+0x368], R123 ;  /* 0x0003687b01007387 */ /* 0x0003e20000100800 */
[----:B------:R-:W-:Y:S01]  /*a470*/  @!P4 FMUL R156, R156, R156 ;  /* 0x0000009c9c9cc220 */ /* 0x000fe20000400000 */
[----:B------:R-:W-:Y:S02]  /*a480*/  @!P3 FMUL R152, R152, R152 ;  /* 0x000000989898b220 */ /* 0x000fe40000400000 */
[----:B-1----:R-:W3:Y:S04]  /*a490*/  LDL.LU R123, [R1+0x104] ;  /* 0x00010400017b7983 */ /* 0x002ee80000300800 */
[----:B------:R1:W-:Y:S01]  /*a4a0*/  STL [R1+0x364], R126 ;  /* 0x0003647e01007387 */ /* 0x0003e20000100800 */
[----:B------:R-:W-:-:S03]  /*a4b0*/  FADD R8, R6, R0 ;  /* 0x0000000006087221 */ /* 0x000fc60000000000 */
[----:B-1----:R-:W3:Y:S04]  /*a4c0*/  LDL.LU R126, [R1+0x110] ;  /* 0x00011000017e7983 */ /* 0x002ee80000300800 */
[----:B------:R1:W-:Y:S01]  /*a4d0*/  STL [R1+0x360], R127 ;  /* 0x0003607f01007387 */ /* 0x0003e20000100800 */
[----:B------:R-:W-:Y:S01]  /*a4e0*/  FADD R3, R16, R156 ;  /* 0x0000009c10037221 */ /* 0x000fe20000000000 */
[----:B------:R-:W-:Y:S02]  /*a4f0*/  FADD R0, R13, R152 ;  /* 0x000000980d007221 */ /* 0x000fe40000000000 */
[----:B-1----:R-:W3:Y:S04]  /*a500*/  LDL.LU R127, [R1+0x114] ;  /* 0x00011400017f7983 */ /* 0x002ee80000300800 */
[----:B------:R1:W-:Y:S01]  /*a510*/  STL [R1+0x35c], R130 ;  /* 0x00035c8201007387 */ /* 0x0003e20000100800 */
[----:B------:R-:W-:Y:S01]  /*a520*/  @!P5 FMUL R9, R9, R9 ;  /* 0x000000090909d220 */ /* 0x000fe20000400000 */
[----:B------:R-:W-:Y:S01]  /*a530*/  @!P2 FMUL R172, R172, R172 ;  /* 0x000000acacaca220 */ /* 0x000fe20000400000 */
[----:B------:R-:W-:Y:S01]  /*a540*/  @!P6 FMUL R10, R10, R10 ;  /* 0x0000000a0a0ae220 */ /* 0x000fe20000400000 */
        /* <DEDUP_REMOVED lines=9> */
[----:B------:R-:W-:-:S03]  /*a5e0*/  FADD R0, R3, R0 ;  /* 0x0000000003007221 */ /* 0x000fc60000000000 */
[----:B-1----:R-:W3:Y:S04]  /*a5f0*/  LDL.LU R135, [R1+0x134] ;  /* 0x0001340001877983 */ /* 0x002ee80000300800 */
[----:B------:R1:W-:Y:S01]  /*a600*/  STL [R1+0x34c], R138 ;  /* 0x00034c8a01007387 */ /* 0x0003e20000100800 */
[----:B------:R-:W-:-:S03]  /*a610*/  FMNMX R3, R154, R18, !PT ;  /* 0x000000129a037209 */ /* 0x000fc60007800000 */
[----:B-1----:R-:W3:Y:S04]  /*a620*/  LDL.LU R138, [R1+0x140] ;  /* 0x00014000018a7983 */ /* 0x002ee80000300800 */
[----:B------:R1:W-:Y:S04]  /*a630*/  STL [R1+0x348], R139 ;  /* 0x0003488b01007387 */ /* 0x0003e80000100800 */
        /* <DEDUP_REMOVED lines=31> */
[----:B------:R-:W3:Y:S04]  /*a830*/  LDL.LU R22, [R1+0x1f0] ;  /* 0x0001f00001167983 */ /* 0x000ee80000300800 */
[----:B------:R-:W3:Y:S04]  /*a840*/  LDL.LU R21, [R1+0x1f4] ;  /* 0x0001f40001157983 */ /* 0x000ee80000300800 */
[----:B------:R1:W-:Y:S01]  /*a850*/  STL [R1+0x314], R225 ;  /* 0x000314e101007387 */ /* 0x0003e20000100800 */
[----:B------:R-:W-:-:S03]  /*a860*/  FMNMX R3, R167, R3, !PT ;  /* 0x00000003a7037209 */ /* 0x000fc60007800000 */
        /* <DEDUP_REMOVED lines=42> */
[----:B------:R-:W-:-:S03]  /*ab10*/  FADD R0, R6, R0 ;  /* 0x0000000006007221 */ /* 0x000fc60000000000 */
[----:B-1----:R-:W3:Y:S04]  /*ab20*/  LDL.LU R208, [R1+0x8c] ;  /* 0x00008c0001d07983 */ /* 0x002ee80000300800 */
[----:B------:R1:W-:Y:S04]  /*ab30*/  STL [R1+0x2cc], R207 ;  /* 0x0002cccf01007387 */ /* 0x0003e80000100800 */
[----:B-1----:R-:W3:Y:S04]  /*ab40*/  LDL.LU R207, [R1+0x98] ;  /* 0x0000980001cf7983 */ /* 0x002ee80000300800 */
[----:B------:R1:W-:Y:S04]  /*ab50*/  STL [R1+0x2c8], R206 ;  /* 0x0002c8ce01007387 */ /* 0x0003e80000100800 */
[----:B------:R-:W4:Y:S04]  /*ab60*/  SHFL.BFLY PT, R6, R3, 0x1, 0x1f ;  /* 0x0c201f0003067f89 */ /* 0x000f2800000e0000 */
[----:B-1----:R-:W3:Y:S04]  /*ab70*/  LDL.LU R206, [R1+0x9c] ;  /* 0x00009c0001ce7983 */ /* 0x002ee80000300800 */
[----:B------:R1:W-:Y:S04]  /*ab80*/  STL [R1+0x2c4], R205 ;  /* 0x0002c4cd01007387 */ /* 0x0003e80000100800 */
        /* <DEDUP_REMOVED lines=17> */
[----:B------:R1:W-:Y:S01]  /*aca0*/  STL [R1+0x2a0], R196 ;  /* 0x0002a0c401007387 */ /* 0x0003e20000100800 */
[----:B----4-:R-:W-:-:S03]  /*acb0*/  FMNMX R3, R3, R6, !PT ;  /* 0x0000000603037209 */ /* 0x010fc60007800000 */
[----:B-1----:R-:W4:Y:S04]  /*acc0*/  LDL.LU R196, [R1+0xec] ;  /* 0x0000ec0001c47983 */ /* 0x002f280000300800 */
[----:B------:R1:W-:Y:S04]  /*acd0*/  STL [R1+0x29c], R195 ;  /* 0x00029cc301007387 */ /* 0x0003e80000100800 */
[----:B-1----:R-:W4:Y:S04]  /*ace0*/  LDL.LU R195, [R1+0xf8] ;  /* 0x0000f80001c37983 */ /* 0x002f280000300800 */
[----:B------:R1:W-:Y:S04]  /*acf0*/  STL [R1+0x298], R194 ;  /* 0x000298c201007387 */ /* 0x0003e80000100800 */
[----:B-1----:R-:W4:Y:S04]  /*ad00*/  LDL.LU R194, [R1+0xfc] ;  /* 0x0000fc0001c27983 */ /* 0x002f280000300800 */
[----:B------:R1:W-:Y:S04]  /*ad10*/  STL [R1+0x294], R193 ;  /* 0x000294c101007387 */ /* 0x0003e80000100800 */
[----:B-1----:R-:W4:Y:S04]  /*ad20*/  LDL.LU R193, [R1+0x108] ;  /* 0x0001080001c17983 */ /* 0x002f280000300800 */
[----:B------:R1:W-:Y:S04]  /*ad30*/  STL [R1+0x290], R192 ;  /* 0x000290c001007387 */ /* 0x0003e80000100800 */
[----:B------:R-:W2:Y:S04]  /*ad40*/  SHFL.BFLY PT, R6, R3, 0x2, 0x1f ;  /* 0x0c401f0003067f89 */ /* 0x000ea800000e0000 */
        /* <DEDUP_REMOVED lines=13> */
[----:B------:R-:W4:Y:S04]  /*ae20*/  LDL.LU R235, [R1+0x1bc] ;  /* 0x0001bc0001eb7983 */ /* 0x000f280000300800 */
        /* <DEDUP_REMOVED lines=10> */
[----:B------:R-:W4:Y:S01]  /*aed0*/  LDL.LU R161, [R1+0x1d0] ;  /* 0x0001d00001a17983 */ /* 0x000f220000300800 */
[----:B------:R-:W-:-:S03]  /*aee0*/  FADD R8, R0, R8 ;  /* 0x0000000800087221 */ /* 0x000fc60000000000 */
[----:B------:R-:W4:Y:S01]  /*aef0*/  LDL.LU R165, [R1+0x1c4] ;  /* 0x0001c40001a57983 */ /* 0x000f220000300800 */
[----:B------:R-:W-:-:S03]  /*af00*/  FMUL R0, R17, UR5 ;  /* 0x0000000511007c20 */ /* 0x000fc60008400000 */
[----:B------:R-:W4:Y:S01]  /*af10*/  LDL.LU R180, [R1+0x1b8] ;  /* 0x0001b80001b47983 */ /* 0x000f220000300800 */
[----:B--2---:R-:W-:-:S03]  /*af20*/  FMNMX R6, R3, R6, !PT ;  /* 0x0000000603067209 */ /* 0x004fc60007800000 */
[----:B------:R-:W2:Y:S04]  /*af30*/  LDL.LU R164, [R1+0x1c0] ;  /* 0x0001c00001a47983 */ /* 0x000ea80000300800 */
[----:B------:R-:W4:Y:S04]  /*af40*/  LDL.LU R168, [R1+0x1ac] ;  /* 0x0001ac0001a87983 */ /* 0x000f280000300800 */
[----:B------:R-:W4:Y:S04]  /*af50*/  LDL.LU R176, [R1+0x1a8] ;  /* 0x0001a80001b07983 */ /* 0x000f280000300800 */
[----:B------:R-:W2:Y:S01]  /*af60*/  LDL.LU R17, [R1+0x1b4] ;  /* 0x0001b40001117983 */ /* 0x000ea20000300800 */
[----:B------:R-:W-:-:S03]  /*af70*/  FSETP.GEU.AND P2, PT, R0, -126, PT ;  /* 0xc2fc00000000780b */ /* 0x000fc60003f4e000 */
[----:B------:R-:W4:Y:S10]  /*af80*/  LDL.LU R3, [R1+0x1b0] ;  /* 0x0001b00001037983 */ /* 0x000f340000300800 */
[----:B------:R-:W-:-:S06]  /*af90*/  @!P2 FMUL R0, R0, 0.5 ;  /* 0x3f0000000000a820 */ /* 0x000fcc0000400000 */
[----:B------:R-:W1:Y:S02]  /*afa0*/  MUFU.EX2 R0, R0 ;  /* 0x0000000000007308 */ /* 0x000e640000000800 */
[----:B-1----:R-:W-:-:S04]  /*afb0*/  @!P2 FMUL R0, R0, R0 ;  /* 0x000000000000a220 */ /* 0x002fc80000400000 */
[-C--:B------:R-:W-:Y:S01]  /*afc0*/  FMUL R58, R58, R0.reuse ;  /* 0x000000003a3a7220 */ /* 0x080fe20000400000 */
[-C--:B------:R-:W-:Y:S01]  /*afd0*/  FMUL R59, R59, R0.reuse ;  /* 0x000000003b3b7220 */ /* 0x080fe20000400000 */
[-C--:B------:R-:W-:Y:S01]  /*afe0*/  FMUL R62, R62, R0.reuse ;  /* 0x000000003e3e7220 */ /* 0x080fe20000400000 */
[-C--:B------:R-:W-:Y:S02]  /*aff0*/  FMUL R63, R63, R0.reuse ;  /* 0x000000003f3f7220 */ /* 0x080fe40000400000 */
[----:B------:R1:W-:Y:S01]  /*b000*/  STL [R1], R58 ;  /* 0x0000003a01007387 */ /* 0x0003e20000100800 */
[-C--:B------:R-:W-:Y:S01]  /*b010*/  FMUL R66, R66, R0.reuse ;  /* 0x0000000042427220 */ /* 0x080fe20000400000 */
[-C--:B------:R-:W-:Y:S01]  /*b020*/  FMUL R67, R67, R0.reuse ;  /* 0x0000000043437220 */ /* 0x080fe20000400000 */
[-C--:B------:R-:W-:Y:S01]  /*b030*/  FMUL R70, R70, R0.reuse ;  /* 0x0000000046467220 */ /* 0x080fe20000400000 */
[----:B-1----:R-:W2:Y:S04]  /*b040*/  LDL.LU R58, [R1+0x3ec] ;  /* 0x0003ec00013a7983 */ /* 0x002ea80000300800 */
[----:B------:R1:W-:Y:S01]  /*b050*/  STL [R1+0x4], R59 ;  /* 0x0000043b01007387 */ /* 0x0003e20000100800 */
[-C--:B------:R-:W-:Y:S01]  /*b060*/  FMUL R71, R71, R0.reuse ;  /* 0x0000000047477220 */ /* 0x080fe20000400000 */
[----:B------:R-:W-:-:S02]  /*b070*/  FMUL R74, R74, R0 ;  /* 0x000000004a4a7220 */ /* 0x000fc40000400000 */
[----:B-1----:R-:W2:Y:S04]  /*b080*/  LDL.LU R59, [R1+0x3e8] ;  /* 0x0003e800013b7983 */ /* 0x002ea80000300800 */
[----:B------:R1:W-:Y:S01]  /*b090*/  STL [R1+0x10], R62 ;  /* 0x0000103e01007387 */ /* 0x0003e20000100800 */
[----:B------:R-:W-:-:S03]  /*b0a0*/  FMUL R75, R75, R0 ;  /* 0x000000004b4b7220 */ /* 0x000fc60000400000 */
        /* <DEDUP_REMOVED lines=65> */
[----:B---3--:R-:W-:-:S03]  /*b4c0*/  FMUL R119, R119, R0 ;  /* 0x0000000077777220 */ /* 0x008fc60000400000 */
[----:B-1----:R-:W3:Y:S04]  /*b4d0*/  LDL.LU R106, [R1+0x38c] ;  /* 0x00038c00016a7983 */ /* 0x002ee80000300800 */
[----:B------:R1:W-:Y:S01]  /*b4e0*/  STL [R1+0xc4], R107 ;  /* 0x0000c46b01007387 */ /* 0x0003e20000100800 */
[----:B------:R-:W-:-:S03]  /*b4f0*/  FMUL R122, R122, R0 ;  /* 0x000000007a7a7220 */ /* 0x000fc60000400000 */
        /* <DEDUP_REMOVED lines=65> */
[----:B----4-:R-:W-:-:S03]  /*b910*/  FMUL R3, R3, R0 ;  /* 0x0000000003037220 */ /* 0x010fc60000400000 */
[----:B-1----:R-:W4:Y:S04]  /*b920*/  LDL.LU R151, [R1+0x330] ;  /* 0x0003300001977983 */ /* 0x002f280000300800 */
[----:B------:R1:W-:Y:S01]  /*b930*/  STL [R1+0x180], R231 ;  /* 0x000180e701007387 */ /* 0x0003e20000100800 */
[----:B--2---:R-:W-:-:S03]  /*b940*/  FMUL R17, R17, R0 ;  /* 0x0000000011117220 */ /* 0x004fc60000400000 */
[----:B-1----:R1:W5:Y:S04]  /*b950*/  LDL.LU R231, [R1+0x32c] ;  /* 0x00032c0001e77983 */ /* 0x0023680000300800 */
[----:B------:R2:W-:Y:S01]  /*b960*/  STL [R1+0x184], R230 ;  /* 0x000184e601007387 */ /* 0x0005e20000100800 */
[----:B------:R-:W-:-:S03]  /*b970*/  FSETP.NEU.AND P2, PT, R6, -INF , PT ;  /* 0xff8000000600780b */ /* 0x000fc60003f4d000 */
[----:B--2---:R1:W5:Y:S04]  /*b980*/  LDL.LU R230, [R1+0x328] ;  /* 0x0003280001e67983 */ /* 0x0043680000300800 */
[----:B------:R2:W-:Y:S04]  /*b990*/  STL [R1+0x190], R229 ;  /* 0x000190e501007387 */ /* 0x0005e80000100800 */
[----:B--2---:R1:W5:Y:S04]  /*b9a0*/  LDL.LU R229, [R1+0x324] ;  /* 0x0003240001e57983 */ /* 0x0043680000300800 */
[----:B------:R2:W-:Y:S04]  /*b9b0*/  STL [R1+0x194], R228 ;  /* 0x000194e401007387 */ /* 0x0005e80000100800 */
[----:B--2---:R1:W5:Y:S04]  /*b9c0*/  LDL.LU R228, [R1+0x320] ;  /* 0x0003200001e47983 */ /* 0x0043680000300800 */
[----:B------:R2:W-:Y:S01]  /*b9d0*/  STL [R1+0x1a0], R227 ;  /* 0x0001a0e301007387 */ /* 0x0005e20000100800 */
[----:B------:R-:W-:-:S03]  /*b9e0*/  FMUL R164, R164, R0 ;  /* 0x00000000a4a47220 */ /* 0x000fc60000400000 */
[----:B--2---:R1:W5:Y:S04]  /*b9f0*/  LDL.LU R227, [R1+0x31c] ;  /* 0x00031c0001e37983 */ /* 0x0043680000300800 */
[----:B------:R2:W-:Y:S01]  /*ba00*/  STL [R1+0x1a4], R226 ;  /* 0x0001a4e201007387 */ /* 0x0005e20000100800 */
[-C--:B------:R-:W-:Y:S01]  /*ba10*/  FMUL R165, R165, R0.reuse ;  /* 0x00000000a5a57220 */ /* 0x080fe20000400000 */
[-C--:B------:R-:W-:Y:S01]  /*ba20*/  FMUL R161, R161, R0.reuse ;  /* 0x00000000a1a17220 */ /* 0x080fe20000400000 */
[-C--:B------:R-:W-:Y:S01]  /*ba30*/  FMUL R157, R157, R0.reuse ;  /* 0x000000009d9d7220 */ /* 0x080fe20000400000 */
[----:B--2---:R1:W5:Y:S04]  /*ba40*/  LDL.LU R226, [R1+0x318] ;  /* 0x0003180001e27983 */ /* 0x0043680000300800 */
[----:B------:R-:W-:Y:S04]  /*ba50*/  STL [R1+0x1b0], R3 ;  /* 0x0001b00301007387 */ /* 0x000fe80000100800 */
[----:B------:R2:W-:Y:S01]  /*ba60*/  STL [R1+0x1b4], R17 ;  /* 0x0001b41101007387 */ /* 0x0005e20000100800 */
[-C--:B------:R-:W-:Y:S01]  /*ba70*/  FMUL R153, R153, R0.reuse ;  /* 0x0000000099997220 */ /* 0x080fe20000400000 */
[-C--:B------:R-:W-:Y:S01]  /*ba80*/  FMUL R225, R225, R0.reuse ;  /* 0x00000000e1e17220 */ /* 0x080fe20000400000 */
[-C--:B------:R-:W-:Y:S01]  /*ba90*/  FMUL R22, R22, R0.reuse ;  /* 0x0000000016167220 */ /* 0x080fe20000400000 */
[-C--:B------:R-:W-:Y:S01]  /*baa0*/  FMUL R21, R21, R0.reuse ;  /* 0x0000000015157220 */ /* 0x080fe20000400000 */
[-C--:B------:R-:W-:Y:S01]  /*bab0*/  FMUL R24, R24, R0.reuse ;  /* 0x0000000018187220 */ /* 0x080fe20000400000 */
[-C--:B------:R-:W-:Y:S01]  /*bac0*/  FMUL R25, R25, R0.reuse ;  /* 0x0000000019197220 */ /* 0x080fe20000400000 */
[----:B--2---:R-:W-:Y:S01]  /*bad0*/  FSEL R17, R6, RZ, P2 ;  /* 0x000000ff06117208 */ /* 0x004fe20001000000 */
[-C--:B------:R-:W-:Y:S01]  /*bae0*/  FMUL R28, R28, R0.reuse ;  /* 0x000000001c1c7220 */ /* 0x080fe20000400000 */
        /* <DEDUP_REMOVED lines=60> */
[----:B------:R-:W-:Y:S01]  /*beb0*/  FMUL R149, R149, R0 ;  /* 0x0000000095957220 */ /* 0x000fe20000400000 */
[----:B------:R-:W-:Y:S01]  /*bec0*/  FFMA R188, R0, R188, R8 ;  /* 0x000000bc00bc7223 */ /* 0x000fe20000000008 */
[----:B------:R-:W-:-:S04]  /*bed0*/  FMUL R0, R17, UR5 ;  /* 0x0000000511007c20 */ /* 0x000fc80008400000 */
[----:B------:R-:W-:-:S05]  /*bee0*/  FFMA R154, R154, UR5, -R0 ;  /* 0x000000059a9a7c23 */ /* 0x000fca0008000800 */
[----:B------:R-:W-:Y:S01]  /*bef0*/  FSETP.GEU.AND P6, PT, R154, -126, PT ;  /* 0xc2fc00009a00780b */ /* 0x000fe20003fce000 */
[----:B------:R-:W-:-:S05]  /*bf00*/  FFMA R155, R155, UR5, -R0 ;  /* 0x000000059b9b7c23 */ /* 0x000fca0008000800 */
[----:B------:R-:W-:-:S07]  /*bf10*/  FSETP.GEU.AND P2, PT, R155, -126, PT ;  /* 0xc2fc00009b00780b */ /* 0x000fce0003f4e000 */
[----:B------:R-:W-:-:S06]  /*bf20*/  @!P6 FMUL R154, R154, 0.5 ;  /* 0x3f0000009a9ae820 */ /* 0x000fcc0000400000 */
[----:B------:R-:W2:Y:S01]  /*bf30*/  MUFU.EX2 R154, R154 ;  /* 0x0000009a009a7308 */ /* 0x000ea20000000800 */
[--C-:B------:R-:W-:Y:S01]  /*bf40*/  FFMA R162, R162, UR5, -R0.reuse ;  /* 0x00000005a2a27c23 */ /* 0x100fe20008000800 */
[--C-:B------:R-:W-:Y:S01]  /*bf50*/  FFMA R158, R158, UR5, -R0.reuse ;  /* 0x000000059e9e7c23 */ /* 0x100fe20008000800 */
[----:B------:R-:W-:Y:S01]  /*bf60*/  @!P2 FMUL R155, R155, 0.5 ;  /* 0x3f0000009b9ba820 */ /* 0x000fe20000400000 */
[----:B------:R-:W-:Y:S02]  /*bf70*/  STL [R1+0x1c0], R164 ;  /* 0x0001c0a401007387 */ /* 0x000fe40000100800 */
[----:B------:R-:W-:Y:S01]  /*bf80*/  FSETP.GEU.AND P5, PT, R162, -126, PT ;  /* 0xc2fc0000a200780b */ /* 0x000fe20003fae000 */
[--C-:B------:R-:W-:Y:S01]  /*bf90*/  FFMA R163, R163, UR5, -R0.reuse ;  /* 0x00000005a3a37c23 */ /* 0x100fe20008000800 */
[----:B------:R1:W-:Y:S01]  /*bfa0*/  STL [R1+0x1c4], R165 ;  /* 0x0001c4a501007387 */ /* 0x0003e20000100800 */
[----:B------:R-:W-:Y:S01]  /*bfb0*/  FFMA R159, R159, UR5, -R0 ;  /* 0x000000059f9f7c23 */ /* 0x000fe20008000800 */
[----:B------:R-:W-:Y:S01]  /*bfc0*/  FSETP.GEU.AND P3, PT, R158, -126, PT ;  /* 0xc2fc00009e00780b */ /* 0x000fe20003f6e000 */
[----:B-1----:R-:W1:Y:S01]  /*bfd0*/  MUFU.EX2 R165, R155 ;  /* 0x0000009b00a57308 */ /* 0x002e620000000800 */
[----:B--2---:R-:W-:Y:S01]  /*bfe0*/  @!P6 FMUL R154, R154, R154 ;  /* 0x0000009a9a9ae220 */ /* 0x004fe20000400000 */
[----:B------:R-:W-:-:S02]  /*bff0*/  FSETP.GEU.AND P6, PT, R163, -126, PT ;  /* 0xc2fc0000a300780b */ /* 0x000fc40003fce000 */
[----:B------:R-:W-:-:S04]  /*c000*/  FSETP.GEU.AND P4, PT, R159, -126, PT ;  /* 0xc2fc00009f00780b */ /* 0x000fc80003f8e000 */
[----:B------:R-:W-:Y:S01]  /*c010*/  @!P5 FMUL R162, R162, 0.5 ;  /* 0x3f000000a2a2d820 */ /* 0x000fe20000400000 */
[----:B------:R-:W-:-:S03]  /*c020*/  FFMA R167, R167, UR5, -R0 ;  /* 0x00000005a7a77c23 */ /* 0x000fc60008000800 */
[----:B------:R-:W-:Y:S02]  /*c030*/  @!P3 FMUL R158, R158, 0.5 ;  /* 0x3f0000009e9eb820 */ /* 0x000fe40000400000 */
[----:B------:R-:W2:Y:S01]  /*c040*/  MUFU.EX2 R162, R162 ;  /* 0x000000a200a27308 */ /* 0x000ea20000000800 */
[----:B------:R2:W-:Y:S01]  /*c050*/  STL [R1+0x1d0], R161 ;  /* 0x0001d0a101007387 */ /* 0x0005e20000100800 */
[----:B------:R-:W-:Y:S01]  /*c060*/  @!P6 FMUL R163, R163, 0.5 ;  /* 0x3f000000a3a3e820 */ /* 0x000fe20000400000 */
[----:B-1----:R-:W-:Y:S01]  /*c070*/  @!P2 FMUL R165, R165, R165 ;  /* 0x000000a5a5a5a220 */ /* 0x002fe20000400000 */
[----:B------:R-:W-:Y:S01]  /*c080*/  @!P4 FMUL R159, R159, 0.5 ;  /* 0x3f0000009f9fc820 */ /* 0x000fe20000400000 */
[----:B------:R-:W-:-:S03]  /*c090*/  FSETP.GEU.AND P2, PT, R167, -126, PT ;  /* 0xc2fc0000a700780b */ /* 0x000fc60003f4e000 */
[----:B------:R-:W1:Y:S08]  /*c0a0*/  MUFU.EX2 R158, R158 ;  /* 0x0000009e009e7308 */ /* 0x000e700000000800 */
[----:B--2---:R-:W2:Y:S01]  /*c0b0*/  MUFU.EX2 R161, R163 ;  /* 0x000000a300a17308 */ /* 0x004ea20000000800 */
[----:B------:R-:W-:-:S07]  /*c0c0*/  FFMA R175, R175, UR5, -R0 ;  /* 0x00000005afaf7c23 */ /* 0x000fce0008000800 */
[----:B------:R-:W2:Y:S01]  /*c0d0*/  MUFU.EX2 R8, R159 ;  /* 0x0000009f00087308 */ /* 0x000ea20000000800 */
[----:B------:R-:W-:Y:S01]  /*c0e0*/  @!P2 FMUL R167, R167, 0.5 ;  /* 0x3f000000a7a7a820 */ /* 0x000fe20000400000 */
[----:B------:R-:W-:Y:S01]  /*c0f0*/  @!P5 FMUL R162, R162, R162 ;  /* 0x000000a2a2a2d220 */ /* 0x000fe20000400000 */
[--C-:B------:R-:W-:Y:S01]  /*c100*/  FFMA R170, R170, UR5, -R0.reuse ;  /* 0x00000005aaaa7c23 */ /* 0x100fe20008000800 */
[----:B------:R-:W-:Y:S01]  /*c110*/  FSETP.GEU.AND P5, PT, R175, -126, PT ;  /* 0xc2fc0000af00780b */ /* 0x000fe20003fae000 */
[--C-:B------:R-:W-:Y:S01]  /*c120*/  FFMA R179, R179, UR5, -R0.reuse ;  /* 0x00000005b3b37c23 */ /* 0x100fe20008000800 */
[----:B------:R-:W-:Y:S02]  /*c130*/  FFMA R171, R171, UR5, -R0 ;  /* 0x00000005abab7c23 */ /* 0x000fe40008000800 */
[----:B------:R-:W3:Y:S01]  /*c140*/  MUFU.EX2 R3, R167 ;  /* 0x000000a700037308 */ /* 0x000ee20000000800 */
[----:B-1----:R-:W-:Y:S01]  /*c150*/  @!P3 FMUL R158, R158, R158 ;  /* 0x0000009e9e9eb220 */ /* 0x002fe20000400000 */
[----:B--2---:R-:W-:Y:S01]  /*c160*/  @!P6 FMUL R161, R161, R161 ;  /* 0x000000a1a1a1e220 */ /* 0x004fe20000400000 */
[----:B------:R-:W-:-:S02]  /*c170*/  FSETP.GEU.AND P3, PT, R170, -126, PT ;  /* 0xc2fc0000aa00780b */ /* 0x000fc40003f6e000 */
[----:B------:R-:W-:Y:S01]  /*c180*/  FSETP.GEU.AND P6, PT, R179, -126, PT ;  /* 0xc2fc0000b300780b */ /* 0x000fe20003fce000 */
[----:B------:R-:W-:Y:S01]  /*c190*/  @!P4 FMUL R8, R8, R8 ;  /* 0x000000080808c220 */ /* 0x000fe20000400000 */
[----:B------:R-:W-:Y:S02]  /*c1a0*/  FSETP.GEU.AND P4, PT, R171, -126, PT ;  /* 0xc2fc0000ab00780b */ /* 0x000fe40003f8e000 */
[----:B------:R-:W-:Y:S01]  /*c1b0*/  @!P5 FMUL R175, R175, 0.5 ;  /* 0x3f000000afafd820 */ /* 0x000fe20000400000 */
[----:B------:R-:W-:Y:S01]  /*c1c0*/  FFMA R183, R183, UR5, -R0 ;  /* 0x00000005b7b77c23 */ /* 0x000fe20008000800 */
[----:B------:R-:W-:Y:S05]  /*c1d0*/  STL [R1+0x1d4], R157 ;  /* 0x0001d49d01007387 */ /* 0x000fea0000100800 */
[----:B------:R-:W-:Y:S01]  /*c1e0*/  @!P3 FMUL R170, R170, 0.5 ;  /* 0x3f000000aaaab820 */ /* 0x000fe20000400000 */
[----:B------:R-:W-:Y:S01]  /*c1f0*/  STL [R1+0x1e0], R153 ;  /* 0x0001e09901007387 */ /* 0x000fe20000100800 */
[----:B------:R-:W-:Y:S01]  /*c200*/  @!P6 FMUL R179, R179, 0.5 ;  /* 0x3f000000b3b3e820 */ /* 0x000fe20000400000 */
[----:B------:R-:W1:Y:S01]  /*c210*/  MUFU.EX2 R175, R175 ;  /* 0x000000af00af7308 */ /* 0x000e620000000800 */
[----:B---3--:R-:W-:Y:S01]  /*c220*/  @!P2 FMUL R3, R3, R3 ;  /* 0x000000030303a220 */ /* 0x008fe20000400000 */
[----:B------:R2:W-:Y:S01]  /*c230*/  STL [R1+0x1e4], R225 ;  /* 0x0001e4e101007387 */ /* 0x0005e20000100800 */
[----:B------:R-:W-:Y:S01]  /*c240*/  FSETP.GEU.AND P2, PT, R183, -126, PT ;  /* 0xc2fc0000b700780b */ /* 0x000fe20003f4e000 */
[----:B------:R-:W-:-:S04]  /*c250*/  @!P4 FMUL R171, R171, 0.5 ;  /* 0x3f000000ababc820 */ /* 0x000fc80000400000 */
[----:B------:R-:W3:Y:S01]  /*c260*/  MUFU.EX2 R170, R170 ;  /* 0x000000aa00aa7308 */ /* 0x000ee20000000800 */
[----:B--2---:R-:W2:Y:S07]  /*c270*/  LDL.LU R225, [R1+0x8] ;  /* 0x0000080001e17983 */ /* 0x004eae0000300800 */
[----:B------:R-:W4:Y:S08]  /*c280*/  MUFU.EX2 R157, R171 ;  /* 0x000000ab009d7308 */ /* 0x000f300000000800 */
[----:B------:R-:W4:Y:S01]  /*c290*/  MUFU.EX2 R179, R179 ;  /* 0x000000b300b37308 */ /* 0x000f220000000800 */
[--C-:B------:R-:W-:Y:S01]  /*c2a0*/  FFMA R178, R178, UR5, -R0.reuse ;  /* 0x00000005b2b27c23 */ /* 0x100fe20008000800 */
[----:B------:R-:W-:Y:S01]  /*c2b0*/  @!P2 FMUL R183, R183, 0.5 ;  /* 0x3f000000b7b7a820 */ /* 0x000fe20000400000 */
[----:B-1----:R-:W-:Y:S01]  /*c2c0*/  @!P5 FMUL R175, R175, R175 ;  /* 0x000000afafafd220 */ /* 0x002fe20000400000 */
[--C-:B------:R-:W-:Y:S01]  /*c2d0*/  FFMA R166, R166, UR5, -R0.reuse ;  /* 0x00000005a6a67c23 */ /* 0x100fe20008000800 */
[--C-:B------:R-:W-:Y:S01]  /*c2e0*/  FFMA R174, R174, UR5, -R0.reuse ;  /* 0x00000005aeae7c23 */ /* 0x100fe20008000800 */
[----:B------:R-:W-:Y:S01]  /*c2f0*/  FFMA R182, R182, UR5, -R0 ;  /* 0x00000005b6b67c23 */ /* 0x000fe20008000800 */
[----:B------:R-:W-:Y:S01]  /*c300*/  FSETP.GEU.AND P5, PT, R178, -126, PT ;  /* 0xc2fc0000b200780b */ /* 0x000fe20003fae000 */
[----:B------:R-:W1:Y:S01]  /*c310*/  MUFU.EX2 R183, R183 ;  /* 0x000000b700b77308 */ /* 0x000e620000000800 */
[----:B---3--:R-:W-:Y:S01]  /*c320*/  @!P3 FMUL R170, R170, R170 ;  /* 0x000000aaaaaab220 */ /* 0x008fe20000400000 */
[----:B----4-:R-:W-:Y:S01]  /*c330*/  @!P4 FMUL R157, R157, R157 ;  /* 0x0000009d9d9dc220 */ /* 0x010fe20000400000 */
[----:B------:R-:W-:-:S02]  /*c340*/  FSETP.GEU.AND P3, PT, R166, -126, PT ;  /* 0xc2fc0000a600780b */ /* 0x000fc40003f6e000 */
[----:B------:R-:W-:Y:S01]  /*c350*/  FSETP.GEU.AND P4, PT, R174, -126, PT ;  /* 0xc2fc0000ae00780b */ /* 0x000fe20003f8e000 */
[----:B------:R-:W-:Y:S01]  /*c360*/  @!P6 FMUL R179, R179, R179 ;  /* 0x000000b3b3b3e220 */ /* 0x000fe20000400000 */
[----:B------:R-:W-:Y:S01]  /*c370*/  FSETP.GEU.AND P6, PT, R182, -126, PT ;  /* 0xc2fc0000b600780b */ /* 0x000fe20003fce000 */
[----:B------:R-:W-:-:S04]  /*c380*/  FADD R17, -R17, R18 ;  /* 0x0000001211117221 */ /* 0x000fc80000000100 */
[----:B------:R-:W-:Y:S01]  /*c390*/  @!P5 FMUL R178, R178, 0.5 ;  /* 0x3f000000b2b2d820 */ /* 0x000fe20000400000 */
[----:B------:R-:W-:-:S03]  /*c3a0*/  FMUL R0, R17, UR5 ;  /* 0x0000000511007c20 */ /* 0x000fc60008400000 */
[----:B------:R-:W3:Y:S01]  /*c3b0*/  MUFU.EX2 R153, R178 ;  /* 0x000000b200997308 */ /* 0x000ee20000000800 */
[----:B------:R-:W-:Y:S01]  /*c3c0*/  @!P3 FMUL R166, R166, 0.5 ;  /* 0x3f000000a6a6b820 */ /* 0x000fe20000400000 */
[----:B------:R-:W-:Y:S01]  /*c3d0*/  @!P4 FMUL R174, R174, 0.5 ;  /* 0x3f000000aeaec820 */ /* 0x000fe20000400000 */
[----:B-1----:R-:W-:Y:S01]  /*c3e0*/  @!P2 FMUL R183, R183, R183 ;  /* 0x000000b7b7b7a220 */ /* 0x002fe20000400000 */
[----:B------:R-:W-:Y:S01]  /*c3f0*/  FSETP.GEU.AND P2, PT, R0, -126, PT ;  /* 0xc2fc00000000780b */ /* 0x000fe20003f4e000 */
[----:B------:R-:W-:-:S03]  /*c400*/  @!P6 FMUL R182, R182, 0.5 ;  /* 0x3f000000b6b6e820 */ /* 0x000fc60000400000 */
[----:B------:R-:W1:Y:S01]  /*c410*/  MUFU.EX2 R163, R166 ;  /* 0x000000a600a37308 */ /* 0x000e620000000800 */
[----:B------:R-:W-:Y:S01]  /*c420*/  FADD R18, R165, R157 ;  /* 0x0000009da5127221 */ /* 0x000fe20000000000 */
[----:B------:R-:W-:Y:S01]  /*c430*/  FADD R17, R161, R179 ;  /* 0x000000b3a1117221 */ /* 0x000fe20000000000 */
[----:B------:R-:W-:Y:S05]  /*c440*/  STL [R1+0x1f0], R22 ;  /* 0x0001f01601007387 */ /* 0x000fea0000100800 */
[----:B------:R4:W4:Y:S01]  /*c450*/  MUFU.EX2 R159, R174 ;  /* 0x000000ae009f7308 */ /* 0x0009220000000800 */
[----:B------:R1:W-:Y:S01]  /*c460*/  STL [R1+0x1f4], R21 ;  /* 0x0001f41501007387 */ /* 0x0003e20000100800 */
[----:B------:R-:W-:Y:S01]  /*c470*/  @!P2 FMUL R0, R0, 0.5 ;  /* 0x3f0000000000a820 */ /* 0x000fe20000400000 */
[----:B---3--:R-:W-:-:S02]  /*c480*/  @!P5 FMUL R153, R153, R153 ;  /* 0x000000999999d220 */ /* 0x008fc40000400000 */
[----:B------:R-:W3:Y:S03]  /*c490*/  LDL.LU R167, [R1+0x19c] ;  /* 0x00019c0001a77983 */ /* 0x000ee60000300800 */
[----:B------:R-:W4:Y:S01]  /*c4a0*/  MUFU.EX2 R155, R182 ;  /* 0x000000b6009b7308 */ /* 0x000f220000000800 */
[----:B-1----:R-:W-:Y:S01]  /*c4b0*/  @!P3 FMUL R163, R163, R163 ;  /* 0x000000a3a3a3b220 */ /* 0x002fe20000400000 */
[----:B------:R-:W3:Y:S01]  /*c4c0*/  LDL.LU R171, [R1+0x198] ;  /* 0x0001980001ab7983 */ /* 0x000ee20000300800 */
[----:B------:R-:W-:Y:S01]  /*c4d0*/  FADD R21, R18, R17 ;  /* 0x0000001112157221 */ /* 0x000fe20000000000 */
[----:B------:R-:W-:Y:S01]  /*c4e0*/  FADD R18, R8, R175 ;  /* 0x000000af08127221 */ /* 0x000fe20000000000 */
[----:B------:R-:W-:Y:S01]  /*c4f0*/  FADD R17, R3, R183 ;  /* 0x000000b703117221 */ /* 0x000fe20000000000 */
[----:B----4-:R-:W4:Y:S03]  /*c500*/  LDL.LU R174, [R1+0x18c] ;  /* 0x00018c0001ae7983 */ /* 0x010f260000300800 */
[----:B------:R-:W-:Y:S01]  /*c510*/  FADD R17, R18, R17 ;  /* 0x0000001112117221 */ /* 0x000fe20000000000 */
[----:B------:R-:W-:Y:S01]  /*c520*/  FADD R18, R154, R170 ;  /* 0x000000aa9a127221 */ /* 0x000fe20000000000 */
[----:B------:R-:W1:Y:S01]  /*c530*/  MUFU.EX2 R0, R0 ;  /* 0x0000000000007308 */ /* 0x000e620000000800 */
[----:B------:R-:W-:Y:S01]  /*c540*/  @!P4 FMUL R159, R159, R159 ;  /* 0x0000009f9f9fc220 */ /* 0x000fe20000400000 */
[----:B------:R-:W-:Y:S01]  /*c550*/  FADD R22, R21, R17 ;  /* 0x0000001115167221 */ /* 0x000fe20000000000 */
[----:B------:R-:W-:Y:S01]  /*c560*/  FADD R17, R162, R153 ;  /* 0x00000099a2117221 */ /* 0x000fe20000000000 */
[----:B------:R-:W3:Y:S01]  /*c570*/  LDL.LU R178, [R1+0x188] ;  /* 0x0001880001b27983 */ /* 0x000ee20000300800 */
[----:B------:R-:W-:-:S02]  /*c580*/  @!P6 FMUL R155, R155, R155 ;  /* 0x0000009b9b9be220 */ /* 0x000fc40000400000 */
[----:B------:R-:W-:Y:S01]  /*c590*/  FADD R21, R18, R17 ;  /* 0x0000001112157221 */ /* 0x000fe20000000000 */
[----:B------:R-:W-:Y:S01]  /*c5a0*/  FADD R18, R158, R159 ;  /* 0x0000009f9e127221 */ /* 0x000fe20000000000 */
[----:B------:R-:W4:Y:S01]  /*c5b0*/  LDL.LU R182, [R1+0x17c] ;  /* 0x00017c0001b67983 */ /* 0x000f220000300800 */
[----:B------:R-:W-:-:S04]  /*c5c0*/  FADD R17, R163, R155 ;  /* 0x0000009ba3117221 */ /* 0x000fc80000000000 */
[----:B------:R-:W-:Y:S02]  /*c5d0*/  FADD R17, R18, R17 ;  /* 0x0000001112117221 */ /* 0x000fe40000000000 */
[----:B------:R-:W3:Y:S02]  /*c5e0*/  LDL.LU R18, [R1+0x178] ;  /* 0x0001780001127983 */ /* 0x000ee40000300800 */
[----:B------:R-:W-:Y:S01]  /*c5f0*/  FADD R17, R21, R17 ;  /* 0x0000001115117221 */ /* 0x000fe20000000000 */
[----:B-1----:R-:W-:Y:S01]  /*c600*/  @!P2 FMUL R0, R0, R0 ;  /* 0x000000000000a220 */ /* 0x002fe20000400000 */
[----:B------:R-:W4:Y:S02]  /*c610*/  LDL.LU R21, [R1+0x16c] ;  /* 0x00016c0001157983 */ /* 0x000f240000300800 */
[----:B------:R-:W-:Y:S01]  /*c620*/  FADD R17, R17, R22 ;  /* 0x0000001611117221 */ /* 0x000fe20000000000 */
[----:B------:R-:W-:Y:S01]  /*c630*/  F2FP.BF16.F32.PACK_AB R164, R15, R16 ;  /* 0x000000100fa4723e */ /* 0x000fe200000010ff */
[----:B------:R-:W3:Y:S02]  /*c640*/  LDL.LU R22, [R1+0x168] ;  /* 0x0001680001167983 */ /* 0x000ee40000300800 */
[----:B------:R-:W-:-:S02]  /*c650*/  FFMA R187, R0, R187, R17 ;  /* 0x000000bb00bb7223 */ /* 0x000fc40000000011 */
[----:B------:R-:W4:Y:S01]  /*c660*/  LDL.LU R17, [R1+0x15c] ;  /* 0x00015c0001117983 */ /* 0x000f220000300800 */
[----:B------:R-:W-:-:S03]  /*c670*/  F2FP.BF16.F32.PACK_AB R166, R12, R14 ;  /* 0x0000000e0ca6723e */ /* 0x000fc600000010ff */
[----:B------:R-:W3:Y:S04]  /*c680*/  LDL.LU R16, [R1+0x14c] ;  /* 0x00014c0001107983 */ /* 0x000ee80000300800 */
[----:B------:R-:W4:Y:S04]  /*c690*/  LDL.LU R15, [R1+0x158] ;  /* 0x00015800010f7983 */ /* 0x000f280000300800 */
[----:B------:R-:W3:Y:S01]  /*c6a0*/  LDL.LU R14, [R1+0x148] ;  /* 0x00014800010e7983 */ /* 0x000ee20000300800 */
        /* <DEDUP_REMOVED lines=51> */
[----:B------:R-:W-:Y:S01]  /*c9e0*/  ULEA UR6, UR4, UR60, 0x3 ;  /* 0x0000003c04067291 */ /* 0x000fe2000f8e183f */
[----:B------:R-:W-:Y:S01]  /*c9f0*/  SHF.L.U32 R12, R20, 0x1f, RZ ;  /* 0x0000001f140c7819 */ /* 0x000fe200000006ff */
[----:B------:R-:W-:Y:S01]  /*ca00*/  FMUL R26, R26, R0 ;  /* 0x000000001a1a7220 */ /* 0x000fe20000400000 */
[----:B------:R-:W-:Y:S01]  /*ca10*/  F2FP.BF16.F32.PACK_AB R165, R165, R154 ;  /* 0x0000009aa5a5723e */ /* 0x000fe200000010ff */
[----:B------:R-:W-:Y:S01]  /*ca20*/  FMUL R27, R27, R0 ;  /* 0x000000001b1b7220 */ /* 0x000fe20000400000 */
[----:B------:R-:W-:Y:S01]  /*ca30*/  F2FP.BF16.F32.PACK_AB R161, R161, R162 ;  /* 0x000000a2a1a1723e */ /* 0x000fe200000010ff */
[----:B------:R-:W-:-:S03]  /*ca40*/  FMUL R30, R30, R0 ;  /* 0x000000001e1e7220 */ /* 0x000fc60000400000 */
[----:B------:R1:W1:Y:S01]  /*ca50*/  SYNCS.PHASECHK.TRANS64.TRYWAIT P2, [UR6+0x70000], R12 ;  /* 0x0700000cff0075a7 */ /* 0x0002620008040146 */
[----:B--2---:R-:W-:-:S05]  /*ca60*/  FMUL R225, R225, R0 ;  /* 0x00000000e1e17220 */ /* 0x004fca0000400000 */
[----:B------:R2:W-:Y:S04]  /*ca70*/  STL [R1+0x8], R225 ;  /* 0x000008e101007387 */ /* 0x0005e80000100800 */
[----:B--2---:R2:W5:Y:S04]  /*ca80*/  LDL.LU R225, [R1+0x314] ;  /* 0x0003140001e17983 */ /* 0x0045680000300800 */
[----:B------:R1:W-:Y:S04]  /*ca90*/  STL [R1+0xc], R224 ;  /* 0x00000ce001007387 */ /* 0x0003e80000100800 */
[----:B-1----:R2:W5:Y:S04]  /*caa0*/  LDL.LU R224, [R1+0x310] ;  /* 0x0003100001e07983 */ /* 0x0025680000300800 */
        /* <DEDUP_REMOVED lines=62> */
[----:B------:R1:W-:Y:S01]  /*ce90*/  STL [R1+0x10c], R192 ;  /* 0x00010cc001007387 */ /* 0x0003e20000100800 */
[----:B---3--:R-:W-:-:S03]  /*cea0*/  FMUL R14, R14, R0 ;  /* 0x000000000e0e7220 */ /* 0x008fc60000400000 */
[----:B-1----:R2:W5:Y:S04]  /*ceb0*/  LDL.LU R192, [R1+0x290] ;  /* 0x0002900001c07983 */ /* 0x0025680000300800 */
[----:B------:R1:W-:Y:S01]  /*cec0*/  STL [R1+0x118], R191 ;  /* 0x000118bf01007387 */ /* 0x0003e20000100800 */
[-C--:B------:R-:W-:Y:S01]  /*ced0*/  FMUL R16, R16, R0.reuse ;  /* 0x0000000010107220 */ /* 0x080fe20000400000 */
[-C--:B----4-:R-:W-:Y:S02]  /*cee0*/  FMUL R15, R15, R0.reuse ;  /* 0x000000000f0f7220 */ /* 0x090fe40000400000 */
[----:B-1----:R2:W5:Y:S04]  /*cef0*/  LDL.LU R191, [R1+0x28c] ;  /* 0x00028c0001bf7983 */ /* 0x0025680000300800 */
[----:B------:R1:W-:Y:S01]  /*cf00*/  STL [R1+0x11c], R190 ;  /* 0x00011cbe01007387 */ /* 0x0003e20000100800 */
[-C--:B------:R-:W-:Y:S01]  /*cf10*/  FMUL R17, R17, R0.reuse ;  /* 0x0000000011117220 */ /* 0x080fe20000400000 */
[----:B------:R-:W-:-:S02]  /*cf20*/  FMUL R22, R22, R0 ;  /* 0x0000000016167220 */ /* 0x000fc40000400000 */
[----:B-1----:R2:W5:Y:S04]  /*cf30*/  LDL.LU R190, [R1+0x288] ;  /* 0x0002880001be7983 */ /* 0x0025680000300800 */
[----:B------:R1:W-:Y:S01]  /*cf40*/  STL [R1+0x128], R19 ;  /* 0x0001281301007387 */ /* 0x0003e20000100800 */
[-C--:B------:R-:W-:Y:S01]  /*cf50*/  FMUL R21, R21, R0.reuse ;  /* 0x0000000015157220 */ /* 0x080fe20000400000 */
[-C--:B------:R-:W-:Y:S02]  /*cf60*/  FMUL R18, R18, R0.reuse ;  /* 0x0000000012127220 */ /* 0x080fe40000400000 */
        /* <DEDUP_REMOVED lines=10> */
[----:B------:R-:W-:-:S03]  /*d010*/  FMUL R167, R167, R0 ;  /* 0x00000000a7a77220 */ /* 0x000fc60000400000 */
[----:B-1----:R2:W5:Y:S04]  /*d020*/  LDL.LU R2, [R1+0x278] ;  /* 0x0002780001027983 */ /* 0x0025680000300800 */
[----:B------:R-:W-:Y:S04]  /*d030*/  STL [R1+0x148], R14 ;  /* 0x0001480e01007387 */ /* 0x000fe80000100800 */
        /* <DEDUP_REMOVED lines=10> */
[----:B------:R1:W-:Y:S04]  /*d0e0*/  STL [R1+0x19c], R167 ;  /* 0x00019ca701007387 */ /* 0x0003e80000100800 */
        /* <DEDUP_REMOVED lines=11> */
[----:B------:R2:W-:Y:S01]  /*d1a0*/  STL [R1+0x1fc], R23 ;  /* 0x0001fc1701007387 */ /* 0x0005e20000100800 */
[----:B-1----:R-:W-:Y:S01]  /*d1b0*/  F2FP.BF16.F32.PACK_AB R167, R8, R158 ;  /* 0x0000009e08a7723e */ /* 0x002fe200000010ff */
        /* <DEDUP_REMOVED lines=61> */
[----:B------:R-:W-:-:S02]  /*d590*/  F2FP.BF16.F32.PACK_AB R160, R160, R13 ;  /* 0x0000000da0a0723e */ /* 0x000fc400000010ff */
[----:B------:R-:W-:Y:S02]  /*d5a0*/  F2FP.BF16.F32.PACK_AB R162, R11, R9 ;  /* 0x000000090ba2723e */ /* 0x000fe400000010ff */
[----:B------:R-:W-:Y:S02]  /*d5b0*/  F2FP.BF16.F32.PACK_AB R163, R3, R163 ;  /* 0x000000a303a3723e */ /* 0x000fe400000010ff */
[----:B------:R-:W-:Y:S02]  /*d5c0*/  F2FP.BF16.F32.PACK_AB R156, R169, R156 ;  /* 0x0000009ca99c723e */ /* 0x000fe400000010ff */
[----:B------:R-:W-:Y:S02]  /*d5d0*/  F2FP.BF16.F32.PACK_AB R157, R157, R170 ;  /* 0x000000aa9d9d723e */ /* 0x000fe400000010ff */
[----:B------:R-:W-:Y:S02]  /*d5e0*/  F2FP.BF16.F32.PACK_AB R158, R173, R172 ;  /* 0x000000acad9e723e */ /* 0x000fe400000010ff */
[----:B------:R-:W-:-:S02]  /*d5f0*/  F2FP.BF16.F32.PACK_AB R159, R175, R159 ;  /* 0x0000009faf9f723e */ /* 0x000fc400000010ff */
[----:B------:R-:W-:Y:S02]  /*d600*/  F2FP.BF16.F32.PACK_AB R152, R177, R152 ;  /* 0x00000098b198723e */ /* 0x000fe400000010ff */
[----:B------:R-:W-:Y:S02]  /*d610*/  F2FP.BF16.F32.PACK_AB R153, R179, R153 ;  /* 0x00000099b399723e */ /* 0x000fe400000010ff */
[----:B------:R-:W-:Y:S01]  /*d620*/  F2FP.BF16.F32.PACK_AB R154, R181, R10 ;  /* 0x0000000ab59a723e */ /* 0x000fe200000010ff */
[----:B--2---:R-:W-:Y:S06]  /*d630*/  @!P0 BRA `(.L_x_27) ;  /* 0x0000000000048947 */ /* 0x004fec0003800000 */
[----:B------:R-:W-:Y:S01]  /*d640*/  BPT.TRAP 0x1 ;  /* 0x000000040000795c */ /* 0x000fe20000300000 */
.L_x_27:
[----:B------:R-:W-:Y:S05]  /*d650*/  @P2 BRA `(.L_x_28) ;  /* 0x0000000000082947 */ /* 0x000fea0003800000 */
[----:B------:R-:W1:Y:S02]  /*d660*/  SYNCS.PHASECHK.TRANS64.TRYWAIT P2, [UR6+0x70000], R12 ;  /* 0x0700000cff0075a7 */ /* 0x000e640008040146 */
[----:B-1----:R-:W-:Y:S05]  /*d670*/  @!P2 BRA `(.L_x_29) ;  /* 0x0000018c0018a947 */ /* 0x002fea0003800000 */
.L_x_28:
        /* <DEDUP_REMOVED lines=64> */
[----:B--2---:R-:W2:Y:S04]  /*da80*/  LDL.LU.64 R24, [R1] ;  /* 0x0000000001187983 */ /* 0x004ea80000300a00 */
        /* <DEDUP_REMOVED lines=63> */
[----:B------:R-:W-:Y:S01]  /*de80*/  ULEA UR6, UR4, UR41, 0xc ;  /* 0x0000002904067291 */ /* 0x000fe2000f8e603f */
[----:B------:R-:W-:-:S02]  /*de90*/  UMOV UR11, 0x40000040 ;  /* 0x40000040000b7882 */ /* 0x000fc40000000000 */
[----:B------:R-:W-:Y:S04]  /*dea0*/  STL [R1+0x554], R155 ;  /* 0x0005549b01007387 */ /* 0x000fe80000100800 */
[----:B------:R-:W-:Y:S01]  /*deb0*/  UMOV UR10, UR6 ;  /* 0x00000006000a7c82 */ /* 0x000fe20008000000 */
[----:B------:R-:W-:Y:S04]  /*dec0*/  STL [R1+0x550], R183 ;  /* 0x000550b701007387 */ /* 0x000fe80000100800 */
[----:B------:R-:W-:Y:S04]  /*ded0*/  STL [R1+0x54c], R152 ;  /* 0x00054c9801007387 */ /* 0x000fe80000100800 */
[----:B------:R-:W-:Y:S04]  /*dee0*/  STL [R1+0x548], R153 ;  /* 0x0005489901007387 */ /* 0x000fe80000100800 */
[----:B------:R-:W-:Y:S04]  /*def0*/  STL [R1+0x544], R154 ;  /* 0x0005449a01007387 */ /* 0x000fe80000100800 */
[----:B-----5:R-:W-:Y:S04]  /*df00*/  STL [R1+0x540], R231 ;  /* 0x000540e701007387 */ /* 0x020fe80000100800 */
        /* <DEDUP_REMOVED lines=49> */
[----:B------:R3:W-:Y:S01]  /*e220*/  STL [R1+0x478], R2 ;  /* 0x0004780201007387 */ /* 0x0007e20000100800 */
[----:B--2---:R-:W-:-:S06]  /*e230*/  WARPGROUP.ARRIVE ;  /* 0x00000000000079c5 */ /* 0x004fcc0000000000 */
[----:B------:R-:W-:Y:S03]  /*e240*/  HGMMA.64x256x16.F32.BF16 R24, R164, gdesc[UR8].tnspB, R24, gsb0 ;  /* 0x43e00008a4187df0 */ /* 0x000fe60008001818 */
[----:B------:R-:W-:Y:S02]  /*e250*/  WARPGROUP.DEPBAR.LE gsb0, 0x0 ;  /* 0x00008000000079c5 */ /* 0x000fe40000010000 */
[----:B------:R-:W-:Y:S01]  /*e260*/  STL.64 [R1], R24 ;  /* 0x0000001801007387 */ /* 0x000fe20000100a00 */
[----:B---3--:R-:W-:Y:S01]  /*e270*/  IMAD.MOV.U32 R2, RZ, RZ, R150 ;  /* 0x000000ffff027224 */ /* 0x008fe200078e0096 */
[----:B-1----:R-:W-:Y:S01]  /*e280*/  MOV R0, R151 ;  /* 0x0000009700007202 */ /* 0x002fe20000000f00 */
[----:B------:R-:W-:Y:S01]  /*e290*/  IMAD.MOV.U32 R5, RZ, RZ, R147 ;  /* 0x000000ffff057224 */ /* 0x000fe200078e0093 */
        /* <DEDUP_REMOVED lines=121> */
[----:B------:R-:W-:-:S02]  /*ea30*/  MOV R234, R58 ;  /* 0x0000003a00ea7202 */ /* 0x000fc40000000f00 */
[----:B------:R-:W-:Y:S01]  /*ea40*/  MOV R233, R59 ;  /* 0x0000003b00e97202 */ /* 0x000fe20000000f00 */
        /* <DEDUP_REMOVED lines=50> */
[----:B------:R-:W-:-:S02]  /*ed70*/  UMOV UR11, 0x40000040 ;  /* 0x40000040000b7882 */ /* 0x000fc40000000000 */
[----:B------:R-:W-:Y:S04]  /*ed80*/  STL.64 [R1+0x940], R158 ;  /* 0x0009409e01007387 */ /* 0x000fe80000100a00 */
[----:B------:R-:W-:Y:S01]  /*ed90*/  STL.64 [R1+0x938], R156 ;  /* 0x0009389c01007387 */ /* 0x000fe20000100a00 */
        /* <DEDUP_REMOVED lines=190> */
[----:B------:R-:W-:Y:S01]  /*f980*/  MOV R158, R2 ;  /* 0x00000002009e7202 */ /* 0x000fe20000000f00 */
[----:B------:R-:W-:Y:S01]  /*f990*/  UIADD3 UR10, UR6, 0x80, URZ ;  /* 0x00000080060a7890 */ /* 0x000fe2000fffe03f */
[----:B------:R-:W-:-:S04]  /*f9a0*/  UMOV UR11, 0x40000040 ;  /* 0x40000040000b7882 */ /* 0x000fc80000000000 */
        /* <DEDUP_REMOVED lines=130> */
[----:B------:R-:W-:Y:S01]  /*101d0*/  UMOV UR11, 0x40000040 ;  /* 0x40000040000b7882 */ /* 0x000fe20000000000 */
[----:B---3--:R-:W-:-:S07]  /*101e0*/  WARPGROUP.ARRIVE ;  /* 0x00000000000079c5 */ /* 0x008fce0000000000 */
        /* <DEDUP_REMOVED lines=131> */
[----:B------:R-:W-:Y:S01]  /*10a20*/  UMOV UR11, 0x40000040 ;  /* 0x40000040000b7882 */ /* 0x000fe20000000000 */
[----:B--2---:R-:W-:-:S07]  /*10a30*/  WARPGROUP.ARRIVE ;  /* 0x00000000000079c5 */ /* 0x004fce0000000000 */
        /* <DEDUP_REMOVED lines=10> */
[----:B------:R-:W-:Y:S01]  /*10ae0*/  STL.64 [R1+0x40], R40 ;  /* 0x0000402801007387 */ /* 0x000fe20000100a00 */
[----:B------:R-:W-:-:S03]  /*10af0*/  MOV R3, R150 ;  /* 0x0000009600037202 */ /* 0x000fc60000000f00 */
[----:B------:R-:W-:Y:S01]  /*10b00*/  STL.64 [R1+0x48], R42 ;  /* 0x0000482a01007387 */ /* 0x000fe20000100a00 */
[----:B------:R-:W-:-:S03]  /*10b10*/  IMAD.MOV.U32 R0, RZ, RZ, R151 ;  /* 0x000000ffff007224 */ /* 0x000fc600078e0097 */
[----:B------:R-:W-:Y:S01]  /*10b20*/  STL.64 [R1+0x50], R44 ;  /* 0x0000502c01007387 */ /* 0x000fe20000100a00 */
[----:B------:R-:W-:-:S03]  /*10b30*/  MOV R9, R148 ;  /* 0x0000009400097202 */ /* 0x000fc60000000f00 */
[----:B------:R-:W-:Y:S01]  /*10b40*/  STL.64 [R1+0x58], R46 ;  /* 0x0000582e01007387 */ /* 0x000fe20000100a00 */
[----:B------:R-:W-:Y:S01]  /*10b50*/  MOV R8, R149 ;  /* 0x0000009500087202 */ /* 0x000fe20000000f00 */
[----:B------:R-:W-:Y:S02]  /*10b60*/  IMAD.MOV.U32 R10, RZ, RZ, R147 ;  /* 0x000000ffff0a7224 */ /* 0x000fe400078e0093 */
[----:B------:R1:W-:Y:S01]  /*10b70*/  STL [R1+0x60], R48 ;  /* 0x0000603001007387 */ /* 0x0003e20000100800 */
[----:B------:R-:W-:-:S03]  /*10b80*/  MOV R11, R146 ;  /* 0x00000092000b7202 */ /* 0x000fc60000000f00 */
[----:B------:R-:W2:Y:S01]  /*10b90*/  LDL.LU.64 R150, [R1+0x750] ;  /* 0x0007500001967983 */ /* 0x000ea20000300a00 */
[----:B------:R-:W-:Y:S01]  /*10ba0*/  MOV R13, R144 ;  /* 0x00000090000d7202 */ /* 0x000fe20000000f00 */
[----:B------:R-:W-:Y:S01]  /*10bb0*/  IMAD.MOV.U32 R14, RZ, RZ, R143 ;  /* 0x000000ffff0e7224 */ /* 0x000fe200078e008f */
[----:B------:R-:W-:Y:S01]  /*10bc0*/  MOV R12, R145 ;  /* 0x00000091000c7202 */ /* 0x000fe20000000f00 */
[----:B------:R-:W2:Y:S01]  /*10bd0*/  LDL.LU.64 R148, [R1+0x748] ;  /* 0x0007480001947983 */ /* 0x000ea20000300a00 */
        /* <DEDUP_REMOVED lines=30> */
[----:B------:R-:W-:Y:S01]  /*10dc0*/  MOV R173, R122 ;  /* 0x0000007a00ad7202 */ /* 0x000fe20000000f00 */
[----:B------:R-:W-:Y:S02]  /*10dd0*/  IMAD.MOV.U32 R175, RZ, RZ, R120 ;  /* 0x000000ffffaf7224 */ /* 0x000fe400078e0078 */
        /* <DEDUP_REMOVED lines=108> */
[----:B------:R-:W-:-:S03]  /*114a0*/  MOV R155, R49 ;  /* 0x00000031009b7202 */ /* 0x000fc60000000f00 */
        /* <DEDUP_REMOVED lines=105> */
[----:B------:R-:W-:-:S03]  /*11b40*/  MOV R49, R155 ;  /* 0x0000009b00317202 */ /* 0x000fc60000000f00 */
        /* <DEDUP_REMOVED lines=68> */
[----:B------:R-:W-:Y:S01]  /*11f90*/  MOV R91, R194 ;  /* 0x000000c2005b7202 */ /* 0x000fe20000000f00 */
[----:B------:R1:W5:Y:S01]  /*11fa0*/  LDL.LU R230, [R1+0x53c] ;  /* 0x00053c0001e67983 */ /* 0x0003620000300800 */
[----:B------:R-:W-:Y:S02]  /*11fb0*/  MOV R93, R192 ;  /* 0x000000c0005d7202 */ /* 0x000fe40000000f00 */
[----:B------:R-:W-:Y:S01]  /*11fc0*/  MOV R94, R191 ;  /* 0x000000bf005e7202 */ /* 0x000fe20000000f00 */
[----:B------:R1:W5:Y:S01]  /*11fd0*/  LDL.LU R229, [R1+0x538] ;  /* 0x0005380001e57983 */ /* 0x0003620000300800 */
[----:B------:R-:W-:Y:S02]  /*11fe0*/  MOV R95, R190 ;  /* 0x000000be005f7202 */ /* 0x000fe40000000f00 */
        /* <DEDUP_REMOVED lines=62> */
[----:B------:R-:W-:-:S03]  /*123d0*/  MOV R151, R0 ;  /* 0x0000000000977202 */ /* 0x000fc60000000f00 */
        /* <DEDUP_REMOVED lines=27> */
[----:B---3--:R-:W-:-:S04]  /*12590*/  F2FP.BF16.F32.PACK_AB R155, R183, R155 ;  /* 0x0000009bb79b723e */ /* 0x008fc800000010ff */
        /* <DEDUP_REMOVED lines=139> */
.L_x_30:
[----:B------:R-:W-:-:S04]  /*12e50*/  ULEA UR6, UR7, UR60, 0x3 ;  /* 0x0000003c07067291 */ /* 0x000fc8000f8e183f */
[----:B------:R-:W-:-:S04]  /*12e60*/  UIADD3 UR6, UR6, 0x70028, URZ ;  /* 0x0007002806067890 */ /* 0x000fc8000fffe03f */
[----:B------:R-:W-:-:S09]  /*12e70*/  UPRMT UR6, URZ, 0x654, UR6 ;  /* 0x000006543f067896 */ /* 0x000fd20008000006 */
[----:B------:R-:W-:Y:S01]  /*12e80*/  SYNCS.ARRIVE.TRANS64.RED.A1T0 RZ, [UR6], RZ ;  /* 0x000000ffffff79a7 */ /* 0x000fe20008100406 */
[----:B------:R-:W-:Y:S05]  /*12e90*/  @P1 BRA `(.L_x_31) ;  /* 0x0000000000041947 */ /* 0x000fea0003800000 */
[----:B------:R-:W-:Y:S01]  /*12ea0*/  BPT.TRAP 0x1 ;  /* 0x000000040000795c */ /* 0x000fe20000300000 */
.L_x_31:
[----:B------:R-:W-:-:S04]  /*12eb0*/  UIADD3 UR6, UR7, 0x1, URZ ;  /* 0x0000000107067890 */ /* 0x000fc8000fffe03f */
[----:B------:R-:W-:-:S04]  /*12ec0*/  UISETP.NE.AND UP0, UPT, UR6, 0x5, UPT ;  /* 0x000000050600788c */ /* 0x000fc8000bf05270 */
[----:B------:R-:W-:Y:S01]  /*12ed0*/  USEL UR6, UR6, URZ, UP0 ;  /* 0x0000003f06067287 */ /* 0x000fe20008000000 */
[----:B------:R-:W-:Y:S11]  /*12ee0*/  @!P0 BRA `(.L_x_32) ;  /* 0x0000000000048947 */ /* 0x000ff60003800000 */
[----:B------:R-:W-:Y:S01]  /*12ef0*/  BPT.TRAP 0x1 ;  /* 0x000000040000795c */ /* 0x000fe20000300000 */
.L_x_32:
[----:B------:R-:W-:-:S04]  /*12f00*/  ULEA UR7, UR6, UR60, 0x3 ;  /* 0x0000003c06077291 */ /* 0x000fc8000f8e183f */
[----:B------:R-:W-:-:S04]  /*12f10*/  UIADD3 UR7, UR7, 0x70028, URZ ;  /* 0x0007002807077890 */ /* 0x000fc8000fffe03f */
[----:B------:R-:W-:-:S09]  /*12f20*/  UPRMT UR7, URZ, 0x654, UR7 ;  /* 0x000006543f077896 */ /* 0x000fd20008000007 */
[----:B------:R-:W-:Y:S01]  /*12f30*/  SYNCS.ARRIVE.TRANS64.RED.A1T0 RZ, [UR7], RZ ;  /* 0x000000ffffff79a7 */ /* 0x000fe20008100407 */
[----:B------:R-:W-:Y:S05]  /*12f40*/  @P1 BRA `(.L_x_33) ;  /* 0x0000000000041947 */ /* 0x000fea0003800000 */
[----:B------:R-:W-:Y:S01]  /*12f50*/  BPT.TRAP 0x1 ;  /* 0x000000040000795c */ /* 0x000fe20000300000 */
.L_x_33:
[----:B------:R-:W-:Y:S01]  /*12f60*/  UIADD3 UR4, UR4, 0x1, URZ ;  /* 0x0000000104047890 */ /* 0x000fe2000fffe03f */
[C---:B-----5:R-:W-:Y:S01]  /*12f70*/  ISETP.GT.AND P2, PT, R19.reuse, 0x1, PT ;  /* 0x000000011300780c */ /* 0x060fe20003f44270 */
[----:B------:R-:W-:Y:S01]  /*12f80*/  UIADD3 UR6, UR6, 0x1, URZ ;  /* 0x0000000106067890 */ /* 0x000fe2000fffe03f */
[----:B------:R-:W-:Y:S01]  /*12f90*/  VIADD R2, R2, 0x40 ;  /* 0x0000004002027836 */ /* 0x000fe20000000000 */
[----:B------:R-:W-:Y:S01]  /*12fa0*/  UISETP.NE.AND UP2, UPT, UR4, 0x5, UPT ;  /* 0x000000050400788c */ /* 0x000fe2000bf45270 */
[----:B------:R-:W-:Y:S01]  /*12fb0*/  IADD3 R8, R19, -0x1, RZ ;  /* 0xffffffff13087810 */ /* 0x000fe20007ffe0ff */
[----:B------:R-:W-:Y:S01]  /*12fc0*/  UISETP.NE.AND UP0, UPT, UR6, 0x5, UPT ;  /* 0x000000050600788c */ /* 0x000fe2000bf05270 */
[----:B------:R-:W-:Y:S01]  /*12fd0*/  MOV R3, R7 ;  /* 0x0000000700037202 */ /* 0x000fe20000000f00 */
[----:B------:R-:W-:Y:S01]  /*12fe0*/  USEL UR7, URZ, 0x1, UP2 ;  /* 0x000000013f077887 */ /* 0x000fe20009000000 */
[----:B------:R-:W-:Y:S01]  /*12ff0*/  MOV R18, R6 ;  /* 0x0000000600127202 */ /* 0x000fe20000000f00 */
[----:B------:R-:W-:-:S04]  /*13000*/  USEL UR4, UR4, URZ, UP2 ;  /* 0x0000003f04047287 */ /* 0x000fc80009000000 */
[----:B------:R-:W-:Y:S01]  /*13010*/  LOP3.LUT R0, R20, UR7, RZ, 0x3c, !PT ;  /* 0x0000000714007c12 */ /* 0x000fe2000f8e3cff */
[----:B------:R-:W-:Y:S01]  /*13020*/  USEL UR7, UR6, URZ, UP0 ;  /* 0x0000003f06077287 */ /* 0x000fe20008000000 */
[----:B------:R-:W-:Y:S11]  /*13030*/  @P2 BRA `(.L_x_34) ;  /* 0xffffff58002c2947 */ /* 0x000ff6000383ffff */
.L_x_23:
[----:B------:R-:W-:-:S13]  /*13040*/  ISETP.GE.AND P2, PT, R19, RZ, PT ;  /* 0x000000ff1300720c */ /* 0x000fda0003f46270 */
[----:B------:R-:W-:Y:S05]  /*13050*/  @!P2 BRA `(.L_x_35) ;  /* 0x000000ac0080a947 */ /* 0x000fea0003800000 */
[----:B------:R-:W-:Y:S01]  /*13060*/  VIADD R185, R19, 0x1 ;  /* 0x0000000113b97836 */ /* 0x000fe20000000000 */
[----:B------:R-:W-:Y:S01]  /*13070*/  MOV R23, R7 ;  /* 0x0000000700177202 */ /* 0x000fe20000000f00 */
[----:B------:R-:W-:Y:S01]  /*13080*/  ULDC UR6, c[0x0][0x604] ;  /* 0x0001810000067ab9 */ /* 0x000fe20000000800 */
[----:B------:R-:W-:-:S07]  /*13090*/  MOV R184, R6 ;  /* 0x0000000600b87202 */ /* 0x000fce0000000f00 */
.L_x_46:
[----:B------:R-:W-:Y:S05]  /*130a0*/  @!P0 BRA `(.L_x_36) ;  /* 0x0000000000048947 */ /* 0x000fea0003800000 */
[----:B------:R-:W-:Y:S01]  /*130b0*/  BPT.TRAP 0x1 ;  /* 0x000000040000795c */ /* 0x000fe20000300000 */
.L_x_36:
[----:B------:R-:W-:Y:S01]  /*130c0*/  ULEA UR5, UR4, UR60, 0x3 ;  /* 0x0000003c04057291 */ /* 0x000fe2000f8e183f */
[----:B------:R-:W-:-:S08]  /*130d0*/  SHF.L.U32 R3, R0, 0x1f, RZ ;  /* 0x0000001f00037819 */ /* 0x000fd000000006ff */
[----:B------:R-:W1:Y:S02]  /*130e0*/  SYNCS.PHASECHK.TRANS64.TRYWAIT P2, [UR5+0x70000], R3 ;  /* 0x07000003ff0075a7 */ /* 0x000e640008040145 */
[----:B-1----:R-:W-:Y:S05]  /*130f0*/  @!P2 BRA `(.L_x_37) ;  /* 0x000001300090a947 */ /* 0x002fea0003800000 */
.L_x_134:
[----:B------:R-:W-:Y:S01]  /*13100*/  R2UR UR52, R230 ;  /* 0x00000000e63472ca */ /* 0x000fe200000e0000 */
[----:B------:R-:W-:Y:S01]  /*13110*/  ULEA UR5, UR4, UR40, 0xc ;  /* 0x0000002804057291 */ /* 0x000fe2000f8e603f */
[----:B------:R-:W-:Y:S01]  /*13120*/  R2UR UR53, R231 ;  /* 0x00000000e73572ca */ /* 0x000fe200000e0000 */
[----:B------:R-:W-:Y:S01]  /*13130*/  WARPGROUP.ARRIVE ;  /* 0x00000000000079c5 */ /* 0x000fe20000000000 */
[----:B------:R-:W-:Y:S01]  /*13140*/  UMOV UR55, 0x40000040 ;  /* 0x4000004000377882 */ /* 0x000fe20000000000 */
[----:B------:R-:W-:Y:S01]  /*13150*/  UIADD3 UR10, UR5, 0x2, URZ ;  /* 0x00000002050a7890 */ /* 0x000fe2000fffe03f */
[----:B------:R-:W-:Y:S02]  /*13160*/  UMOV UR11, 0x40000040 ;  /* 0x40000040000b7882 */ /* 0x000fe40000000000 */
[----:B------:R-:W-:Y:S01]  /*13170*/  UMOV UR54, UR5 ;  /* 0x0000000500367c82 */ /* 0x000fe20008000000 */
[----:B------:R-:W-:Y:S01]  /*13180*/  UMOV UR15, 0x40000040 ;  /* 0x40000040000f7882 */ /* 0x000fe20000000000 */
[----:B------:R-:W-:Y:S01]  /*13190*/  UMOV UR19, 0x40000040 ;  /* 0x4000004000137882 */ /* 0x000fe20000000000 */
[----:B------:R-:W-:Y:S01]  /*131a0*/  UMOV UR23, 0x40000040 ;  /* 0x4000004000177882 */ /* 0x000fe20000000000 */
[----:B------:R-:W-:Y:S01]  /*131b0*/  UMOV UR27, 0x40000040 ;  /* 0x40000040001b7882 */ /* 0x000fe20000000000 */
[----:B------:R-:W-:Y:S01]  /*131c0*/  UMOV UR31, 0x40000040 ;  /* 0x40000040001f7882 */ /* 0x000fe20000000000 */
[----:B------:R-:W-:Y:S01]  /*131d0*/  UMOV UR35, 0x40000040 ;  /* 0x4000004000237882 */ /* 0x000fe20000000000 */
[----:B------:R-:W-:Y:S01]  /*131e0*/  HGMMA.64x64x16.F32.BF16 R152, gdesc[UR52], RZ, !UPT, gsb0 ;  /* 0x00e00000349879f0 */ /* 0x000fe2000c0018ff */
[----:B------:R-:W-:Y:S01]  /*131f0*/  R2UR UR52, R228 ;  /* 0x00000000e43472ca */ /* 0x000fe200000e0000 */
[----:B------:R-:W-:Y:S01]  /*13200*/  UMOV UR54, UR10 ;  /* 0x0000000a00367c82 */ /* 0x000fe20008000000 */
[----:B------:R-:W-:Y:S01]  /*13210*/  R2UR UR53, R229 ;  /* 0x00000000e53572ca */ /* 0x000fe200000e0000 */
[----:B------:R-:W-:Y:S01]  /*13220*/  UMOV UR55, 0x40000040 ;  /* 0x4000004000377882 */ /* 0x000fe20000000000 */
[----:B------:R-:W-:Y:S01]  /*13230*/  UIADD3 UR10, UR5, 0x4, URZ ;  /* 0x00000004050a7890 */ /* 0x000fe2000fffe03f */
[----:B------:R-:W-:Y:S01]  /*13240*/  UMOV UR39, 0x40000040 ;  /* 0x4000004000277882 */ /* 0x000fe20000000000 */
[----:B------:R-:W-:Y:S01]  /*13250*/  UMOV UR47, 0x40000040 ;  /* 0x40000040002f7882 */ /* 0x000fe20000000000 */
[----:B------:R-:W-:Y:S01]  /*13260*/  UMOV UR51, 0x40000040 ;  /* 0x4000004000337882 */ /* 0x000fe20000000000 */
[----:B------:R-:W-:-:S04]  /*13270*/  UIADD3 UR4, UR4, 0x1, URZ ;  /* 0x0000000104047890 */ /* 0x000fc8000fffe03f */
        /* <DEDUP_REMOVED lines=11> */
[----:B------:R-:W-:-:S08]  /*13330*/  WARPGROUP.ARRIVE ;  /* 0x00000000000079c5 */ /* 0x000fd00000000000 */
        /* <DEDUP_REMOVED lines=137> */
[----:B------:R-:W-:Y:S01]  /*13bd0*/  UMOV UR54, UR10 ;  /* 0x0000000a00367c82 */ /* 0x000fe20008000000 */
[----:B------:R-:W-:Y:S01]  /*13be0*/  UMOV UR55, 0x40000040 ;  /* 0x4000004000377882 */ /* 0x000fe20000000000 */
[----:B------:R-:W-:Y:S01]  /*13bf0*/  UMOV UR52, UR56 ;  /* 0x0000003800347c82 */ /* 0x000fe20008000000 */
        /* <DEDUP_REMOVED lines=66> */
.L_x_38:
[----:B------:R-:W-:Y:S01]  /*14020*/  LOP3.LUT R0, R0, 0xffffefff, RZ, 0xc0, !PT ;  /* 0xffffefff00007812 */ /* 0x000fe200078ec0ff */
[----:B------:R2:W-:Y:S01]  /*14030*/  STL [R1+0x3d0], R66 ;  /* 0x0003d04201007387 */ /* 0x0005e20000100800 */
[----:B-1----:R-:W-:Y:S02]  /*14040*/  IADD3 R3, R2, 0x1, RZ ;  /* 0x0000000102037810 */ /* 0x002fe40007ffe0ff */
[----:B------:R-:W-:Y:S02]  /*14050*/  @P0 LOP3.LUT R0, R0, 0x1000, RZ, 0xfc, !PT ;  /* 0x0000100000000812 */ /* 0x000fe400078efcff */
[-C--:B------:R-:W-:Y:S02]  /*14060*/  ISETP.GE.AND P0, PT, R5, R3.reuse, PT ;  /* 0x000000030500720c */ /* 0x080fe40003f06270 */
[----:B------:R-:W-:Y:S02]  /*14070*/  LOP3.LUT R0, R0, 0xfffff7ff, RZ, 0xc0, !PT ;  /* 0xfffff7ff00007812 */ /* 0x000fe400078ec0ff */
[C---:B------:R-:W-:Y:S01]  /*14080*/  IADD3 R7, R2.reuse, 0x11, RZ ;  /* 0x0000001102077810 */ /* 0x040fe20007ffe0ff */
[----:B------:R-:W-:Y:S01]  /*14090*/  VIADD R6, R2, 0x18 ;  /* 0x0000001802067836 */ /* 0x000fe20000000000 */
[----:B------:R-:W-:Y:S01]  /*140a0*/  @P1 LOP3.LUT R0, R0, 0x800, RZ, 0xfc, !PT ;  /* 0x0000080000001812 */ /* 0x000fe200078efcff */
[----:B--2---:R-:W2:Y:S01]  /*140b0*/  LDL.LU R66, [R1] ;  /* 0x0000000001427983 */ /* 0x004ea20000300800 */
[----:B------:R-:W-:Y:S01]  /*140c0*/  ISETP.GE.AND P4, PT, R4, R3, PT ;  /* 0x000000030400720c */ /* 0x000fe20003f86270 */
[----:B------:R-:W-:Y:S01]  /*140d0*/  VIADD R3, R2, 0x8 ;  /* 0x0000000802037836 */ /* 0x000fe20000000000 */
[----:B------:R-:W-:Y:S01]  /*140e0*/  LOP3.LUT R0, R0, 0xfffffbff, RZ, 0xc0, !PT ;  /* 0xfffffbff00007812 */ /* 0x000fe200078ec0ff */
[----:B------:R1:W-:Y:S03]  /*140f0*/  STL [R1+0x3cc], R67 ;  /* 0x0003cc4301007387 */ /* 0x0003e60000100800 */
[----:B------:R-:W-:-:S02]  /*14100*/  @P0 LOP3.LUT R0, R0, 0x400, RZ, 0xfc, !PT ;  /* 0x0000040000000812 */ /* 0x000fc400078efcff */
[-C--:B------:R-:W-:Y:S02]  /*14110*/  ISETP.GE.AND P0, PT, R5, R3.reuse, PT ;  /* 0x000000030500720c */ /* 0x080fe40003f06270 */
[----:B------:R-:W-:Y:S02]  /*14120*/  ISETP.GE.AND P2, PT, R4, R3, PT ;  /* 0x000000030400720c */ /* 0x000fe40003f46270 */
[----:B------:R-:W-:Y:S01]  /*14130*/  LOP3.LUT R0, R0, 0xfffffdff, RZ, 0xc0, !PT ;  /* 0xfffffdff00007812 */ /* 0x000fe200078ec0ff */
[----:B-1----:R-:W3:Y:S01]  /*14140*/  LDL.LU R67, [R1+0x4] ;  /* 0x0000040001437983 */ /* 0x002ee20000300800 */
[----:B------:R-:W-:Y:S02]  /*14150*/  IADD3 R3, R2, 0x9, RZ ;  /* 0x0000000902037810 */ /* 0x000fe40007ffe0ff */
[----:B------:R-:W-:Y:S01]  /*14160*/  FSEL R19, R156, -INF , P2 ;  /* 0xff8000009c137808 */ /* 0x000fe20001000000 */
[----:B------:R1:W-:Y:S04]  /*14170*/  STL [R1+0x3c8], R70 ;  /* 0x0003c84601007387 */ /* 0x0003e80000100800 */
[----:B------:R-:W-:-:S02]  /*14180*/  @P0 LOP3.LUT R0, R0, 0x200, RZ, 0xfc, !PT ;  /* 0x0000020000000812 */ /* 0x000fc400078efcff */
[-C--:B------:R-:W-:Y:S02]  /*14190*/  ISETP.GE.AND P0, PT, R5, R3.reuse, PT ;  /* 0x000000030500720c */ /* 0x080fe40003f06270 */
[----:B------:R-:W-:Y:S02]  /*141a0*/  ISETP.GE.AND P3, PT, R4, R3, PT ;  /* 0x000000030400720c */ /* 0x000fe40003f66270 */
[----:B------:R-:W-:Y:S01]  /*141b0*/  LOP3.LUT R0, R0, 0xfffffeff, RZ, 0xc0, !PT ;  /* 0xfffffeff00007812 */ /* 0x000fe200078ec0ff */
[----:B-1----:R-:W4:Y:S01]  /*141c0*/  LDL.LU R70, [R1+0x10] ;  /* 0x0000100001467983 */ /* 0x002f220000300800 */
[----:B------:R-:W-:Y:S02]  /*141d0*/  IADD3 R3, R2, 0x10, RZ ;  /* 0x0000001002037810 */ /* 0x000fe40007ffe0ff */
[----:B------:R-:W-:Y:S01]  /*141e0*/  FSEL R20, R153, -INF , P4 ;  /* 0xff80000099147808 */ /* 0x000fe20002000000 */
[----:B------:R1:W-:Y:S04]  /*141f0*/  STL [R1+0x3c4], R71 ;  /* 0x0003c44701007387 */ /* 0x0003e80000100800 */
[----:B------:R-:W-:-:S02]  /*14200*/  @P0 LOP3.LUT R0, R0, 0x100, RZ, 0xfc, !PT ;  /* 0x0000010000000812 */ /* 0x000fc400078efcff */
[CC--:B------:R-:W-:Y:S02]  /*14210*/  ISETP.GE.AND P0, PT, R5.reuse, R3.reuse, PT ;  /* 0x000000030500720c */ /* 0x0c0fe40003f06270 */
[----:B------:R-:W-:Y:S02]  /*14220*/  LOP3.LUT R0, R0, 0xffffff7f, RZ, 0xc0, !PT ;  /* 0xffffff7f00007812 */ /* 0x000fe400078ec0ff */
[----:B------:R-:W-:Y:S01]  /*14230*/  ISETP.GE.AND P2, PT, R4, R3, PT ;  /* 0x000000030400720c */ /* 0x000fe20003f46270 */
[----:B-1----:R-:W4:Y:S08]  /*14240*/  LDL.LU R71, [R1+0x14] ;  /* 0x0000140001477983 */ /* 0x002f300000300800 */
[----:B------:R-:W-:Y:S01]  /*14250*/  @P0 LOP3.LUT R0, R0, 0x80, RZ, 0xfc, !PT ;  /* 0x0000008000000812 */ /* 0x000fe200078efcff */
[----:B------:R1:W-:Y:S01]  /*14260*/  STL [R1+0x3c0], R74 ;  /* 0x0003c04a01007387 */ /* 0x0003e20000100800 */
[----:B------:R-:W-:-:S02]  /*14270*/  ISETP.GE.AND P0, PT, R5, R7, PT ;  /* 0x000000070500720c */ /* 0x000fc40003f06270 */
[----:B------:R-:W-:Y:S02]  /*14280*/  LOP3.LUT R0, R0, 0xffffffbf, RZ, 0xc0, !PT ;  /* 0xffffffbf00007812 */ /* 0x000fe400078ec0ff */
[----:B------:R-:W-:Y:S02]  /*14290*/  FSEL R17, R160, -INF , P2 ;  /* 0xff800000a0117808 */ /* 0x000fe40001000000 */
[----:B------:R-:W-:Y:S02]  /*142a0*/  IADD3 R3, R2, 0x19, RZ ;  /* 0x0000001902037810 */ /* 0x000fe40007ffe0ff */
[----:B------:R-:W-:Y:S01]  /*142b0*/  FSEL R18, R157, -INF , P3 ;  /* 0xff8000009d127808 */ /* 0x000fe20001800000 */
[----:B-1----:R-:W4:Y:S04]  /*142c0*/  LDL.LU R74, [R1+0x20] ;  /* 0x00002000014a7983 */ /* 0x002f280000300800 */
[----:B------:R-:W-:-:S02]  /*142d0*/  @P0 LOP3.LUT R0, R0, 0x40, RZ, 0xfc, !PT ;  /* 0x0000004000000812 */ /* 0x000fc400078efcff */
[----:B------:R-:W-:Y:S01]  /*142e0*/  ISETP.GE.AND P2, PT, R4, R7, PT ;  /* 0x000000070400720c */ /* 0x000fe20003f46270 */
[----:B------:R-:W-:Y:S01]  /*142f0*/  VIADD R157, R2, 0x38 ;  /* 0x00000038029d7836 */ /* 0x000fe20000000000 */
[-C--:B------:R-:W-:Y:S01]  /*14300*/  ISETP.GE.AND P0, PT, R5, R6.reuse, PT ;  /* 0x000000060500720c */ /* 0x080fe20003f06270 */
[----:B------:R1:W-:Y:S01]  /*14310*/  STL [R1+0x3bc], R75 ;  /* 0x0003bc4b01007387 */ /* 0x0003e20000100800 */
[----:B------:R-:W-:Y:S02]  /*14320*/  LOP3.LUT R0, R0, 0xffffffdf, RZ, 0xc0, !PT ;  /* 0xffffffdf00007812 */ /* 0x000fe400078ec0ff */
[----:B------:R-:W-:Y:S02]  /*14330*/  FSEL R16, R161, -INF , P2 ;  /* 0xff800000a1107808 */ /* 0x000fe40001000000 */
[----:B------:R-:W-:-:S04]  /*14340*/  ISETP.GE.AND P2, PT, R4, R6, PT ;  /* 0x000000060400720c */ /* 0x000fc80003f46270 */
[----:B------:R-:W-:Y:S01]  /*14350*/  FSEL R15, R164, -INF , P2 ;  /* 0xff800000a40f7808 */ /* 0x000fe20001000000 */
[----:B-1----:R-:W4:Y:S02]  /*14360*/  LDL.LU R75, [R1+0x24] ;  /* 0x00002400014b7983 */ /* 0x002f240000300800 */
[----:B------:R-:W-:Y:S02]  /*14370*/  @P0 LOP3.LUT R0, R0, 0x20, RZ, 0xfc, !PT ;  /* 0x0000002000000812 */ /* 0x000fe400078efcff */
[-C--:B------:R-:W-:Y:S01]  /*14380*/  ISETP.GE.AND P0, PT, R5, R3.reuse, PT ;  /* 0x000000030500720c */ /* 0x080fe20003f06270 */
[----:B------:R1:W-:Y:S01]  /*14390*/  STL [R1+0x3b8], R78 ;  /* 0x0003b84e01007387 */ /* 0x0003e20000100800 */
[----:B------:R-:W-:Y:S02]  /*143a0*/  ISETP.GE.AND P2, PT, R4, R3, PT ;  /* 0x000000030400720c */ /* 0x000fe40003f46270 */
[----:B------:R-:W-:Y:S02]  /*143b0*/  IADD3 R7, R2, 0x20, RZ ;  /* 0x0000002002077810 */ /* 0x000fe40007ffe0ff */
[----:B------:R-:W-:-:S02]  /*143c0*/  FSEL R14, R165, -INF , P2 ;  /* 0xff800000a50e7808 */ /* 0x000fc40001000000 */
[----:B------:R-:W-:Y:S02]  /*143d0*/  ISETP.GE.AND P2, PT, R4, R2, PT ;  /* 0x000000020400720c */ /* 0x000fe40003f46270 */
[----:B------:R-:W-:Y:S01]  /*143e0*/  LOP3.LUT R0, R0, 0xffffffef, RZ, 0xc0, !PT ;  /* 0xffffffef00007812 */ /* 0x000fe200078ec0ff */
[----:B-1----:R-:W4:Y:S01]  /*143f0*/  LDL.LU R78, [R1+0x30] ;  /* 0x00003000014e7983 */ /* 0x002f220000300800 */
[----:B------:R-:W-:Y:S02]  /*14400*/  FSEL R21, R152, -INF , P2 ;  /* 0xff80000098157808 */ /* 0x000fe40001000000 */
[-C--:B------:R-:W-:Y:S02]  /*14410*/  ISETP.GE.AND P2, PT, R4, R7.reuse, PT ;  /* 0x000000070400720c */ /* 0x080fe40003f46270 */
[C---:B------:R-:W-:Y:S01]  /*14420*/  IADD3 R6, R2.reuse, 0x21, RZ ;  /* 0x0000002102067810 */ /* 0x040fe20007ffe0ff */
[----:B------:R-:W-:Y:S01]  /*14430*/  VIADD R3, R2, 0x28 ;  /* 0x0000002802037836 */ /* 0x000fe20000000000 */
[----:B------:R-:W-:Y:S01]  /*14440*/  @P0 LOP3.LUT R0, R0, 0x10, RZ, 0xfc, !PT ;  /* 0x0000001000000812 */ /* 0x000fe200078efcff */
[----:B------:R1:W-:Y:S01]  /*14450*/  STL [R1+0x3b4], R79 ;  /* 0x0003b44f01007387 */ /* 0x0003e20000100800 */
[----:B------:R-:W-:-:S02]  /*14460*/  ISETP.GE.AND P0, PT, R5, R7, PT ;  /* 0x000000070500720c */ /* 0x000fc40003f06270 */
[----:B------:R-:W-:Y:S02]  /*14470*/  FSEL R13, R168, -INF , P2 ;  /* 0xff800000a80d7808 */ /* 0x000fe40001000000 */
[----:B------:R-:W-:Y:S02]  /*14480*/  ISETP.GE.AND P2, PT, R4, R6, PT ;  /* 0x000000060400720c */ /* 0x000fe40003f46270 */
[----:B------:R-:W-:Y:S02]  /*14490*/  LOP3.LUT R0, R0, 0xfffffff7, RZ, 0xc0, !PT ;  /* 0xfffffff700007812 */ /* 0x000fe400078ec0ff */
[----:B------:R-:W-:Y:S01]  /*144a0*/  FSEL R12, R169, -INF , P2 ;  /* 0xff800000a90c7808 */ /* 0x000fe20001000000 */
[----:B-1----:R-:W4:Y:S01]  /*144b0*/  LDL.LU R79, [R1+0x34] ;  /* 0x00003400014f7983 */ /* 0x002f220000300800 */
[----:B------:R-:W-:Y:S02]  /*144c0*/  ISETP.GE.AND P2, PT, R4, R3, PT ;  /* 0x000000030400720c */ /* 0x000fe40003f46270 */
[----:B------:R-:W-:Y:S01]  /*144d0*/  IADD3 R7, R2, 0x29, RZ ;  /* 0x0000002902077810 */ /* 0x000fe20007ffe0ff */
[----:B------:R1:W-:Y:S01]  /*144e0*/  STL [R1+0x3b0], R82 ;  /* 0x0003b05201007387 */ /* 0x0003e20000100800 */
[----:B------:R-:W-:-:S02]  /*144f0*/  FSEL R11, R172, -INF , P2 ;  /* 0xff800000ac0b7808 */ /* 0x000fc40001000000 */
[----:B------:R-:W-:Y:S02]  /*14500*/  @P0 LOP3.LUT R0, R0, 0x8, RZ, 0xfc, !PT ;  /* 0x0000000800000812 */ /* 0x000fe400078efcff */
[----:B------:R-:W-:Y:S02]  /*14510*/  ISETP.GE.AND P2, PT, R4, R7, PT ;  /* 0x000000070400720c */ /* 0x000fe40003f46270 */
[----:B------:R-:W-:Y:S02]  /*14520*/  ISETP.GE.AND P0, PT, R5, R6, PT ;  /* 0x000000060500720c */ /* 0x000fe40003f06270 */
[----:B------:R-:W-:Y:S01]  /*14530*/  IADD3 R6, R2, 0x30, RZ ;  /* 0x0000003002067810 */ /* 0x000fe20007ffe0ff */
[----:B-1----:R-:W4:Y:S01]  /*14540*/  LDL.LU R82, [R1+0x40] ;  /* 0x0000400001527983 */ /* 0x002f220000300800 */
[----:B------:R-:W-:Y:S02]  /*14550*/  FSEL R10, R173, -INF , P2 ;  /* 0xff800000ad0a7808 */ /* 0x000fe40001000000 */
[----:B------:R-:W-:Y:S01]  /*14560*/  ISETP.GE.AND P2, PT, R4, R6, PT ;  /* 0x000000060400720c */ /* 0x000fe20003f46270 */
[----:B------:R1:W-:Y:S01]  /*14570*/  STL [R1+0x3ac], R83 ;  /* 0x0003ac5301007387 */ /* 0x0003e20000100800 */
[----:B------:R-:W-:-:S02]  /*14580*/  ISETP.GE.AND P1, PT, R5, R3, PT ;  /* 0x000000030500720c */ /* 0x000fc40003f26270 */
[----:B------:R-:W-:Y:S02]  /*14590*/  IADD3 R3, R2, 0x31, RZ ;  /* 0x0000003102037810 */ /* 0x000fe40007ffe0ff */
[----:B------:R-:W-:Y:S02]  /*145a0*/  FSEL R9, R176, -INF , P2 ;  /* 0xff800000b0097808 */ /* 0x000fe40001000000 */
[C---:B------:R-:W-:Y:S02]  /*145b0*/  ISETP.GE.AND P2, PT, R4.reuse, R3, PT ;  /* 0x000000030400720c */ /* 0x040fe40003f46270 */
[----:B------:R-:W-:Y:S01]  /*145c0*/  ISETP.GE.AND P3, PT, R4, R157, PT ;  /* 0x0000009d0400720c */ /* 0x000fe20003f66270 */
[----:B-1----:R-:W4:Y:S01]  /*145d0*/  LDL.LU R83, [R1+0x44] ;  /* 0x0000440001537983 */ /* 0x002f220000300800 */
[----:B------:R-:W-:Y:S02]  /*145e0*/  FSEL R8, R177, -INF , P2 ;  /* 0xff800000b1087808 */ /* 0x000fe40001000000 */
[----:B------:R-:W-:Y:S01]  /*145f0*/  ISETP.GE.AND P2, PT, R5, R7, PT ;  /* 0x000000070500720c */ /* 0x000fe20003f46270 */
[----:B------:R1:W-:Y:S01]  /*14600*/  STL [R1+0x3a8], R86 ;  /* 0x0003a85601007387 */ /* 0x0003e20000100800 */
[----:B------:R-:W-:-:S04]  /*14610*/  FMNMX R7, R21, R23, !PT ;  /* 0x0000001715077209 */ /* 0x000fc80007800000 */
[----:B------:R-:W-:-:S04]  /*14620*/  FMNMX R7, R20, R7, !PT ;  /* 0x0000000714077209 */ /* 0x000fc80007800000 */
[----:B------:R-:W-:Y:S01]  /*14630*/  FMNMX R7, R19, R7, !PT ;  /* 0x0000000713077209 */ /* 0x000fe20007800000 */
[----:B-1----:R-:W4:Y:S03]  /*14640*/  LDL.LU R86, [R1+0x50] ;  /* 0x0000500001567983 */ /* 0x002f260000300800 */
[----:B------:R-:W-:Y:S01]  /*14650*/  FMNMX R7, R18, R7, !PT ;  /* 0x0000000712077209 */ /* 0x000fe20007800000 */
[----:B------:R1:W-:Y:S03]  /*14660*/  STL [R1+0x3a4], R87 ;  /* 0x0003a45701007387 */ /* 0x0003e60000100800 */
[----:B------:R-:W-:-:S04]  /*14670*/  FMNMX R7, R17, R7, !PT ;  /* 0x0000000711077209 */ /* 0x000fc80007800000 */
[----:B------:R-:W-:Y:S02]  /*14680*/  FMNMX R7, R16, R7, !PT ;  /* 0x0000000710077209 */ /* 0x000fe40007800000 */
[----:B------:R-:W-:Y:S01]  /*14690*/  IADD3 R153, R2, 0x39, RZ ;  /* 0x0000003902997810 */ /* 0x000fe20007ffe0ff */
[----:B-1----:R-:W4:Y:S01]  /*146a0*/  LDL.LU R87, [R1+0x54] ;  /* 0x0000540001577983 */ /* 0x002f220000300800 */
[----:B------:R-:W-:Y:S02]  /*146b0*/  FMNMX R7, R15, R7, !PT ;  /* 0x000000070f077209 */ /* 0x000fe40007800000 */
[----:B------:R-:W-:Y:S01]  /*146c0*/  FSEL R180, R180, -INF , P3 ;  /* 0xff800000b4b47808 */ /* 0x000fe20001800000 */
        /* <DEDUP_REMOVED lines=9> */
[----:B------:R-:W-:Y:S01]  /*14760*/  ISETP.GE.AND P4, PT, R4, R153, PT ;  /* 0x000000990400720c */ /* 0x000fe20003f86270 */
[----:B-1----:R-:W4:Y:S01]  /*14770*/  LDL.LU R91, [R1+0x64] ;  /* 0x00006400015b7983 */ /* 0x002f220000300800 */
[----:B------:R-:W-:Y:S02]  /*14780*/  FMNMX R7, R8, R7, !PT ;  /* 0x0000000708077209 */ /* 0x000fe40007800000 */
[----:B------:R-:W-:Y:S01]  /*14790*/  FSEL R181, R181, -INF , P4 ;  /* 0xff800000b5b57808 */ /* 0x000fe20002000000 */
[----:B------:R1:W-:Y:S01]  /*147a0*/  STL [R1+0x398], R94 ;  /* 0x0003985e01007387 */ /* 0x0003e20000100800 */
[----:B------:R-:W-:-:S04]  /*147b0*/  FMNMX R7, R180, R7, !PT ;  /* 0x00000007b4077209 */ /* 0x000fc80007800000 */
[----:B------:R-:W-:Y:S02]  /*147c0*/  FMNMX R7, R181, R7, !PT ;  /* 0x00000007b5077209 */ /* 0x000fe40007800000 */
[----:B------:R-:W-:-:S03]  /*147d0*/  ISETP.GE.AND P4, PT, R5, R3, PT ;  /* 0x000000030500720c */ /* 0x000fc60003f86270 */
[----:B------:R-:W1:Y:S01]  /*147e0*/  SHFL.BFLY PT, R3, R7, 0x1, 0x1f ;  /* 0x0c201f0007037f89 */ /* 0x000e6200000e0000 */
[----:B------:R-:W-:Y:S02]  /*147f0*/  ISETP.GE.AND P3, PT, R5, R6, PT ;  /* 0x000000060500720c */ /* 0x000fe40003f66270 */
[----:B------:R-:W-:Y:S01]  /*14800*/  LOP3.LUT R0, R0, 0xffffdfff, RZ, 0xc0, !PT ;  /* 0xffffdfff00007812 */ /* 0x000fe200078ec0ff */
[----:B-1----:R-:W4:Y:S01]  /*14810*/  LDL.LU R94, [R1+0x70] ;  /* 0x00007000015e7983 */ /* 0x002f220000300800 */
[----:B------:R-:W-:-:S03]  /*14820*/  FMNMX R7, R7, R3, !PT ;  /* 0x0000000307077209 */ /* 0x000fc60007800000 */
[----:B------:R1:W-:Y:S04]  /*14830*/  STL [R1+0x394], R95 ;  /* 0x0003945f01007387 */ /* 0x0003e80000100800 */
[----:B------:R-:W1:Y:S01]  /*14840*/  SHFL.BFLY PT, R3, R7, 0x2, 0x1f ;  /* 0x0c401f0007037f89 */ /* 0x000e6200000e0000 */
[----:B------:R-:W-:-:S03]  /*14850*/  @P0 LOP3.LUT R0, R0, 0x2000, RZ, 0xfc, !PT ;  /* 0x0000200000000812 */ /* 0x000fc600078efcff */
[----:B-1----:R-:W4:Y:S01]  /*14860*/  LDL.LU R95, [R1+0x74] ;  /* 0x00007400015f7983 */ /* 0x002f220000300800 */
[----:B------:R-:W-:-:S03]  /*14870*/  FMNMX R7, R7, R3, !PT ;  /* 0x0000000307077209 */ /* 0x000fc60007800000 */
[----:B------:R1:W-:Y:S01]  /*14880*/  STL [R1+0x390], R98 ;  /* 0x0003906201007387 */ /* 0x0003e20000100800 */
[----:B------:R-:W-:-:S04]  /*14890*/  FSETP.NEU.AND P5, PT, R7, -INF , PT ;  /* 0xff8000000700780b */ /* 0x000fc80003fad000 */
[----:B------:R-:W-:Y:S02]  /*148a0*/  FSEL R22, R7, RZ, P5 ;  /* 0x000000ff07167208 */ /* 0x000fe40002800000 */
[----:B------:R-:W-:Y:S01]  /*148b0*/  LOP3.LUT P0, RZ, R0, 0x8, RZ, 0xc0, !PT ;  /* 0x0000000800ff7812 */ /* 0x000fe2000780c0ff */
[----:B-1----:R-:W4:Y:S02]  /*148c0*/  LDL.LU R98, [R1+0x80] ;  /* 0x0000800001627983 */ /* 0x002f240000300800 */
[C---:B------:R-:W-:Y:S01]  /*148d0*/  FMUL R3, R22.reuse, UR6 ;  /* 0x0000000616037c20 */ /* 0x040fe20008400000 */
[----:B------:R-:W-:Y:S01]  /*148e0*/  FADD R161, -R22, R23 ;  /* 0x0000001716a17221 */ /* 0x000fe20000000100 */
[----:B------:R-:W-:Y:S01]  /*148f0*/  LOP3.LUT R0, R0, 0xffffbfff, RZ, 0xc0, !PT ;  /* 0xffffbfff00007812 */ /* 0x000fe200078ec0ff */
[----:B------:R1:W-:Y:S01]  /*14900*/  STL [R1+0x38c], R99 ;  /* 0x00038c6301007387 */ /* 0x0003e20000100800 */
        /* <DEDUP_REMOVED lines=14> */
[----:B------:R-:W-:Y:S01]  /*149f0*/  @!P5 FMUL R21, R21, 0.5 ;  /* 0x3f0000001515d820 */ /* 0x000fe20000400000 */
[--C-:B------:R-:W-:Y:S01]  /*14a00*/  FFMA R9, R9, UR6, -R3.reuse ;  /* 0x0000000609097c23 */ /* 0x100fe20008000803 */
[--C-:B------:R-:W-:Y:S01]  /*14a10*/  FFMA R8, R8, UR6, -R3.reuse ;  /* 0x0000000608087c23 */ /* 0x100fe20008000803 */
[----:B------:R-:W-:Y:S01]  /*14a20*/  @P0 LOP3.LUT R0, R0, 0x4000, RZ, 0xfc, !PT ;  /* 0x0000400000000812 */ /* 0x000fe200078efcff */
[----:B------:R-:W2:Y:S01]  /*14a30*/  MUFU.EX2 R180, R21 ;  /* 0x0000001500b47308 */ /* 0x000ea20000000800 */
[----:B-1----:R-:W4:Y:S02]  /*14a40*/  LDL.LU R99, [R1+0x84] ;  /* 0x0000840001637983 */ /* 0x002f240000300800 */
[----:B------:R-:W-:Y:S01]  /*14a50*/  LOP3.LUT P0, RZ, R0, 0x10, RZ, 0xc0, !PT ;  /* 0x0000001000ff7812 */ /* 0x000fe2000780c0ff */
[----:B--2---:R-:W-:Y:S01]  /*14a60*/  @!P5 FMUL R180, R180, R180 ;  /* 0x000000b4b4b4d220 */ /* 0x004fe20000400000 */
[----:B------:R-:W-:Y:S01]  /*14a70*/  FSETP.GEU.AND P5, PT, R20, -126, PT ;  /* 0xc2fc00001400780b */ /* 0x000fe20003fae000 */
[----:B------:R-:W-:Y:S01]  /*14a80*/  FFMA R3, R181, UR6, -R3 ;  /* 0x00000006b5037c23 */ /* 0x000fe20008000803 */
[----:B------:R1:W-:Y:S01]  /*14a90*/  STL [R1+0x388], R102 ;  /* 0x0003886601007387 */ /* 0x0003e20000100800 */
[----:B------:R-:W-:-:S10]  /*14aa0*/  LOP3.LUT R0, R0, 0xffff7fff, RZ, 0xc0, !PT ;  /* 0xffff7fff00007812 */ /* 0x000fd400078ec0ff */
[----:B------:R-:W-:Y:S01]  /*14ab0*/  @!P5 FMUL R20, R20, 0.5 ;  /* 0x3f0000001414d820 */ /* 0x000fe20000400000 */
[----:B-1----:R-:W2:Y:S03]  /*14ac0*/  LDL.LU R102, [R1+0x90] ;  /* 0x0000900001667983 */ /* 0x002ea60000300800 */
[----:B------:R-:W1:Y:S01]  /*14ad0*/  MUFU.EX2 R164, R20 ;  /* 0x0000001400a47308 */ /* 0x000e620000000800 */
[----:B------:R-:W-:Y:S01]  /*14ae0*/  @P0 LOP3.LUT R0, R0, 0x8000, RZ, 0xfc, !PT ;  /* 0x0000800000000812 */ /* 0x000fe200078efcff */
[----:B------:R3:W-:Y:S01]  /*14af0*/  STL [R1+0x384], R103 ;  /* 0x0003846701007387 */ /* 0x0007e20000100800 */
[----:B-1----:R-:W-:Y:S01]  /*14b00*/  @!P5 FMUL R164, R164, R164 ;  /* 0x000000a4a4a4d220 */ /* 0x002fe20000400000 */
[----:B------:R-:W-:Y:S02]  /*14b10*/  FSETP.GEU.AND P5, PT, R19, -126, PT ;  /* 0xc2fc00001300780b */ /* 0x000fe40003fae000 */
[----:B---3--:R-:W3:Y:S01]  /*14b20*/  LDL.LU R103, [R1+0x94] ;  /* 0x0000940001677983 */ /* 0x008ee20000300800 */
[----:B------:R-:W-:-:S10]  /*14b30*/  LOP3.LUT P0, RZ, R0, 0x20, RZ, 0xc0, !PT ;  /* 0x0000002000ff7812 */ /* 0x000fd4000780c0ff */
[----:B------:R-:W-:Y:S01]  /*14b40*/  @!P5 FMUL R19, R19, 0.5 ;  /* 0x3f0000001313d820 */ /* 0x000fe20000400000 */
[----:B------:R1:W-:Y:S03]  /*14b50*/  STL [R1+0x380], R106 ;  /* 0x0003806a01007387 */ /* 0x0003e60000100800 */
[----:B------:R-:W1:Y:S01]  /*14b60*/  MUFU.EX2 R169, R19 ;  /* 0x0000001300a97308 */ /* 0x000e620000000800 */
[----:B------:R-:W-:Y:S01]  /*14b70*/  LOP3.LUT R0, R0, 0xfffeffff, RZ, 0xc0, !PT ;  /* 0xfffeffff00007812 */ /* 0x000fe200078ec0ff */
[----:B-1----:R-:W3:Y:S01]  /*14b80*/  LDL.LU R106, [R1+0xa0] ;  /* 0x0000a000016a7983 */ /* 0x002ee20000300800 */
[----:B------:R-:W-:Y:S01]  /*14b90*/  @!P5 FMUL R169, R169, R169 ;  /* 0x000000a9a9a9d220 */ /* 0x000fe20000400000 */
[----:B------:R-:W-:Y:S02]  /*14ba0*/  FSETP.GEU.AND P5, PT, R18, -126, PT ;  /* 0xc2fc00001200780b */ /* 0x000fe40003fae000 */
[----:B------:R1:W-:Y:S01]  /*14bb0*/  STL [R1+0x37c], R107 ;  /* 0x00037c6b01007387 */ /* 0x0003e20000100800 */
[----:B------:R-:W-:-:S10]  /*14bc0*/  @P0 LOP3.LUT R0, R0, 0x10000, RZ, 0xfc, !PT ;  /* 0x0001000000000812 */ /* 0x000fd400078efcff */
[----:B------:R-:W-:Y:S01]  /*14bd0*/  @!P5 FMUL R18, R18, 0.5 ;  /* 0x3f0000001212d820 */ /* 0x000fe20000400000 */
[----:B-1----:R-:W3:Y:S03]  /*14be0*/  LDL.LU R107, [R1+0xa4] ;  /* 0x0000a400016b7983 */ /* 0x002ee60000300800 */
[----:B------:R-:W1:Y:S01]  /*14bf0*/  MUFU.EX2 R22, R18 ;  /* 0x0000001200167308 */ /* 0x000e620000000800 */
[----:B------:R-:W-:Y:S01]  /*14c00*/  LOP3.LUT P0, RZ, R0, 0x40, RZ, 0xc0, !PT ;  /* 0x0000004000ff7812 */ /* 0x000fe2000780c0ff */
[----:B------:R1:W-:Y:S02]  /*14c10*/  STL [R1+0x378], R110 ;  /* 0x0003786e01007387 */ /* 0x0003e40000100800 */
[----:B-1----:R-:W-:Y:S01]  /*14c20*/  @!P5 FMUL R22, R22, R22 ;  /* 0x000000161616d220 */ /* 0x002fe20000400000 */
[----:B------:R-:W-:Y:S01]  /*14c30*/  FSETP.GEU.AND P5, PT, R17, -126, PT ;  /* 0xc2fc00001100780b */ /* 0x000fe20003fae000 */
[----:B------:R-:W3:Y:S01]  /*14c40*/  LDL.LU R110, [R1+0xb0] ;  /* 0x0000b000016e7983 */ /* 0x000ee20000300800 */
[----:B------:R-:W-:-:S03]  /*14c50*/  LOP3.LUT R0, R0, 0xfffdffff, RZ, 0xc0, !PT ;  /* 0xfffdffff00007812 */ /* 0x000fc600078ec0ff */
[----:B------:R1:W-:Y:S08]  /*14c60*/  STL [R1+0x374], R111 ;  /* 0x0003746f01007387 */ /* 0x0003f00000100800 */
[----:B------:R-:W-:Y:S01]  /*14c70*/  @!P5 FMUL R17, R17, 0.5 ;  /* 0x3f0000001111d820 */ /* 0x000fe20000400000 */
[----:B------:R-:W-:Y:S01]  /*14c80*/  @P0 LOP3.LUT R0, R0, 0x20000, RZ, 0xfc, !PT ;  /* 0x0002000000000812 */ /* 0x000fe200078efcff */
[----:B-1----:R-:W3:Y:S02]  /*14c90*/  LDL.LU R111, [R1+0xb4] ;  /* 0x0000b400016f7983 */ /* 0x002ee40000300800 */
        /* <DEDUP_REMOVED lines=34> */
[C---:B------:R-:W-:Y:S01]  /*14ec0*/  LOP3.LUT P0, RZ, R0.reuse, 0x400, RZ, 0xc0, !PT ;  /* 0x0000040000ff7812 */ /* 0x040fe2000780c0ff */
        /* <DEDUP_REMOVED lines=10> */
[----:B------:R-:W-:Y:S01]  /*14f70*/  ISETP.GE.AND P0, PT, R5, R2, PT ;  /* 0x000000020500720c */ /* 0x000fe20003f06270 */
[----:B------:R1:W-:Y:S02]  /*14f80*/  STL [R1+0x350], R130 ;  /* 0x0003508201007387 */ /* 0x0003e40000100800 */
[----:B-1----:R-:W-:Y:S01]  /*14f90*/  @!P5 FMUL R177, R177, R177 ;  /* 0x000000b1b1b1d220 */ /* 0x002fe20000400000 */
[----:B------:R-:W-:Y:S01]  /*14fa0*/  FSETP.GEU.AND P5, PT, R12, -126, PT ;  /* 0xc2fc00000c00780b */ /* 0x000fe20003fae000 */
[----:B------:R-:W3:Y:S01]  /*14fb0*/  LDL.LU R130, [R1+0x100] ;  /* 0x0001000001827983 */ /* 0x000ee20000300800 */
[----:B------:R-:W-:-:S11]  /*14fc0*/  FSEL R154, R154, -INF , P0 ;  /* 0xff8000009a9a7808 */ /* 0x000fd60000000000 */
[----:B------:R-:W-:Y:S01]  /*14fd0*/  @!P5 FMUL R12, R12, 0.5 ;  /* 0x3f0000000c0cd820 */ /* 0x000fe20000400000 */
[----:B------:R1:W-:Y:S03]  /*14fe0*/  STL [R1+0x34c], R131 ;  /* 0x00034c8301007387 */ /* 0x0003e60000100800 */
[----:B------:R-:W4:Y:S01]  /*14ff0*/  MUFU.EX2 R156, R12 ;  /* 0x0000000c009c7308 */ /* 0x000f220000000800 */
[----:B------:R-:W-:Y:S01]  /*15000*/  LOP3.LUT P0, RZ, R0, 0x200000, RZ, 0xc0, !PT ;  /* 0x0020000000ff7812 */ /* 0x000fe2000780c0ff */
[----:B-1----:R-:W3:Y:S04]  /*15010*/  LDL.LU R131, [R1+0x104] ;  /* 0x0001040001837983 */ /* 0x002ee80000300800 */
[----:B------:R1:W-:Y:S01]  /*15020*/  STL [R1+0x348], R134 ;  /* 0x0003488601007387 */ /* 0x0003e20000100800 */
[----:B----4-:R-:W-:Y:S01]  /*15030*/  @!P5 FMUL R156, R156, R156 ;  /* 0x0000009c9c9cd220 */ /* 0x010fe20000400000 */
[----:B------:R-:W-:-:S02]  /*15040*/  FSETP.GEU.AND P5, PT, R11, -126, PT ;  /* 0xc2fc00000b00780b */ /* 0x000fc40003fae000 */
[----:B-1----:R-:W4:Y:S01]  /*15050*/  LDL.LU R134, [R1+0x110] ;  /* 0x0001100001867983 */ /* 0x002f220000300800 */
[----:B------:R-:W-:-:S03]  /*15060*/  FSEL R174, R174, -INF , P1 ;  /* 0xff800000aeae7808 */ /* 0x000fc60000800000 */
[----:B------:R1:W-:Y:S07]  /*15070*/  STL [R1+0x344], R135 ;  /* 0x0003448701007387 */ /* 0x0003ee0000100800 */
[----:B------:R-:W-:-:S04]  /*15080*/  @!P5 FMUL R11, R11, 0.5 ;  /* 0x3f0000000b0bd820 */ /* 0x000fc80000400000 */
[----:B------:R-:W2:Y:S01]  /*15090*/  MUFU.EX2 R176, R11 ;  /* 0x0000000b00b07308 */ /* 0x000ea20000000800 */
[----:B-1----:R-:W4:Y:S01]  /*150a0*/  LDL.LU R135, [R1+0x114] ;  /* 0x0001140001877983 */ /* 0x002f220000300800 */
[----:B------:R-:W-:-:S03]  /*150b0*/  LOP3.LUT P1, RZ, R0, 0x800, RZ, 0xc0, !PT ;  /* 0x0000080000ff7812 */ /* 0x000fc6000782c0ff */
[----:B------:R1:W-:Y:S04]  /*150c0*/  STL [R1+0x340], R138 ;  /* 0x0003408a01007387 */ /* 0x0003e80000100800 */
[----:B-1----:R-:W4:Y:S01]  /*150d0*/  LDL.LU R138, [R1+0x120] ;  /* 0x00012000018a7983 */ /* 0x002f220000300800 */
[----:B--2---:R-:W-:Y:S01]  /*150e0*/  @!P5 FMUL R176, R176, R176 ;  /* 0x000000b0b0b0d220 */ /* 0x004fe20000400000 */
[C---:B------:R-:W-:Y:S02]  /*150f0*/  FSETP.GEU.AND P5, PT, R10.reuse, -126, PT ;  /* 0xc2fc00000a00780b */ /* 0x040fe40003fae000 */
[----:B------:R1:W-:Y:S04]  /*15100*/  STL [R1+0x33c], R139 ;  /* 0x00033c8b01007387 */ /* 0x0003e80000100800 */
[----:B-1----:R-:W2:Y:S07]  /*15110*/  LDL.LU R139, [R1+0x124] ;  /* 0x00012400018b7983 */ /* 0x002eae0000300800 */
[----:B------:R-:W-:Y:S01]  /*15120*/  @!P5 FMUL R10, R10, 0.5 ;  /* 0x3f0000000a0ad820 */ /* 0x000fe20000400000 */
[----:B------:R1:W-:Y:S03]  /*15130*/  STL [R1+0x338], R142 ;  /* 0x0003388e01007387 */ /* 0x0003e60000100800 */
[----:B------:R-:W1:Y:S02]  /*15140*/  MUFU.EX2 R168, R10 ;  /* 0x0000000a00a87308 */ /* 0x000e640000000800 */
[----:B-1----:R-:W2:Y:S04]  /*15150*/  LDL.LU R142, [R1+0x130] ;  /* 0x00013000018e7983 */ /* 0x002ea80000300800 */
[----:B------:R1:W-:Y:S01]  /*15160*/  STL [R1+0x334], R143 ;  /* 0x0003348f01007387 */ /* 0x0003e20000100800 */
[----:B------:R-:W-:Y:S01]  /*15170*/  @!P5 FMUL R168, R168, R168 ;  /* 0x000000a8a8a8d220 */ /* 0x000fe20000400000 */
[----:B------:R-:W-:-:S02]  /*15180*/  FSETP.GEU.AND P5, PT, R9, -126, PT ;  /* 0xc2fc00000900780b */ /* 0x000fc40003fae000 */
[----:B-1----:R-:W2:Y:S04]  /*15190*/  LDL.LU R143, [R1+0x134] ;  /* 0x00013400018f7983 */ /* 0x002ea80000300800 */
[----:B------:R1:W-:Y:S07]  /*151a0*/  STL [R1+0x330], R146 ;  /* 0x0003309201007387 */ /* 0x0003ee0000100800 */
[----:B------:R-:W-:-:S04]  /*151b0*/  @!P5 FMUL R9, R9, 0.5 ;  /* 0x3f0000000909d820 */ /* 0x000fc80000400000 */
[----:B------:R1:W1:Y:S02]  /*151c0*/  MUFU.EX2 R173, R9 ;  /* 0x0000000900ad7308 */ /* 0x0002640000000800 */
[----:B-1----:R-:W2:Y:S04]  /*151d0*/  LDL.LU R146, [R1+0x140] ;  /* 0x0001400001927983 */ /* 0x002ea80000300800 */
[----:B------:R1:W-:Y:S01]  /*151e0*/  STL [R1+0x32c], R147 ;  /* 0x00032c9301007387 */ /* 0x0003e20000100800 */
[----:B------:R-:W-:Y:S01]  /*151f0*/  FSEL R9, R155, -INF , P0 ;  /* 0xff8000009b097808 */ /* 0x000fe20000000000 */
[----:B------:R-:W-:Y:S01]  /*15200*/  @!P5 FMUL R173, R173, R173 ;  /* 0x000000adadadd220 */ /* 0x000fe20000400000 */
[----:B------:R-:W-:Y:S01]  /*15210*/  FSETP.GEU.AND P5, PT, R8, -126, PT ;  /* 0xc2fc00000800780b */ /* 0x000fe20003fae000 */
[----:B-1----:R-:W2:Y:S01]  /*15220*/  LDL.LU R147, [R1+0x144] ;  /* 0x0001440001937983 */ /* 0x002ea20000300800 */
[----:B------:R-:W-:-:S03]  /*15230*/  LOP3.LUT P0, RZ, R0, 0x100000, RZ, 0xc0, !PT ;  /* 0x0010000000ff7812 */ /* 0x000fc6000780c0ff */
[----:B------:R1:W-:Y:S08]  /*15240*/  STL [R1+0x328], R150 ;  /* 0x0003289601007387 */ /* 0x0003f00000100800 */
[----:B------:R-:W-:Y:S01]  /*15250*/  @!P5 FMUL R8, R8, 0.5 ;  /* 0x3f0000000808d820 */ /* 0x000fe20000400000 */
[----:B-1----:R-:W2:Y:S03]  /*15260*/  LDL.LU R150, [R1+0x150] ;  /* 0x0001500001967983 */ /* 0x002ea60000300800 */
[----:B------:R-:W1:Y:S01]  /*15270*/  MUFU.EX2 R152, R8 ;  /* 0x0000000800987308 */ /* 0x000e620000000800 */
[----:B------:R1:W-:Y:S04]  /*15280*/  STL [R1+0x324], R151 ;  /* 0x0003249701007387 */ /* 0x0003e80000100800 */
        /* <DEDUP_REMOVED lines=8> */
[----:B-1----:R-:W2:Y:S01]  /*15310*/  LDL.LU R230, [R1+0x164] ;  /* 0x0001640001e67983 */ /* 0x002ea20000300800 */
[----:B------:R-:W-:-:S03]  /*15320*/  FADD R6, R164, R156 ;  /* 0x0000009ca4067221 */ /* 0x000fc60000000000 */
[----:B------:R1:W-:Y:S01]  /*15330*/  STL [R1+0x318], R229 ;  /* 0x000318e501007387 */ /* 0x0003e20000100800 */
[----:B------:R-:W-:Y:S01]  /*15340*/  @!P5 FMUL R172, R172, R172 ;  /* 0x000000acacacd220 */ /* 0x000fe20000400000 */
[C---:B------:R-:W-:Y:S02]  /*15350*/  FSETP.GEU.AND P5, PT, R3.reuse, -126, PT ;  /* 0xc2fc00000300780b */ /* 0x040fe40003fae000 */
[----:B-1----:R-:W2:Y:S04]  /*15360*/  LDL.LU R229, [R1+0x170] ;  /* 0x0001700001e57983 */ /* 0x002ea80000300800 */
[----:B------:R1:W-:Y:S07]  /*15370*/  STL [R1+0x314], R228 ;  /* 0x000314e401007387 */ /* 0x0003ee0000100800 */
[----:B------:R-:W-:Y:S01]  /*15380*/  @!P5 FMUL R3, R3, 0.5 ;  /* 0x3f0000000303d820 */ /* 0x000fe20000400000 */
[----:B-1----:R-:W2:Y:S03]  /*15390*/  LDL.LU R228, [R1+0x174] ;  /* 0x0001740001e47983 */ /* 0x002ea60000300800 */
[----:B------:R1:W1:Y:S01]  /*153a0*/  MUFU.EX2 R23, R3 ;  /* 0x0000000300177308 */ /* 0x0002620000000800 */
[----:B------:R1:W-:Y:S02]  /*153b0*/  STL [R1+0x310], R227 ;  /* 0x000310e301007387 */ /* 0x0003e40000100800 */
[----:B-1----:R-:W-:-:S04]  /*153c0*/  FADD R3, R160, R152 ;  /* 0x00000098a0037221 */ /* 0x002fc80000000000 */
[----:B------:R-:W-:Y:S01]  /*153d0*/  FADD R8, R6, R3 ;  /* 0x0000000306087221 */ /* 0x000fe20000000000 */
[----:B------:R-:W-:Y:S01]  /*153e0*/  @!P5 FMUL R23, R23, R23 ;  /* 0x000000171717d220 */ /* 0x000fe20000400000 */
[----:B------:R-:W-:Y:S01]  /*153f0*/  FADD R6, R22, R168 ;  /* 0x000000a816067221 */ /* 0x000fe20000000000 */
[----:B------:R-:W2:Y:S02]  /*15400*/  LDL.LU R227, [R1+0x180] ;  /* 0x0001800001e37983 */ /* 0x000ea40000300800 */
[----:B------:R-:W-:Y:S02]  /*15410*/  FADD R3, R19, R23 ;  /* 0x0000001713037221 */ /* 0x000fe40000000000 */
[----:B------:R1:W-:Y:S02]  /*15420*/  STL [R1+0x30c], R226 ;  /* 0x00030ce201007387 */ /* 0x0003e40000100800 */
[----:B------:R-:W-:Y:S01]  /*15430*/  FADD R3, R6, R3 ;  /* 0x0000000306037221 */ /* 0x000fe20000000000 */
[----:B------:R-:W-:-:S03]  /*15440*/  FADD R6, R180, R177 ;  /* 0x000000b1b4067221 */ /* 0x000fc60000000000 */
[----:B------:R-:W-:Y:S01]  /*15450*/  FADD R12, R8, R3 ;  /* 0x00000003080c7221 */ /* 0x000fe20000000000 */
[----:B------:R-:W-:Y:S01]  /*15460*/  FADD R3, R21, R173 ;  /* 0x000000ad15037221 */ /* 0x000fe20000000000 */
[----:B-1----:R-:W2:Y:S03]  /*15470*/  LDL.LU R226, [R1+0x1f4] ;  /* 0x0001f40001e27983 */ /* 0x002ea60000300800 */
[----:B------:R-:W-:Y:S01]  /*15480*/  FADD R8, R6, R3 ;  /* 0x0000000306087221 */ /* 0x000fe20000000000 */
[----:B------:R-:W-:Y:S01]  /*15490*/  FADD R6, R169, R176 ;  /* 0x000000b0a9067221 */ /* 0x000fe20000000000 */
[----:B------:R-:W-:Y:S01]  /*154a0*/  FADD R3, R20, R172 ;  /* 0x000000ac14037221 */ /* 0x000fe20000000000 */
[----:B------:R1:W-:Y:S03]  /*154b0*/  STL [R1+0x308], R225 ;  /* 0x000308e101007387 */ /* 0x0003e60000100800 */
[----:B------:R-:W-:-:S04]  /*154c0*/  FADD R3, R6, R3 ;  /* 0x0000000306037221 */ /* 0x000fc80000000000 */
[----:B------:R-:W-:Y:S01]  /*154d0*/  FADD R3, R8, R3 ;  /* 0x0000000308037221 */ /* 0x000fe20000000000 */
[----:B------:R-:W-:Y:S02]  /*154e0*/  FSEL R8, R158, -INF , P0 ;  /* 0xff8000009e087808 */ /* 0x000fe40000000000 */
[C---:B------:R-:W-:Y:S01]  /*154f0*/  LOP3.LUT P0, RZ, R0.reuse, 0x80000, RZ, 0xc0, !PT ;  /* 0x0008000000ff7812 */ /* 0x040fe2000780c0ff */
[----:B-1----:R-:W2:Y:S03]  /*15500*/  LDL.LU R225, [R1+0xc] ;  /* 0x00000c0001e17983 */ /* 0x002ea60000300800 */
[----:B------:R-:W-:Y:S01]  /*15510*/  FSEL R10, R159, -INF , P0 ;  /* 0xff8000009f0a7808 */ /* 0x000fe20000000000 */
[----:B------:R1:W-:Y:S01]  /*15520*/  STL [R1+0x304], R224 ;  /* 0x000304e001007387 */ /* 0x0003e20000100800 */
[----:B------:R-:W-:-:S04]  /*15530*/  LOP3.LUT P0, RZ, R0, 0x40000, RZ, 0xc0, !PT ;  /* 0x0004000000ff7812 */ /* 0x000fc8000780c0ff */
[----:B------:R-:W-:Y:S02]  /*15540*/  FSEL R162, R162, -INF , P0 ;  /* 0xff800000a2a27808 */ /* 0x000fe40000000000 */
[C---:B------:R-:W-:Y:S01]  /*15550*/  LOP3.LUT P0, RZ, R0.reuse, 0x20000, RZ, 0xc0, !PT ;  /* 0x0002000000ff7812 */ /* 0x040fe2000780c0ff */
[----:B-1----:R-:W2:Y:S03]  /*15560*/  LDL.LU R224, [R1+0x18] ;  /* 0x0000180001e07983 */ /* 0x002ea60000300800 */
[----:B------:R-:W-:Y:S02]  /*15570*/  FSEL R163, R163, -INF , P0 ;  /* 0xff800000a3a37808 */ /* 0x000fe40000000000 */
[----:B------:R-:W-:Y:S01]  /*15580*/  LOP3.LUT P0, RZ, R0, 0x10000, RZ, 0xc0, !PT ;  /* 0x0001000000ff7812 */ /* 0x000fe2000780c0ff */
[----:B------:R1:W-:Y:S03]  /*15590*/  STL [R1+0x300], R223 ;  /* 0x000300df01007387 */ /* 0x0003e60000100800 */
[----:B------:R-:W-:-:S02]  /*155a0*/  FSEL R166, R166, -INF , P0 ;  /* 0xff800000a6a67808 */ /* 0x000fc40000000000 */
[----:B------:R-:W-:-:S04]  /*155b0*/  LOP3.LUT P0, RZ, R0, 0x8000, RZ, 0xc0, !PT ;  /* 0x0000800000ff7812 */ /* 0x000fc8000780c0ff */
[----:B------:R-:W-:Y:S01]  /*155c0*/  FSEL R11, R167, -INF , P0 ;  /* 0xff800000a70b7808 */ /* 0x000fe20000000000 */
[----:B-1----:R-:W2:Y:S01]  /*155d0*/  LDL.LU R223, [R1+0x1c] ;  /* 0x00001c0001df7983 */ /* 0x002ea20000300800 */
[----:B------:R-:W-:-:S03]  /*155e0*/  LOP3.LUT P0, RZ, R0, 0x4000, RZ, 0xc0, !PT ;  /* 0x0000400000ff7812 */ /* 0x000fc6000780c0ff */
[----:B------:R1:W-:Y:S01]  /*155f0*/  STL [R1+0x2fc], R222 ;  /* 0x0002fcde01007387 */ /* 0x0003e20000100800 */
[----:B------:R-:W-:Y:S02]  /*15600*/  FSEL R170, R170, -INF , P0 ;  /* 0xff800000aaaa7808 */ /* 0x000fe40000000000 */
[----:B------:R-:W-:-:S04]  /*15610*/  LOP3.LUT P0, RZ, R0, 0x2000, RZ, 0xc0, !PT ;  /* 0x0000200000ff7812 */ /* 0x000fc8000780c0ff */
[----:B------:R-:W-:Y:S02]  /*15620*/  FSEL R171, R171, -INF , P0 ;  /* 0xff800000abab7808 */ /* 0x000fe40000000000 */
[----:B------:R-:W-:Y:S01]  /*15630*/  LOP3.LUT P0, RZ, R0, 0x1000, RZ, 0xc0, !PT ;  /* 0x0000100000ff7812 */ /* 0x000fe2000780c0ff */
[----:B-1----:R-:W2:Y:S01]  /*15640*/  LDL.LU R222, [R1+0x28] ;  /* 0x0000280001de7983 */ /* 0x002ea20000300800 */
[----:B------:R-:W-:-:S03]  /*15650*/  FMNMX R0, R154, R184, !PT ;  /* 0x000000b89a007209 */ /* 0x000fc60007800000 */
[----:B------:R1:W-:Y:S01]  /*15660*/  STL [R1+0x2f8], R221 ;  /* 0x0002f8dd01007387 */ /* 0x0003e20000100800 */
[----:B------:R-:W-:-:S04]  /*15670*/  FMNMX R0, R9, R0, !PT ;  /* 0x0000000009007209 */ /* 0x000fc80007800000 */
[----:B------:R-:W-:-:S04]  /*15680*/  FMNMX R0, R8, R0, !PT ;  /* 0x0000000008007209 */ /* 0x000fc80007800000 */
[----:B------:R-:W-:Y:S01]  /*15690*/  FMNMX R0, R10, R0, !PT ;  /* 0x000000000a007209 */ /* 0x000fe20007800000 */
[----:B-1----:R-:W2:Y:S03]  /*156a0*/  LDL.LU R221, [R1+0x2c] ;  /* 0x00002c0001dd7983 */ /* 0x002ea60000300800 */
[----:B------:R-:W-:Y:S01]  /*156b0*/  FMNMX R0, R162, R0, !PT ;  /* 0x00000000a2007209 */ /* 0x000fe20007800000 */
[----:B------:R1:W-:Y:S03]  /*156c0*/  STL [R1+0x2f4], R220 ;  /* 0x0002f4dc01007387 */ /* 0x0003e60000100800 */
[----:B------:R-:W-:-:S04]  /*156d0*/  FMNMX R0, R163, R0, !PT ;  /* 0x00000000a3007209 */ /* 0x000fc80007800000 */
[----:B------:R-:W-:Y:S01]  /*156e0*/  FMNMX R0, R166, R0, !PT ;  /* 0x00000000a6007209 */ /* 0x000fe20007800000 */
[----:B-1----:R-:W2:Y:S03]  /*156f0*/  LDL.LU R220, [R1+0x38] ;  /* 0x0000380001dc7983 */ /* 0x002ea60000300800 */
[----:B------:R-:W-:Y:S01]  /*15700*/  FMNMX R0, R11, R0, !PT ;  /* 0x000000000b007209 */ /* 0x000fe20007800000 */
[----:B------:R-:W-:Y:S01]  /*15710*/  FADD R12, R3, R12 ;  /* 0x0000000c030c7221 */ /* 0x000fe20000000000 */
[----:B------:R1:W-:Y:S02]  /*15720*/  STL [R1+0x2f0], R219 ;  /* 0x0002f0db01007387 */ /* 0x0003e40000100800 */
[----:B------:R-:W-:-:S04]  /*15730*/  FMNMX R0, R170, R0, !PT ;  /* 0x00000000aa007209 */ /* 0x000fc80007800000 */
[----:B------:R-:W-:Y:S02]  /*15740*/  FMNMX R0, R171, R0, !PT ;  /* 0x00000000ab007209 */ /* 0x000fe40007800000 */
[----:B------:R-:W-:Y:S01]  /*15750*/  FSEL R175, R175, -INF , P2 ;  /* 0xff800000afaf7808 */ /* 0x000fe20001000000 */
[----:B-1----:R-:W2:Y:S01]  /*15760*/  LDL.LU R219, [R1+0x3c] ;  /* 0x00003c0001db7983 */ /* 0x002ea20000300800 */
[----:B------:R-:W-:-:S03]  /*15770*/  FMNMX R3, R174, R0, !PT ;  /* 0x00000000ae037209 */ /* 0x000fc60007800000 */
[----:B------:R1:W-:Y:S01]  /*15780*/  STL [R1+0x2ec], R218 ;  /* 0x0002ecda01007387 */ /* 0x0003e20000100800 */
[----:B------:R-:W-:Y:S02]  /*15790*/  FSEL R178, R178, -INF , P3 ;  /* 0xff800000b2b27808 */ /* 0x000fe40001800000 */
[----:B------:R-:W-:Y:S01]  /*157a0*/  FMNMX R3, R175, R3, !PT ;  /* 0x00000003af037209 */ /* 0x000fe20007800000 */
[----:B-1----:R-:W2:Y:S04]  /*157b0*/  LDL.LU R218, [R1+0x48] ;  /* 0x0000480001da7983 */ /* 0x002ea80000300800 */
[----:B------:R1:W-:Y:S01]  /*157c0*/  STL [R1+0x2e8], R217 ;  /* 0x0002e8d901007387 */ /* 0x0003e20000100800 */
[----:B------:R-:W-:Y:S02]  /*157d0*/  ISETP.GE.AND P5, PT, R5, R157, PT ;  /* 0x0000009d0500720c */ /* 0x000fe40003fa6270 */
[----:B------:R-:W-:Y:S01]  /*157e0*/  FSEL R179, R179, -INF , P4 ;  /* 0xff800000b3b37808 */ /* 0x000fe20002000000 */
[----:B-1----:R-:W2:Y:S04]  /*157f0*/  LDL.LU R217, [R1+0x4c] ;  /* 0x00004c0001d97983 */ /* 0x002ea80000300800 */
[----:B------:R1:W-:Y:S01]  /*15800*/  STL [R1+0x2e4], R216 ;  /* 0x0002e4d801007387 */ /* 0x0003e20000100800 */
[----:B------:R-:W-:-:S03]  /*15810*/  FMNMX R3, R178, R3, !PT ;  /* 0x00000003b2037209 */ /* 0x000fc60007800000 */
        /* <DEDUP_REMOVED lines=9> */
[----:B------:R-:W-:Y:S02]  /*158b0*/  FSEL R183, R183, -INF , P6 ;  /* 0xff800000b7b77808 */ /* 0x000fe40003000000 */
[----:B------:R-:W-:Y:S01]  /*158c0*/  FMNMX R3, R182, R3, !PT ;  /* 0x00000003b6037209 */ /* 0x000fe20007800000 */
[----:B-1----:R-:W2:Y:S04]  /*158d0*/  LDL.LU R213, [R1+0x6c] ;  /* 0x00006c0001d57983 */ /* 0x002ea80000300800 */
[----:B------:R1:W-:Y:S01]  /*158e0*/  STL [R1+0x2d4], R212 ;  /* 0x0002d4d401007387 */ /* 0x0003e20000100800 */
[----:B------:R-:W-:-:S03]  /*158f0*/  FMNMX R3, R183, R3, !PT ;  /* 0x00000003b7037209 */ /* 0x000fc60007800000 */
[----:B-1----:R-:W2:Y:S04]  /*15900*/  LDL.LU R212, [R1+0x78] ;  /* 0x0000780001d47983 */ /* 0x002ea80000300800 */
[----:B------:R1:W-:Y:S04]  /*15910*/  STL [R1+0x2d0], R211 ;  /* 0x0002d0d301007387 */ /* 0x0003e80000100800 */
[----:B-1----:R-:W2:Y:S04]  /*15920*/  LDL.LU R211, [R1+0x7c] ;  /* 0x00007c0001d37983 */ /* 0x002ea80000300800 */
[----:B------:R1:W-:Y:S04]  /*15930*/  STL [R1+0x2cc], R210 ;  /* 0x0002ccd201007387 */ /* 0x0003e80000100800 */
[----:B-1----:R-:W2:Y:S04]  /*15940*/  LDL.LU R210, [R1+0x88] ;  /* 0x0000880001d27983 */ /* 0x002ea80000300800 */
[----:B------:R1:W-:Y:S04]  /*15950*/  STL [R1+0x2c8], R209 ;  /* 0x0002c8d101007387 */ /* 0x0003e80000100800 */
[----:B-1----:R-:W2:Y:S04]  /*15960*/  LDL.LU R209, [R1+0x8c] ;  /* 0x00008c0001d17983 */ /* 0x002ea80000300800 */
[----:B------:R1:W-:Y:S04]  /*15970*/  STL [R1+0x2c4], R208 ;  /* 0x0002c4d001007387 */ /* 0x0003e80000100800 */
[----:B------:R-:W3:Y:S04]  /*15980*/  SHFL.BFLY PT, R6, R3, 0x1, 0x1f ;  /* 0x0c201f0003067f89 */ /* 0x000ee800000e0000 */
        /* <DEDUP_REMOVED lines=19> */
[----:B------:R1:W-:Y:S01]  /*15ac0*/  STL [R1+0x29c], R198 ;  /* 0x00029cc601007387 */ /* 0x0003e20000100800 */
[----:B---3--:R-:W-:-:S03]  /*15ad0*/  FMNMX R3, R3, R6, !PT ;  /* 0x0000000603037209 */ /* 0x008fc60007800000 */
        /* <DEDUP_REMOVED lines=20> */
[----:B------:R-:W3:Y:S04]  /*15c20*/  LDL.LU R235, [R1+0x1dc] ;  /* 0x0001dc0001eb7983 */ /* 0x000ee80000300800 */
        /* <DEDUP_REMOVED lines=13> */
[----:B------:R-:W3:Y:S01]  /*15d00*/  LDL.LU R153, [R1+0x1b0] ;  /* 0x0001b00001997983 */ /* 0x000ee20000300800 */
[----:B------:R-:W-:-:S03]  /*15d10*/  FMUL R0, R161, UR6 ;  /* 0x00000006a1007c20 */ /* 0x000fc60008400000 */
[----:B------:R-:W3:Y:S01]  /*15d20*/  LDL.LU R155, [R1+0x1a4] ;  /* 0x0001a400019b7983 */ /* 0x000ee20000300800 */
[----:B----4-:R-:W-:-:S03]  /*15d30*/  FMNMX R6, R3, R6, !PT ;  /* 0x0000000603067209 */ /* 0x010fc60007800000 */
[----:B------:R-:W4:Y:S04]  /*15d40*/  LDL.LU R158, [R1+0x1cc] ;  /* 0x0001cc00019e7983 */ /* 0x000f280000300800 */
[----:B------:R-:W3:Y:S04]  /*15d50*/  LDL.LU R159, [R1+0x1a0] ;  /* 0x0001a000019f7983 */ /* 0x000ee80000300800 */
[----:B------:R-:W4:Y:S04]  /*15d60*/  LDL.LU R167, [R1+0x194] ;  /* 0x0001940001a77983 */ /* 0x000f280000300800 */
[----:B------:R-:W3:Y:S01]  /*15d70*/  LDL.LU R161, [R1+0x190] ;  /* 0x0001900001a17983 */ /* 0x000ee20000300800 */
        /* <DEDUP_REMOVED lines=13> */
[----:B-1----:R-:W3:Y:S04]  /*15e50*/  LDL.LU R66, [R1+0x3d0] ;  /* 0x0003d00001427983 */ /* 0x002ee80000300800 */
[----:B------:R1:W-:Y:S01]  /*15e60*/  STL [R1+0x4], R67 ;  /* 0x0000044301007387 */ /* 0x0003e20000100800 */
[-C--:B------:R-:W-:Y:S01]  /*15e70*/  FMUL R79, R79, R0.reuse ;  /* 0x000000004f4f7220 */ /* 0x080fe20000400000 */
[----:B------:R-:W-:-:S02]  /*15e80*/  FMUL R82, R82, R0 ;  /* 0x0000000052527220 */ /* 0x000fc40000400000 */
        /* <DEDUP_REMOVED lines=86> */
[----:B--2---:R-:W-:-:S03]  /*163f0*/  FMUL R139, R139, R0 ;  /* 0x000000008b8b7220 */ /* 0x004fc60000400000 */
        /* <DEDUP_REMOVED lines=35> */
[----:B----4-:R-:W-:-:S03]  /*16630*/  FMUL R3, R3, R0 ;  /* 0x0000000003037220 */ /* 0x010fc60000400000 */
[----:B-1----:R-:W4:Y:S04]  /*16640*/  LDL.LU R150, [R1+0x328] ;  /* 0x0003280001967983 */ /* 0x002f280000300800 */
[----:B------:R1:W-:Y:S01]  /*16650*/  STL [R1+0x154], R151 ;  /* 0x0001549701007387 */ /* 0x0003e20000100800 */
[-C--:B---3--:R-:W-:Y:S01]  /*16660*/  FMUL R161, R161, R0.reuse ;  /* 0x00000000a1a17220 */ /* 0x088fe20000400000 */
[-C--:B------:R-:W-:Y:S02]  /*16670*/  FMUL R167, R167, R0.reuse ;  /* 0x00000000a7a77220 */ /* 0x080fe40000400000 */
[----:B-1----:R-:W3:Y:S04]  /*16680*/  LDL.LU R151, [R1+0x324] ;  /* 0x0003240001977983 */ /* 0x002ee80000300800 */
[----:B------:R1:W-:Y:S01]  /*16690*/  STL [R1+0x160], R231 ;  /* 0x000160e701007387 */ /* 0x0003e20000100800 */
[-C--:B------:R-:W-:Y:S01]  /*166a0*/  FMUL R159, R159, R0.reuse ;  /* 0x000000009f9f7220 */ /* 0x080fe20000400000 */
[----:B------:R-:W-:-:S02]  /*166b0*/  FMUL R155, R155, R0 ;  /* 0x000000009b9b7220 */ /* 0x000fc40000400000 */
[----:B-1----:R1:W5:Y:S04]  /*166c0*/  LDL.LU R231, [R1+0x320] ;  /* 0x0003200001e77983 */ /* 0x0023680000300800 */
[----:B------:R1:W-:Y:S01]  /*166d0*/  STL [R1+0x164], R230 ;  /* 0x000164e601007387 */ /* 0x0003e20000100800 */
[----:B------:R-:W-:-:S03]  /*166e0*/  FMUL R153, R153, R0 ;  /* 0x0000000099997220 */ /* 0x000fc60000400000 */
[----:B-1----:R1:W5:Y:S04]  /*166f0*/  LDL.LU R230, [R1+0x31c] ;  /* 0x00031c0001e67983 */ /* 0x0023680000300800 */
[----:B------:R1:W-:Y:S01]  /*16700*/  STL [R1+0x170], R229 ;  /* 0x000170e501007387 */ /* 0x0003e20000100800 */
[----:B------:R-:W-:-:S03]  /*16710*/  FSETP.NEU.AND P2, PT, R6, -INF , PT ;  /* 0xff8000000600780b */ /* 0x000fc60003f4d000 */
[----:B-1----:R1:W5:Y:S04]  /*16720*/  LDL.LU R229, [R1+0x318] ;  /* 0x0003180001e57983 */ /* 0x0023680000300800 */
[----:B------:R1:W-:Y:S04]  /*16730*/  STL [R1+0x174], R228 ;  /* 0x000174e401007387 */ /* 0x0003e80000100800 */
[----:B-1----:R1:W5:Y:S04]  /*16740*/  LDL.LU R228, [R1+0x314] ;  /* 0x0003140001e47983 */ /* 0x0023680000300800 */
[----:B------:R1:W-:Y:S04]  /*16750*/  STL [R1+0x180], R227 ;  /* 0x000180e301007387 */ /* 0x0003e80000100800 */
[----:B-1----:R1:W5:Y:S04]  /*16760*/  LDL.LU R227, [R1+0x310] ;  /* 0x0003100001e37983 */ /* 0x0023680000300800 */
[----:B------:R-:W-:Y:S04]  /*16770*/  STL [R1+0x184], R3 ;  /* 0x0001840301007387 */ /* 0x000fe80000100800 */
[----:B------:R-:W-:Y:S04]  /*16780*/  STL [R1+0x190], R161 ;  /* 0x000190a101007387 */ /* 0x000fe80000100800 */
[----:B------:R-:W-:Y:S04]  /*16790*/  STL [R1+0x194], R167 ;  /* 0x000194a701007387 */ /* 0x000fe80000100800 */
[----:B------:R-:W-:Y:S04]  /*167a0*/  STL [R1+0x1a0], R159 ;  /* 0x0001a09f01007387 */ /* 0x000fe80000100800 */
        /* <DEDUP_REMOVED lines=8> */
[----:B-1----:R-:W-:Y:S01]  /*16830*/  FSEL R153, R6, RZ, P2 ;  /* 0x000000ff06997208 */ /* 0x002fe20001000000 */
        /* <DEDUP_REMOVED lines=71> */
[----:B------:R-:W-:Y:S01]  /*16cb0*/  FFMA R9, R9, UR6, -R0 ;  /* 0x0000000609097c23 */ /* 0x000fe20008000800 */
[----:B------:R-:W-:Y:S04]  /*16cc0*/  STL [R1+0x1b4], R157 ;  /* 0x0001b49d01007387 */ /* 0x000fe80000100800 */
[----:B------:R-:W-:Y:S01]  /*16cd0*/  STL [R1+0x1c0], R13 ;  /* 0x0001c00d01007387 */ /* 0x000fe20000100800 */
[----:B------:R-:W-:-:S03]  /*16ce0*/  FSETP.GEU.AND P2, PT, R9, -126, PT ;  /* 0xc2fc00000900780b */ /* 0x000fc60003f4e000 */
[----:B------:R-:W-:Y:S03]  /*16cf0*/  STL [R1+0x1c4], R14 ;  /* 0x0001c40e01007387 */ /* 0x000fe60000100800 */
[----:B------:R-:W-:Y:S01]  /*16d00*/  @!P6 FMUL R3, R3, 0.5 ;  /* 0x3f0000000303e820 */ /* 0x000fe20000400000 */
[----:B------:R-:W-:Y:S04]  /*16d10*/  STL [R1+0x1d0], R15 ;  /* 0x0001d00f01007387 */ /* 0x000fe80000100800 */
[----:B------:R-:W-:Y:S04]  /*16d20*/  STL [R1+0x1d4], R16 ;  /* 0x0001d41001007387 */ /* 0x000fe80000100800 */
[----:B------:R-:W-:Y:S04]  /*16d30*/  STL [R1+0x1e0], R17 ;  /* 0x0001e01101007387 */ /* 0x000fe80000100800 */
[----:B------:R1:W-:Y:S01]  /*16d40*/  STL [R1+0x1f4], R226 ;  /* 0x0001f4e201007387 */ /* 0x0003e20000100800 */
[----:B------:R-:W-:-:S03]  /*16d50*/  FFMA R10, R10, UR6, -R0 ;  /* 0x000000060a0a7c23 */ /* 0x000fc60008000800 */
[----:B------:R1:W-:Y:S01]  /*16d60*/  STL [R1+0x1e4], R18 ;  /* 0x0001e41201007387 */ /* 0x0003e20000100800 */
[----:B------:R-:W-:Y:S01]  /*16d70*/  @!P2 FMUL R9, R9, 0.5 ;  /* 0x3f0000000909a820 */ /* 0x000fe20000400000 */
[----:B------:R-:W-:Y:S01]  /*16d80*/  FSETP.GEU.AND P4, PT, R10, -126, PT ;  /* 0xc2fc00000a00780b */ /* 0x000fe20003f8e000 */
[----:B------:R-:W-:Y:S01]  /*16d90*/  FFMA R8, R8, UR6, -R0 ;  /* 0x0000000608087c23 */ /* 0x000fe20008000800 */
[----:B-1----:R-:W2:Y:S01]  /*16da0*/  LDL.LU R226, [R1+0x8] ;  /* 0x0000080001e27983 */ /* 0x002ea20000300800 */
[----:B------:R1:W1:Y:S03]  /*16db0*/  MUFU.EX2 R18, R3 ;  /* 0x0000000300127308 */ /* 0x0002660000000800 */
[----:B------:R1:W-:Y:S01]  /*16dc0*/  STL [R1+0x1f0], R165 ;  /* 0x0001f0a501007387 */ /* 0x0003e20000100800 */
[----:B------:R-:W-:-:S06]  /*16dd0*/  FSETP.GEU.AND P3, PT, R8, -126, PT ;  /* 0xc2fc00000800780b */ /* 0x000fcc0003f6e000 */
[----:B------:R-:W-:Y:S01]  /*16de0*/  @!P4 FMUL R10, R10, 0.5 ;  /* 0x3f0000000a0ac820 */ /* 0x000fe20000400000 */
[----:B------:R-:W-:Y:S01]  /*16df0*/  FADD R153, -R153, R184 ;  /* 0x000000b899997221 */ /* 0x000fe20000000100 */
[----:B------:R-:W4:Y:S01]  /*16e00*/  LDL.LU R154, [R1+0x1c8] ;  /* 0x0001c800019a7983 */ /* 0x000f220000300800 */
[--C-:B-1----:R-:W-:Y:S01]  /*16e10*/  FFMA R3, R162, UR6, -R0.reuse ;  /* 0x00000006a2037c23 */ /* 0x102fe20008000800 */
[----:B------:R1:W1:Y:S04]  /*16e20*/  MUFU.EX2 R165, R9 ;  /* 0x0000000900a57308 */ /* 0x0002680000000800 */
[----:B------:R-:W-:Y:S01]  /*16e30*/  FSETP.GEU.AND P5, PT, R3, -126, PT ;  /* 0xc2fc00000300780b */ /* 0x000fe20003fae000 */
[----:B-1----:R-:W-:Y:S01]  /*16e40*/  FFMA R9, R163, UR6, -R0 ;  /* 0x00000006a3097c23 */ /* 0x002fe20008000800 */
[----:B------:R-:W-:-:S04]  /*16e50*/  @!P6 FMUL R18, R18, R18 ;  /* 0x000000121212e220 */ /* 0x000fc80000400000 */
[----:B------:R-:W-:Y:S01]  /*16e60*/  FSETP.GEU.AND P6, PT, R9, -126, PT ;  /* 0xc2fc00000900780b */ /* 0x000fe20003fce000 */
[----:B------:R1:W-:Y:S06]  /*16e70*/  MUFU.EX2 R167, R10 ;  /* 0x0000000a00a77308 */ /* 0x0003ec0000000800 */
[----:B------:R-:W-:Y:S01]  /*16e80*/  @!P5 FMUL R3, R3, 0.5 ;  /* 0x3f0000000303d820 */ /* 0x000fe20000400000 */
[----:B------:R-:W-:Y:S01]  /*16e90*/  @!P2 FMUL R165, R165, R165 ;  /* 0x000000a5a5a5a220 */ /* 0x000fe20000400000 */
[----:B------:R-:W-:Y:S01]  /*16ea0*/  @!P3 FMUL R8, R8, 0.5 ;  /* 0x3f0000000808b820 */ /* 0x000fe20000400000 */
[----:B-1----:R-:W-:Y:S01]  /*16eb0*/  FFMA R10, R11, UR6, -R0 ;  /* 0x000000060b0a7c23 */ /* 0x002fe20008000800 */
[----:B------:R1:W1:Y:S02]  /*16ec0*/  MUFU.EX2 R15, R3 ;  /* 0x00000003000f7308 */ /* 0x0002640000000800 */
[----:B------:R-:W-:-:S02]  /*16ed0*/  @!P6 FMUL R9, R9, 0.5 ;  /* 0x3f0000000909e820 */ /* 0x000fc40000400000 */
[----:B------:R-:W-:-:S04]  /*16ee0*/  FSETP.GEU.AND P2, PT, R10, -126, PT ;  /* 0xc2fc00000a00780b */ /* 0x000fc80003f4e000 */
[----:B------:R1:W1:Y:S08]  /*16ef0*/  MUFU.EX2 R17, R8 ;  /* 0x0000000800117308 */ /* 0x0002700000000800 */
[----:B------:R1:W3:Y:S01]  /*16f00*/  MUFU.EX2 R161, R9 ;  /* 0x0000000900a17308 */ /* 0x0002e20000000800 */
[----:B------:R-:W-:Y:S01]  /*16f10*/  @!P2 FMUL R10, R10, 0.5 ;  /* 0x3f0000000a0aa820 */ /* 0x000fe20000400000 */
[--C-:B-1----:R-:W-:Y:S01]  /*16f20*/  FFMA R3, R171, UR6, -R0.reuse ;  /* 0x00000006ab037c23 */ /* 0x102fe20008000800 */
[----:B------:R-:W-:Y:S01]  /*16f30*/  @!P5 FMUL R15, R15, R15 ;  /* 0x0000000f0f0fd220 */ /* 0x000fe20000400000 */
[--C-:B------:R-:W-:Y:S01]  /*16f40*/  FFMA R8, R170, UR6, -R0.reuse ;  /* 0x00000006aa087c23 */ /* 0x100fe20008000800 */
[----:B------:R-:W-:Y:S01]  /*16f50*/  @!P4 FMUL R167, R167, R167 ;  /* 0x000000a7a7a7c220 */ /* 0x000fe20000400000 */
[--C-:B------:R-:W-:Y:S01]  /*16f60*/  FFMA R11, R166, UR6, -R0.reuse ;  /* 0x00000006a60b7c23 */ /* 0x100fe20008000800 */
[--C-:B------:R-:W-:Y:S01]  /*16f70*/  FFMA R9, R175, UR6, -R0.reuse ;  /* 0x00000006af097c23 */ /* 0x100fe20008000800 */
[----:B------:R1:W3:Y:S01]  /*16f80*/  MUFU.EX2 R12, R10 ;  /* 0x0000000a000c7308 */ /* 0x0002e20000000800 */
[----:B------:R-:W-:Y:S01]  /*16f90*/  FSETP.GEU.AND P4, PT, R3, -126, PT ;  /* 0xc2fc00000300780b */ /* 0x000fe20003f8e000 */
[----:B------:R-:W-:Y:S01]  /*16fa0*/  @!P3 FMUL R17, R17, R17 ;  /* 0x000000111111b220 */ /* 0x000fe20000400000 */
[----:B------:R-:W4:Y:S01]  /*16fb0*/  LDL.LU R170, [R1+0x1bc] ;  /* 0x0001bc0001aa7983 */ /* 0x000f220000300800 */
[----:B------:R-:W-:Y:S01]  /*16fc0*/  FSETP.GEU.AND P5, PT, R9, -126, PT ;  /* 0xc2fc00000900780b */ /* 0x000fe20003fae000 */
[----:B-1----:R-:W-:Y:S01]  /*16fd0*/  FFMA R10, R179, UR6, -R0 ;  /* 0x00000006b30a7c23 */ /* 0x002fe20008000800 */
[----:B---3--:R-:W-:Y:S01]  /*16fe0*/  @!P6 FMUL R161, R161, R161 ;  /* 0x000000a1a1a1e220 */ /* 0x008fe20000400000 */
[----:B------:R-:W-:Y:S01]  /*16ff0*/  FSETP.GEU.AND P3, PT, R8, -126, PT ;  /* 0xc2fc00000800780b */ /* 0x000fe20003f6e000 */
[----:B------:R-:W3:Y:S02]  /*17000*/  LDL.LU R171, [R1+0x1b8] ;  /* 0x0001b80001ab7983 */ /* 0x000ee40000300800 */
[----:B------:R-:W-:-:S04]  /*17010*/  FSETP.GEU.AND P6, PT, R10, -126, PT ;  /* 0xc2fc00000a00780b */ /* 0x000fc80003fce000 */
[----:B------:R-:W-:Y:S01]  /*17020*/  @!P4 FMUL R3, R3, 0.5 ;  /* 0x3f0000000303c820 */ /* 0x000fe20000400000 */
[----:B------:R-:W4:Y:S02]  /*17030*/  LDL.LU R175, [R1+0x1ac] ;  /* 0x0001ac0001af7983 */ /* 0x000f240000300800 */
[----:B------:R-:W-:Y:S01]  /*17040*/  @!P5 FMUL R9, R9, 0.5 ;  /* 0x3f0000000909d820 */ /* 0x000fe20000400000 */
[----:B------:R1:W-:Y:S01]  /*17050*/  MUFU.EX2 R157, R3 ;  /* 0x00000003009d7308 */ /* 0x0003e20000000800 */
[----:B------:R-:W-:Y:S01]  /*17060*/  @!P2 FMUL R12, R12, R12 ;  /* 0x0000000c0c0ca220 */ /* 0x000fe20000400000 */
[----:B------:R-:W3:Y:S01]  /*17070*/  LDL.LU R179, [R1+0x1a8] ;  /* 0x0001a80001b37983 */ /* 0x000ee20000300800 */
[----:B------:R-:W-:-:S05]  /*17080*/  @!P3 FMUL R8, R8, 0.5 ;  /* 0x3f0000000808b820 */ /* 0x000fca0000400000 */
[----:B------:R-:W1:Y:S01]  /*17090*/  MUFU.EX2 R13, R9 ;  /* 0x00000009000d7308 */ /* 0x000e620000000800 */
[----:B------:R-:W-:Y:S01]  /*170a0*/  @!P6 FMUL R10, R10, 0.5 ;  /* 0x3f0000000a0ae820 */ /* 0x000fe20000400000 */
[----:B-1----:R-:W-:Y:S02]  /*170b0*/  FFMA R3, R183, UR6, -R0 ;  /* 0x00000006b7037c23 */ /* 0x002fe40008000800 */
[----:B------:R-:W4:Y:S04]  /*170c0*/  LDL.LU R183, [R1+0x19c] ;  /* 0x00019c0001b77983 */ /* 0x000f280000300800 */
[----:B------:R1:W1:Y:S01]  /*170d0*/  MUFU.EX2 R14, R8 ;  /* 0x00000008000e7308 */ /* 0x0002620000000800 */
[----:B------:R-:W-:-:S07]  /*170e0*/  FSETP.GEU.AND P2, PT, R3, -126, PT ;  /* 0xc2fc00000300780b */ /* 0x000fce0003f4e000 */
[----:B------:R1:W1:Y:S01]  /*170f0*/  MUFU.EX2 R16, R10 ;  /* 0x0000000a00107308 */ /* 0x0002620000000800 */
[----:B------:R-:W-:Y:S01]  /*17100*/  @!P5 FMUL R13, R13, R13 ;  /* 0x0000000d0d0dd220 */ /* 0x000fe20000400000 */
[--C-:B------:R-:W-:Y:S01]  /*17110*/  FFMA R9, R174, UR6, -R0.reuse ;  /* 0x00000006ae097c23 */ /* 0x100fe20008000800 */
[--C-:B-1----:R-:W-:Y:S01]  /*17120*/  FFMA R8, R182, UR6, -R0.reuse ;  /* 0x00000006b6087c23 */ /* 0x102fe20008000800 */
[----:B------:R-:W-:Y:S01]  /*17130*/  @!P4 FMUL R157, R157, R157 ;  /* 0x0000009d9d9dc220 */ /* 0x000fe20000400000 */
[----:B------:R-:W3:Y:S01]  /*17140*/  LDL.LU R174, [R1+0x198] ;  /* 0x0001980001ae7983 */ /* 0x000ee20000300800 */
[----:B------:R-:W-:Y:S01]  /*17150*/  FFMA R10, R178, UR6, -R0 ;  /* 0x00000006b20a7c23 */ /* 0x000fe20008000800 */
[----:B------:R-:W-:Y:S01]  /*17160*/  @!P2 FMUL R3, R3, 0.5 ;  /* 0x3f0000000303a820 */ /* 0x000fe20000400000 */
[----:B------:R-:W-:Y:S01]  /*17170*/  @!P3 FMUL R14, R14, R14 ;  /* 0x0000000e0e0eb220 */ /* 0x000fe20000400000 */
[----:B------:R-:W-:Y:S01]  /*17180*/  FSETP.GEU.AND P4, PT, R9, -126, PT ;  /* 0xc2fc00000900780b */ /* 0x000fe20003f8e000 */
[----:B------:R-:W4:Y:S01]  /*17190*/  LDL.LU R184, [R1+0x18c] ;  /* 0x00018c0001b87983 */ /* 0x000f220000300800 */
[----:B------:R-:W-:-:S02]  /*171a0*/  FSETP.GEU.AND P5, PT, R10, -126, PT ;  /* 0xc2fc00000a00780b */ /* 0x000fc40003fae000 */
[----:B------:R-:W-:Y:S01]  /*171b0*/  FSETP.GEU.AND P3, PT, R11, -126, PT ;  /* 0xc2fc00000b00780b */ /* 0x000fe20003f6e000 */
[----:B------:R-:W-:Y:S01]  /*171c0*/  @!P6 FMUL R16, R16, R16 ;  /* 0x000000101010e220 */ /* 0x000fe20000400000 */
[----:B------:R-:W-:Y:S01]  /*171d0*/  FSETP.GEU.AND P6, PT, R8, -126, PT ;  /* 0xc2fc00000800780b */ /* 0x000fe20003fce000 */
[----:B------:R-:W1:Y:S01]  /*171e0*/  MUFU.EX2 R3, R3 ;  /* 0x0000000300037308 */ /* 0x000e620000000800 */
[----:B------:R-:W-:Y:S01]  /*171f0*/  FMUL R0, R153, UR6 ;  /* 0x0000000699007c20 */ /* 0x000fe20008400000 */
[----:B------:R-:W3:Y:S04]  /*17200*/  LDL.LU R178, [R1+0x188] ;  /* 0x0001880001b27983 */ /* 0x000ee80000300800 */
[----:B------:R-:W-:Y:S01]  /*17210*/  @!P4 FMUL R9, R9, 0.5 ;  /* 0x3f0000000909c820 */ /* 0x000fe20000400000 */
[----:B------:R-:W4:Y:S01]  /*17220*/  LDL.LU R182, [R1+0x17c] ;  /* 0x00017c0001b67983 */ /* 0x000f220000300800 */
[----:B------:R-:W-:-:S02]  /*17230*/  @!P5 FMUL R10, R10, 0.5 ;  /* 0x3f0000000a0ad820 */ /* 0x000fc40000400000 */
[----:B------:R-:W-:Y:S02]  /*17240*/  @!P3 FMUL R11, R11, 0.5 ;  /* 0x3f0000000b0bb820 */ /* 0x000fe40000400000 */
[----:B------:R1:W1:Y:S01]  /*17250*/  MUFU.EX2 R153, R10 ;  /* 0x0000000a00997308 */ /* 0x0002620000000800 */
[----:B------:R-:W-:Y:S01]  /*17260*/  @!P6 FMUL R8, R8, 0.5 ;  /* 0x3f0000000808e820 */ /* 0x000fe20000400000 */
[----:B-1----:R-:W-:-:S06]  /*17270*/  @!P2 FMUL R3, R3, R3 ;  /* 0x000000030303a220 */ /* 0x002fcc0000400000 */
[----:B------:R-:W1:Y:S01]  /*17280*/  MUFU.EX2 R163, R11 ;  /* 0x0000000b00a37308 */ /* 0x000e620000000800 */
[----:B------:R-:W-:-:S07]  /*17290*/  FADD R10, R165, R157 ;  /* 0x0000009da50a7221 */ /* 0x000fce0000000000 */
[----:B------:R1:W1:Y:S08]  /*172a0*/  MUFU.EX2 R159, R9 ;  /* 0x00000009009f7308 */ /* 0x0002700000000800 */
[----:B------:R1:W1:Y:S02]  /*172b0*/  MUFU.EX2 R155, R8 ;  /* 0x00000008009b7308 */ /* 0x0002640000000800 */
[----:B-1----:R-:W-:-:S04]  /*172c0*/  FADD R9, R161, R16 ;  /* 0x00000010a1097221 */ /* 0x002fc80000000000 */
[----:B------:R-:W-:Y:S01]  /*172d0*/  FADD R10, R10, R9 ;  /* 0x000000090a0a7221 */ /* 0x000fe20000000000 */
[----:B------:R-:W-:Y:S01]  /*172e0*/  FADD R9, R167, R13 ;  /* 0x0000000da7097221 */ /* 0x000fe20000000000 */
[----:B------:R-:W-:Y:S01]  /*172f0*/  FADD R8, R12, R3 ;  /* 0x000000030c087221 */ /* 0x000fe20000000000 */
[----:B------:R-:W-:-:S03]  /*17300*/  @!P5 FMUL R153, R153, R153 ;  /* 0x000000999999d220 */ /* 0x000fc60000400000 */
[----:B------:R-:W-:Y:S01]  /*17310*/  FADD R8, R9, R8 ;  /* 0x0000000809087221 */ /* 0x000fe20000000000 */
[----:B------:R-:W-:Y:S01]  /*17320*/  FADD R9, R18, R14 ;  /* 0x0000000e12097221 */ /* 0x000fe20000000000 */
[----:B------:R-:W-:Y:S02]  /*17330*/  @!P3 FMUL R163, R163, R163 ;  /* 0x000000a3a3a3b220 */ /* 0x000fe40000400000 */
[----:B------:R-:W-:Y:S01]  /*17340*/  FADD R11, R10, R8 ;  /* 0x000000080a0b7221 */ /* 0x000fe20000000000 */
[----:B------:R-:W-:Y:S01]  /*17350*/  FADD R8, R15, R153 ;  /* 0x000000990f087221 */ /* 0x000fe20000000000 */
[----:B------:R-:W-:Y:S01]  /*17360*/  @!P4 FMUL R159, R159, R159 ;  /* 0x0000009f9f9fc220 */ /* 0x000fe20000400000 */
[----:B------:R-:W-:Y:S02]  /*17370*/  @!P6 FMUL R155, R155, R155 ;  /* 0x0000009b9b9be220 */ /* 0x000fe40000400000 */
[----:B------:R-:W-:Y:S01]  /*17380*/  FADD R10, R9, R8 ;  /* 0x00000008090a7221 */ /* 0x000fe20000000000 */
[----:B------:R-:W-:Y:S01]  /*17390*/  FADD R9, R17, R159 ;  /* 0x0000009f11097221 */ /* 0x000fe20000000000 */
[----:B------:R-:W-:-:S04]  /*173a0*/  FADD R8, R163, R155 ;  /* 0x0000009ba3087221 */ /* 0x000fc80000000000 */
[----:B------:R-:W-:Y:S02]  /*173b0*/  FADD R8, R9, R8 ;  /* 0x0000000809087221 */ /* 0x000fe40000000000 */
[----:B------:R-:W3:Y:S02]  /*173c0*/  LDL.LU R9, [R1+0x178] ;  /* 0x0001780001097983 */ /* 0x000ee40000300800 */
[----:B------:R-:W-:Y:S01]  /*173d0*/  FADD R8, R10, R8 ;  /* 0x000000080a087221 */ /* 0x000fe20000000000 */
[----:B------:R-:W-:Y:S01]  /*173e0*/  F2FP.BF16.F32.PACK_AB R164, R164, R180 ;  /* 0x000000b4a4a4723e */ /* 0x000fe200000010ff */
[----:B------:R-:W4:Y:S02]  /*173f0*/  LDL.LU R10, [R1+0x16c] ;  /* 0x00016c00010a7983 */ /* 0x000f240000300800 */
[----:B------:R-:W-:Y:S01]  /*17400*/  FADD R8, R8, R11 ;  /* 0x0000000b08087221 */ /* 0x000fe20000000000 */
[----:B------:R-:W-:Y:S01]  /*17410*/  F2FP.BF16.F32.PACK_AB R166, R22, R169 ;  /* 0x000000a916a6723e */ /* 0x000fe200000010ff */
[----:B------:R-:W3:Y:S01]  /*17420*/  LDL.LU R11, [R1+0x168] ;  /* 0x00016800010b7983 */ /* 0x000ee20000300800 */
[----:B------:R-:W-:-:S03]  /*17430*/  F2FP.BF16.F32.PACK_AB R160, R160, R21 ;  /* 0x00000015a0a0723e */ /* 0x000fc600000010ff */
[----:B------:R-:W4:Y:S01]  /*17440*/  LDL.LU R180, [R1+0x15c] ;  /* 0x00015c0001b47983 */ /* 0x000f220000300800 */
[----:B------:R-:W-:-:S03]  /*17450*/  F2FP.BF16.F32.PACK_AB R162, R19, R20 ;  /* 0x0000001413a2723e */ /* 0x000fc600000010ff */
[----:B------:R-:W3:Y:S04]  /*17460*/  LDL.LU R169, [R1+0x14c] ;  /* 0x00014c0001a97983 */ /* 0x000ee80000300800 */
[----:B------:R-:W4:Y:S04]  /*17470*/  LDL.LU R22, [R1+0x158] ;  /* 0x0001580001167983 */ /* 0x000f280000300800 */
[----:B------:R-:W3:Y:S04]  /*17480*/  LDL.LU R21, [R1+0x148] ;  /* 0x0001480001157983 */ /* 0x000ee80000300800 */
[----:B------:R-:W4:Y:S04]  /*17490*/  LDL.LU R20, [R1+0x138] ;  /* 0x0001380001147983 */ /* 0x000f280000300800 */
[----:B------:R-:W3:Y:S01]  /*174a0*/  LDL.LU R19, [R1+0x13c] ;  /* 0x00013c0001137983 */ /* 0x000ee20000300800 */
[----:B------:R-:W-:-:S13]  /*174b0*/  FSETP.GEU.AND P2, PT, R0, -126, PT ;  /* 0xc2fc00000000780b */ /* 0x000fda0003f4e000 */
[----:B------:R-:W-:-:S06]  /*174c0*/  @!P2 FMUL R0, R0, 0.5 ;  /* 0x3f0000000000a820 */ /* 0x000fcc0000400000 */
[----:B------:R-:W1:Y:S02]  /*174d0*/  MUFU.EX2 R0, R0 ;  /* 0x0000000000007308 */ /* 0x000e640000000800 */
[----:B-1----:R-:W-:-:S04]  /*174e0*/  @!P2 FMUL R0, R0, R0 ;  /* 0x000000000000a220 */ /* 0x002fc80000400000 */
        /* <DEDUP_REMOVED lines=11> */
[----:B--2---:R-:W-:-:S05]  /*175a0*/  FMUL R226, R226, R0 ;  /* 0x00000000e2e27220 */ /* 0x004fca0000400000 */
[----:B------:R1:W-:Y:S04]  /*175b0*/  STL [R1+0x8], R226 ;  /* 0x000008e201007387 */ /* 0x0003e80000100800 */
[----:B-1----:R1:W5:Y:S04]  /*175c0*/  LDL.LU R226, [R1+0x30c] ;  /* 0x00030c0001e27983 */ /* 0x0023680000300800 */
[----:B------:R2:W-:Y:S04]  /*175d0*/  STL [R1+0xc], R225 ;  /* 0x00000ce101007387 */ /* 0x0005e80000100800 */
[----:B--2---:R1:W5:Y:S04]  /*175e0*/  LDL.LU R225, [R1+0x308] ;  /* 0x0003080001e17983 */ /* 0x0043680000300800 */
[----:B------:R2:W-:Y:S04]  /*175f0*/  STL [R1+0x18], R224 ;  /* 0x000018e001007387 */ /* 0x0005e80000100800 */
        /* <DEDUP_REMOVED lines=84> */
[----:B----4-:R-:W-:-:S03]  /*17b40*/  FMUL R20, R20, R0 ;  /* 0x0000000014147220 */ /* 0x010fc60000400000 */
[----:B--2---:R1:W5:Y:S04]  /*17b50*/  LDL.LU R195, [R1+0x290] ;  /* 0x0002900001c37983 */ /* 0x0043680000300800 */
[----:B------:R2:W-:Y:S01]  /*17b60*/  STL [R1+0x108], R194 ;  /* 0x000108c201007387 */ /* 0x0005e20000100800 */
[-C--:B---3--:R-:W-:Y:S01]  /*17b70*/  FMUL R19, R19, R0.reuse ;  /* 0x0000000013137220 */ /* 0x088fe20000400000 */
[-C--:B------:R-:W-:Y:S02]  /*17b80*/  FMUL R21, R21, R0.reuse ;  /* 0x0000000015157220 */ /* 0x080fe40000400000 */
[----:B--2---:R1:W5:Y:S04]  /*17b90*/  LDL.LU R194, [R1+0x28c] ;  /* 0x00028c0001c27983 */ /* 0x0043680000300800 */
[----:B------:R2:W-:Y:S01]  /*17ba0*/  STL [R1+0x10c], R193 ;  /* 0x00010cc101007387 */ /* 0x0005e20000100800 */
[-C--:B------:R-:W-:Y:S01]  /*17bb0*/  FMUL R169, R169, R0.reuse ;  /* 0x00000000a9a97220 */ /* 0x080fe20000400000 */
[----:B------:R-:W-:-:S02]  /*17bc0*/  FMUL R22, R22, R0 ;  /* 0x0000000016167220 */ /* 0x000fc40000400000 */
[----:B--2---:R1:W5:Y:S04]  /*17bd0*/  LDL.LU R193, [R1+0x288] ;  /* 0x0002880001c17983 */ /* 0x0043680000300800 */
[----:B------:R2:W-:Y:S01]  /*17be0*/  STL [R1+0x118], R192 ;  /* 0x000118c001007387 */ /* 0x0005e20000100800 */
[-C--:B------:R-:W-:Y:S01]  /*17bf0*/  FMUL R180, R180, R0.reuse ;  /* 0x00000000b4b47220 */ /* 0x080fe20000400000 */
        /* <DEDUP_REMOVED lines=14> */
[----:B------:R-:W-:Y:S04]  /*17ce0*/  STL [R1+0x138], R20 ;  /* 0x0001381401007387 */ /* 0x000fe80000100800 */
[----:B------:R-:W-:Y:S04]  /*17cf0*/  STL [R1+0x13c], R19 ;  /* 0x00013c1301007387 */ /* 0x000fe80000100800 */
[----:B------:R-:W-:Y:S04]  /*17d00*/  STL [R1+0x148], R21 ;  /* 0x0001481501007387 */ /* 0x000fe80000100800 */
[----:B------:R-:W-:Y:S04]  /*17d10*/  STL [R1+0x14c], R169 ;  /* 0x00014ca901007387 */ /* 0x000fe80000100800 */
[----:B------:R-:W-:Y:S01]  /*17d20*/  STL [R1+0x158], R22 ;  /* 0x0001581601007387 */ /* 0x000fe20000100800 */
[----:B------:R-:W-:-:S03]  /*17d30*/  FMUL R183, R183, R0 ;  /* 0x00000000b7b77220 */ /* 0x000fc60000400000 */
        /* <DEDUP_REMOVED lines=32> */
[----:B------:R1:W-:Y:S01]  /*17f40*/  STL [R1+0x1fc], R189 ;  /* 0x0001fcbd01007387 */ /* 0x0003e20000100800 */
[----:B------:R-:W-:Y:S01]  /*17f50*/  ULEA UR5, UR4, UR60, 0x3 ;  /* 0x0000003c04057291 */ /* 0x000fe2000f8e183f */
[----:B------:R-:W-:Y:S01]  /*17f60*/  FFMA R187, R0, R187, R8 ;  /* 0x000000bb00bb7223 */ /* 0x000fe20000000008 */
[----:B------:R-:W-:Y:S01]  /*17f70*/  SHF.L.U32 R8, R186, 0x1f, RZ ;  /* 0x0000001fba087819 */ /* 0x000fe200000006ff */
[-C--:B------:R-:W-:Y:S01]  /*17f80*/  FMUL R26, R26, R0.reuse ;  /* 0x000000001a1a7220 */ /* 0x080fe20000400000 */
[-C--:B------:R-:W-:Y:S01]  /*17f90*/  FMUL R27, R27, R0.reuse ;  /* 0x000000001b1b7220 */ /* 0x080fe20000400000 */
[-C--:B------:R-:W-:Y:S01]  /*17fa0*/  FMUL R30, R30, R0.reuse ;  /* 0x000000001e1e7220 */ /* 0x080fe20000400000 */
[----:B------:R-:W-:-:S03]  /*17fb0*/  FMUL R31, R31, R0 ;  /* 0x000000001f1f7220 */ /* 0x000fc60000400000 */
[----:B------:R1:W3:Y:S01]  /*17fc0*/  SYNCS.PHASECHK.TRANS64.TRYWAIT P2, [UR5+0x70000], R8 ;  /* 0x07000008ff0075a7 */ /* 0x0002e20008040145 */
        /* <DEDUP_REMOVED lines=66> */
[----:B--2---:R-:W-:-:S02]  /*183f0*/  F2FP.BF16.F32.PACK_AB R158, R168, R176 ;  /* 0x000000b0a89e723e */ /* 0x004fc400000010ff */
[----:B------:R-:W-:Y:S02]  /*18400*/  F2FP.BF16.F32.PACK_AB R159, R13, R159 ;  /* 0x0000009f0d9f723e */ /* 0x000fe400000010ff */
[----:B------:R-:W-:Y:S02]  /*18410*/  F2FP.BF16.F32.PACK_AB R152, R152, R173 ;  /* 0x000000ad9898723e */ /* 0x000fe400000010ff */
[----:B------:R-:W-:Y:S02]  /*18420*/  F2FP.BF16.F32.PACK_AB R153, R16, R153 ;  /* 0x000000991099723e */ /* 0x000fe400000010ff */
[----:B------:R-:W-:Y:S01]  /*18430*/  F2FP.BF16.F32.PACK_AB R154, R23, R172 ;  /* 0x000000ac179a723e */ /* 0x000fe200000010ff */
[----:B-1-3--:R-:W-:Y:S06]  /*18440*/  @!P0 BRA `(.L_x_39) ;  /* 0x0000000000048947 */ /* 0x00afec0003800000 */
[----:B------:R-:W-:Y:S01]  /*18450*/  BPT.TRAP 0x1 ;  /* 0x000000040000795c */ /* 0x000fe20000300000 */
.L_x_39:
[----:B------:R-:W-:Y:S05]  /*18460*/  @P2 BRA `(.L_x_40) ;  /* 0x0000000000082947 */ /* 0x000fea0003800000 */
[----:B------:R-:W1:Y:S02]  /*18470*/  SYNCS.PHASECHK.TRANS64.TRYWAIT P2, [UR5+0x70000], R8 ;  /* 0x07000008ff0075a7 */ /* 0x000e640008040145 */
[----:B-1----:R-:W-:Y:S05]  /*18480*/  @!P2 BRA `(.L_x_41) ;  /* 0x000000dc00c4a947 */ /* 0x002fea0003800000 */
.L_x_40:
        /* <DEDUP_REMOVED lines=191> */
[----:B---3--:R-:W-:Y:S01]  /*19080*/  MOV R2, R150 ;  /* 0x0000009600027202 */ /* 0x008fe20000000f00 */
[----:B-1----:R-:W-:Y:S01]  /*19090*/  IMAD.MOV.U32 R0, RZ, RZ, R151 ;  /* 0x000000ffff007224 */ /* 0x002fe200078e0097 */
        /* <DEDUP_REMOVED lines=96> */
[----:B------:R-:W2:Y:S01]  /*196a0*/  LDL.LU.64 R134, [R1+0xb00] ;  /* 0x000b000001867983 */ /* 0x000ea20000300a00 */
[----:B------:R-:W-:Y:S02]  /*196b0*/  MOV R207, R85 ;  /* 0x0000005500cf7202 */ /* 0x000fe40000000f00 */
[----:B------:R-:W-:Y:S01]  /*196c0*/  MOV R210, R82 ;  /* 0x0000005200d27202 */ /* 0x000fe20000000f00 */
[----:B------:R-:W2:Y:S01]  /*196d0*/  LDL.LU.64 R132, [R1+0xaf8] ;  /* 0x000af80001847983 */ /* 0x000ea20000300a00 */
[----:B------:R-:W-:Y:S02]  /*196e0*/  MOV R212, R80 ;  /* 0x0000005000d47202 */ /* 0x000fe40000000f00 */
        /* <DEDUP_REMOVED lines=547> */
[----:B------:R-:W-:-:S03]  /*1b920*/  MOV R0, R151 ;  /* 0x0000009700007202 */ /* 0x000fc60000000f00 */
[----:B------:R-:W-:Y:S01]  /*1b930*/  STL.64 [R1+0x50], R44 ;  /* 0x0000502c01007387 */ /* 0x000fe20000100a00 */
[----:B------:R-:W-:Y:S01]  /*1b940*/  MOV R10, R148 ;  /* 0x00000094000a7202 */ /* 0x000fe20000000f00 */
[----:B------:R-:W-:Y:S02]  /*1b950*/  IMAD.MOV.U32 R9, RZ, RZ, R149 ;  /* 0x000000ffff097224 */ /* 0x000fe400078e0095 */
[----:B------:R-:W-:Y:S01]  /*1b960*/  STL.64 [R1+0x58], R46 ;  /* 0x0000582e01007387 */ /* 0x000fe20000100a00 */
[----:B------:R-:W-:-:S03]  /*1b970*/  MOV R12, R146 ;  /* 0x00000092000c7202 */ /* 0x000fc60000000f00 */
[----:B------:R1:W-:Y:S01]  /*1b980*/  STL [R1+0x60], R48 ;  /* 0x0000603001007387 */ /* 0x0003e20000100800 */
        /* <DEDUP_REMOVED lines=254> */
[----:B------:R-:W-:-:S03]  /*1c970*/  IMAD.MOV.U32 R50, RZ, RZ, R3 ;  /* 0x000000ffff327224 */ /* 0x000fc600078e0003 */
[----:B------:R-:W2:Y:S04]  /*1c980*/  LDL.LU R46, [R1+0x58] ;  /* 0x00005800012e7983 */ /* 0x000ea80000300800 */
[----:B------:R-:W2:Y:S01]  /*1c990*/  LDL.LU R47, [R1+0x5c] ;  /* 0x00005c00012f7983 */ /* 0x000ea20000300800 */
[----:B------:R-:W-:-:S03]  /*1c9a0*/  MOV R51, R152 ;  /* 0x0000009800337202 */ /* 0x000fc60000000f00 */
[----:B------:R-:W2:Y:S01]  /*1c9b0*/  LDL.LU R48, [R1+0x60] ;  /* 0x0000600001307983 */ /* 0x000ea20000300800 */
[----:B------:R-:W-:-:S03]  /*1c9c0*/  MOV R52, R153 ;  /* 0x0000009900347202 */ /* 0x000fc60000000f00 */
[----:B------:R-:W3:Y:S01]  /*1c9d0*/  LDL.LU R155, [R1+0x554] ;  /* 0x00055400019b7983 */ /* 0x000ee20000300800 */
[----:B------:R-:W-:-:S03]  /*1c9e0*/  MOV R53, R154 ;  /* 0x0000009a00357202 */ /* 0x000fc60000000f00 */
[----:B------:R-:W3:Y:S04]  /*1c9f0*/  LDL.LU R3, [R1+0x550] ;  /* 0x0005500001037983 */ /* 0x000ee80000300800 */
[----:B------:R-:W2:Y:S04]  /*1ca00*/  LDL.LU R152, [R1+0x54c] ;  /* 0x00054c0001987983 */ /* 0x000ea80000300800 */
[----:B------:R-:W2:Y:S04]  /*1ca10*/  LDL.LU R153, [R1+0x548] ;  /* 0x0005480001997983 */ /* 0x000ea80000300800 */
[----:B------:R-:W2:Y:S01]  /*1ca20*/  LDL.LU R154, [R1+0x544] ;  /* 0x00054400019a7983 */ /* 0x000ea20000300800 */
        /* <DEDUP_REMOVED lines=291> */
.L_x_42:
[----:B------:R-:W-:-:S04]  /*1dc60*/  ULEA UR5, UR7, UR60, 0x3 ;  /* 0x0000003c07057291 */ /* 0x000fc8000f8e183f */
[----:B------:R-:W-:-:S04]  /*1dc70*/  UIADD3 UR5, UR5, 0x70028, URZ ;  /* 0x0007002805057890 */ /* 0x000fc8000fffe03f */
[----:B------:R-:W-:-:S09]  /*1dc80*/  UPRMT UR5, URZ, 0x654, UR5 ;  /* 0x000006543f057896 */ /* 0x000fd20008000005 */
[----:B------:R-:W-:Y:S01]  /*1dc90*/  SYNCS.ARRIVE.TRANS64.RED.A1T0 RZ, [UR5], RZ ;  /* 0x000000ffffff79a7 */ /* 0x000fe20008100405 */
[----:B------:R-:W-:Y:S05]  /*1dca0*/  @P1 BRA `(.L_x_43) ;  /* 0x0000000000041947 */ /* 0x000fea0003800000 */
[----:B------:R-:W-:Y:S01]  /*1dcb0*/  BPT.TRAP 0x1 ;  /* 0x000000040000795c */ /* 0x000fe20000300000 */
.L_x_43:
[----:B------:R-:W-:-:S04]  /*1dcc0*/  UIADD3 UR5, UR7, 0x1, URZ ;  /* 0x0000000107057890 */ /* 0x000fc8000fffe03f */
[----:B------:R-:W-:-:S04]  /*1dcd0*/  UISETP.NE.AND UP0, UPT, UR5, 0x5, UPT ;  /* 0x000000050500788c */ /* 0x000fc8000bf05270 */
[----:B------:R-:W-:Y:S01]  /*1dce0*/  USEL UR5, UR5, URZ, UP0 ;  /* 0x0000003f05057287 */ /* 0x000fe20008000000 */
[----:B------:R-:W-:Y:S11]  /*1dcf0*/  @!P0 BRA `(.L_x_44) ;  /* 0x0000000000048947 */ /* 0x000ff60003800000 */
[----:B------:R-:W-:Y:S01]  /*1dd00*/  BPT.TRAP 0x1 ;  /* 0x000000040000795c */ /* 0x000fe20000300000 */
.L_x_44:
[----:B------:R-:W-:-:S04]  /*1dd10*/  ULEA UR7, UR5, UR60, 0x3 ;  /* 0x0000003c05077291 */ /* 0x000fc8000f8e183f */
[----:B------:R-:W-:-:S04]  /*1dd20*/  UIADD3 UR7, UR7, 0x70028, URZ ;  /* 0x0007002807077890 */ /* 0x000fc8000fffe03f */
[----:B------:R-:W-:-:S09]  /*1dd30*/  UPRMT UR7, URZ, 0x654, UR7 ;  /* 0x000006543f077896 */ /* 0x000fd20008000007 */
[----:B------:R-:W-:Y:S01]  /*1dd40*/  SYNCS.ARRIVE.TRANS64.RED.A1T0 RZ, [UR7], RZ ;  /* 0x000000ffffff79a7 */ /* 0x000fe20008100407 */
[----:B------:R-:W-:Y:S05]  /*1dd50*/  @P1 BRA `(.L_x_45) ;  /* 0x0000000000041947 */ /* 0x000fea0003800000 */
[----:B------:R-:W-:Y:S01]  /*1dd60*/  BPT.TRAP 0x1 ;  /* 0x000000040000795c */ /* 0x000fe20000300000 */
.L_x_45:
[----:B------:R-:W-:Y:S01]  /*1dd70*/  UIADD3 UR4, UR4, 0x1, URZ ;  /* 0x0000000104047890 */ /* 0x000fe2000fffe03f */
[C---:B-----5:R-:W-:Y:S01]  /*1dd80*/  ISETP.GT.AND P2, PT, R185.reuse, 0x1, PT ;  /* 0x00000001b900780c */ /* 0x060fe20003f44270 */
[----:B------:R-:W-:Y:S01]  /*1dd90*/  UIADD3 UR5, UR5, 0x1, URZ ;  /* 0x0000000105057890 */ /* 0x000fe2000fffe03f */
[----:B------:R-:W-:Y:S01]  /*1dda0*/  IADD3 R3, R185, -0x1, RZ ;  /* 0xffffffffb9037810 */ /* 0x000fe20007ffe0ff */
[----:B------:R-:W-:Y:S01]  /*1ddb0*/  UISETP.NE.AND UP1, UPT, UR4, 0x5, UPT ;  /* 0x000000050400788c */ /* 0x000fe2000bf25270 */
[----:B------:R-:W-:Y:S01]  /*1ddc0*/  IADD3 R2, R2, 0x40, RZ ;  /* 0x0000004002027810 */ /* 0x000fe20007ffe0ff */
[----:B------:R-:W-:Y:S01]  /*1ddd0*/  UISETP.NE.AND UP0, UPT, UR5, 0x5, UPT ;  /* 0x000000050500788c */ /* 0x000fe2000bf05270 */
[----:B------:R-:W-:Y:S01]  /*1dde0*/  MOV R23, R7 ;  /* 0x0000000700177202 */ /* 0x000fe20000000f00 */
[----:B------:R-:W-:Y:S01]  /*1ddf0*/  USEL UR7, URZ, 0x1, UP1 ;  /* 0x000000013f077887 */ /* 0x000fe20008800000 */
[----:B------:R-:W-:Y:S01]  /*1de00*/  IMAD.MOV.U32 R185, RZ, RZ, R3 ;  /* 0x000000ffffb97224 */ /* 0x000fe200078e0003 */
[----:B------:R-:W-:Y:S01]  /*1de10*/  USEL UR4, UR4, URZ, UP1 ;  /* 0x0000003f04047287 */ /* 0x000fe20008800000 */
[----:B------:R-:W-:-:S03]  /*1de20*/  MOV R184, R6 ;  /* 0x0000000600b87202 */ /* 0x000fc60000000f00 */
[----:B------:R-:W-:Y:S01]  /*1de30*/  LOP3.LUT R0, R186, UR7, RZ, 0x3c, !PT ;  /* 0x00000007ba007c12 */ /* 0x000fe2000f8e3cff */
[----:B------:R-:W-:Y:S01]  /*1de40*/  USEL UR7, UR5, URZ, UP0 ;  /* 0x0000003f05077287 */ /* 0x000fe20008000000 */
[----:B------:R-:W-:Y:S11]  /*1de50*/  @P2 BRA `(.L_x_46) ;  /* 0xffffff5000902947 */ /* 0x000ff6000383ffff */
.L_x_35:
[----:B------:R-:W1:Y:S01]  /*1de60*/  SHFL.BFLY PT, R0, R188, 0x1, 0x1f ;  /* 0x0c201f00bc007f89 */ /* 0x000e6200000e0000 */
[----:B------:R-:W-:Y:S01]  /*1de70*/  BSSY B0, `(.L_x_47) ;  /* 0x0000025000007945 */ /* 0x000fe20003800000 */
[----:B------:R-:W-:Y:S01]  /*1de80*/  MOV R12, 0x7f800000 ;  /* 0x7f800000000c7802 */ /* 0x000fe20000000f00 */
[----:B------:R-:W-:Y:S01]  /*1de90*/  IMAD.MOV.U32 R11, RZ, RZ, 0x3f800000 ;  /* 0x3f800000ff0b7424 */ /* 0x000fe200078e00ff */
[----:B------:R-:W2:Y:S01]  /*1dea0*/  SHFL.BFLY PT, R2, R187, 0x1, 0x1f ;  /* 0x0c201f00bb027f89 */ /* 0x000ea200000e0000 */
[----:B------:R-:W-:Y:S01]  /*1deb0*/  MOV R10, 0x7f800000 ;  /* 0x7f800000000a7802 */ /* 0x000fe20000000f00 */
[----:B-1----:R-:W-:Y:S01]  /*1dec0*/  FADD R188, R0, R188 ;  /* 0x000000bc00bc7221 */ /* 0x002fe20000000000 */
[----:B--2---:R-:W-:-:S04]  /*1ded0*/  FADD R187, R2, R187 ;  /* 0x000000bb02bb7221 */ /* 0x004fc80000000000 */
[----:B------:R-:W1:Y:S04]  /*1dee0*/  SHFL.BFLY PT, R0, R188, 0x2, 0x1f ;  /* 0x0c401f00bc007f89 */ /* 0x000e6800000e0000 */
[----:B------:R-:W2:Y:S01]  /*1def0*/  SHFL.BFLY PT, R13, R187, 0x2, 0x1f ;  /* 0x0c401f00bb0d7f89 */ /* 0x000ea200000e0000 */
[C---:B-1----:R-:W-:Y:S01]  /*1df00*/  FSETP.NE.AND P0, PT, R188.reuse, -R0, PT ;  /* 0x80000000bc00720b */ /* 0x042fe20003f05000 */
[----:B------:R-:W-:Y:S01]  /*1df10*/  FADD R188, R188, R0 ;  /* 0x00000000bcbc7221 */ /* 0x000fe20000000000 */
[----:B------:R-:W-:Y:S01]  /*1df20*/  MOV R0, 0x3f800000 ;  /* 0x3f80000000007802 */ /* 0x000fe20000000f00 */
[----:B--2---:R-:W-:-:S10]  /*1df30*/  FADD R4, R187, R13 ;  /* 0x0000000dbb047221 */ /* 0x004fd40000000000 */
[----:B------:R-:W-:Y:S05]  /*1df40*/  @!P0 BRA `(.L_x_48) ;  /* 0x00000000005c8947 */ /* 0x000fea0003800000 */
[----:B------:R-:W-:Y:S01]  /*1df50*/  MOV R0, R188 ;  /* 0x000000bc00007202 */ /* 0x000fe20000000f00 */
[----:B------:R-:W-:Y:S04]  /*1df60*/  BSSY B1, `(.L_x_49) ;  /* 0x000000d000017945 */ /* 0x000fe80003800000 */
[----:B------:R-:W-:-:S05]  /*1df70*/  VIADD R2, R0, 0x1800000 ;  /* 0x0180000000027836 */ /* 0x000fca0000000000 */
[----:B------:R-:W-:-:S04]  /*1df80*/  LOP3.LUT R2, R2, 0x7f800000, RZ, 0xc0, !PT ;  /* 0x7f80000002027812 */ /* 0x000fc800078ec0ff */
[----:B------:R-:W-:-:S13]  /*1df90*/  ISETP.GT.U32.AND P0, PT, R2, 0x1ffffff, PT ;  /* 0x01ffffff0200780c */ /* 0x000fda0003f04070 */
[----:B------:R-:W-:Y:S05]  /*1dfa0*/  @P0 BRA `(.L_x_50) ;  /* 0x0000000000100947 */ /* 0x000fea0003800000 */
[----:B------:R-:W-:-:S07]  /*1dfb0*/  MOV R9, 0x1dfd0 ;  /* 0x0001dfd000097802 */ /* 0x000fce0000000f00 */
[----:B------:R-:W-:Y:S05]  /*1dfc0*/  CALL.REL.NOINC `($__internal_0_$__cuda_sm20_rcp_rn_f32_slowpath) ;  /* 0x0000008400a47944 */ /* 0x000fea0003c00000 */
[----:B------:R-:W-:Y:S01]  /*1dfd0*/  MOV R2, R5 ;  /* 0x0000000500027202 */ /* 0x000fe20000000f00 */
[----:B------:R-:W-:Y:S06]  /*1dfe0*/  BRA `(.L_x_51) ;  /* 0x0000000000107947 */ /* 0x000fec0003800000 */
.L_x_50:
[----:B------:R-:W1:Y:S02]  /*1dff0*/  MUFU.RCP R2, R0 ;  /* 0x0000000000027308 */ /* 0x000e640000001000 */
[----:B-1----:R-:W-:-:S04]  /*1e000*/  FFMA R3, R0, R2, -1 ;  /* 0xbf80000000037423 */ /* 0x002fc80000000002 */
[----:B------:R-:W-:-:S04]  /*1e010*/  FADD.FTZ R3, -R3, -RZ ;  /* 0x800000ff03037221 */ /* 0x000fc80000010100 */
[----:B------:R-:W-:-:S07]  /*1e020*/  FFMA R2, R2, R3, R2 ;  /* 0x0000000302027223 */ /* 0x000fce0000000002 */
.L_x_51:
[----:B------:R-:W-:Y:S05]  /*1e030*/  BSYNC B1 ;  /* 0x0000000000017941 */ /* 0x000fea0003800000 */
.L_x_49:
[----:B------:R-:W-:Y:S01]  /*1e040*/  FSETP.GEU.AND P0, PT, |R0|, 1.175494350822287508e-38, PT ;  /* 0x008000000000780b */ /* 0x000fe20003f0e200 */
[----:B------:R-:W-:-:S12]  /*1e050*/  ULDC UR4, c[0x0][0x600] ;  /* 0x0001800000047ab9 */ /* 0x000fd80000000800 */
[----:B------:R-:W-:-:S06]  /*1e060*/  @!P0 FMUL R0, R0, 16777216 ;  /* 0x4b80000000008820 */ /* 0x000fcc0000400000 */
[----:B------:R-:W1:Y:S02]  /*1e070*/  MUFU.LG2 R0, R0 ;  /* 0x0000000000007308 */ /* 0x000e640000000c00 */
[----:B-1----:R-:W-:-:S04]  /*1e080*/  @!P0 FADD R0, R0, -24 ;  /* 0xc1c0000000008421 */ /* 0x002fc80000000000 */
[----:B------:R-:W-:-:S04]  /*1e090*/  FMUL R0, R0, 0.69314718246459960938 ;  /* 0x3f31721800007820 */ /* 0x000fc80000400000 */
[----:B------:R-:W-:Y:S01]  /*1e0a0*/  FFMA R10, R7, UR4, R0 ;  /* 0x00000004070a7c23 */ /* 0x000fe20008000000 */
[----:B------:R-:W-:-:S07]  /*1e0b0*/  MOV R0, R2 ;  /* 0x0000000200007202 */ /* 0x000fce0000000f00 */
.L_x_48:
[----:B------:R-:W-:Y:S05]  /*1e0c0*/  BSYNC B0 ;  /* 0x0000000000007941 */ /* 0x000fea0003800000 */
.L_x_47:
[----:B------:R-:W2:Y:S01]  /*1e0d0*/  LDL.LU R165, [R1] ;  /* 0x0000000001a57983 */ /* 0x000ea20000300800 */
[----:B------:R-:W-:-:S03]  /*1e0e0*/  ULDC UR4, c[0x0][0x608] ;  /* 0x0001820000047ab9 */ /* 0x000fc60000000800 */
[----:B------:R-:W3:Y:S04]  /*1e0f0*/  LDL.LU R161, [R1+0x4] ;  /* 0x0000040001a17983 */ /* 0x000ee80000300800 */
[----:B------:R-:W4:Y:S04]  /*1e100*/  LDL.LU R157, [R1+0x10] ;  /* 0x00001000019d7983 */ /* 0x000f280000300800 */
[----:B------:R-:W5:Y:S04]  /*1e110*/  LDL.LU R153, [R1+0x14] ;  /* 0x0000140001997983 */ /* 0x000f680000300800 */
        /* <DEDUP_REMOVED lines=59> */
[----:B------:R-:W5:Y:S01]  /*1e4d0*/  LDL.LU R2, [R1+0x1f4] ;  /* 0x0001f40001027983 */ /* 0x000f620000300800 */
[----:B------:R-:W-:Y:S01]  /*1e4e0*/  FMUL R0, R0, UR4 ;  /* 0x0000000400007c20 */ /* 0x000fe20008400000 */
[----:B------:R-:W-:Y:S01]  /*1e4f0*/  FSETP.NE.AND P0, PT, R187, -R13, PT ;  /* 0x8000000dbb00720b */ /* 0x000fe20003f05000 */
[----:B------:R-:W-:Y:S02]  /*1e500*/  BSSY B0, `(.L_x_52) ;  /* 0x00000ea000007945 */ /* 0x000fe40003800000 */
[-C--:B------:R-:W-:Y:S01]  /*1e510*/  FMUL R77, R77, R0.reuse ;  /* 0x000000004d4d7220 */ /* 0x080fe20000400000 */
[-C--:B------:R-:W-:Y:S01]  /*1e520*/  FMUL R81, R81, R0.reuse ;  /* 0x0000000051517220 */ /* 0x080fe20000400000 */
[-C--:B--2---:R-:W-:Y:S01]  /*1e530*/  FMUL R165, R165, R0.reuse ;  /* 0x00000000a5a57220 */ /* 0x084fe20000400000 */
[-C--:B---3--:R-:W-:Y:S01]  /*1e540*/  FMUL R161, R161, R0.reuse ;  /* 0x00000000a1a17220 */ /* 0x088fe20000400000 */
[-C--:B----4-:R-:W-:Y:S01]  /*1e550*/  FMUL R157, R157, R0.reuse ;  /* 0x000000009d9d7220 */ /* 0x090fe20000400000 */
[-C--:B-----5:R-:W-:Y:S01]  /*1e560*/  FMUL R153, R153, R0.reuse ;  /* 0x0000000099997220 */ /* 0x0a0fe20000400000 */
        /* <DEDUP_REMOVED lines=39> */
[----:B------:R-:W-:-:S04]  /*1e7e0*/  FMUL R235, R163, R0 ;  /* 0x00000000a3eb7220 */ /* 0x000fc80000400000 */
[----:B------:R-:W-:Y:S01]  /*1e7f0*/  STL [R1], R164 ;  /* 0x000000a401007387 */ /* 0x000fe20000100800 */
[-C--:B------:R-:W-:Y:S01]  /*1e800*/  FMUL R160, R160, R0.reuse ;  /* 0x00000000a0a07220 */ /* 0x080fe20000400000 */
[----:B------:R-:W-:-:S04]  /*1e810*/  FMUL R237, R159, R0 ;  /* 0x000000009fed7220 */ /* 0x000fc80000400000 */
[----:B------:R-:W-:Y:S01]  /*1e820*/  STL [R1+0x10], R160 ;  /* 0x000010a001007387 */ /* 0x000fe20000100800 */
[-C--:B------:R-:W-:Y:S01]  /*1e830*/  FMUL R159, R156, R0.reuse ;  /* 0x000000009c9f7220 */ /* 0x080fe20000400000 */
[----:B------:R-:W-:-:S04]  /*1e840*/  FMUL R156, R155, R0 ;  /* 0x000000009b9c7220 */ /* 0x000fc80000400000 */
        /* <DEDUP_REMOVED lines=30> */
[----:B------:R1:W-:Y:S01]  /*1ea30*/  STL [R1+0xd0], R7 ;  /* 0x0000d00701007387 */ /* 0x0003e20000100800 */
[-C--:B------:R-:W-:Y:S01]  /*1ea40*/  FMUL R3, R2, R0.reuse ;  /* 0x0000000002037220 */ /* 0x080fe20000400000 */
[-C--:B------:R-:W-:Y:S02]  /*1ea50*/  FMUL R2, R25, R0.reuse ;  /* 0x0000000019027220 */ /* 0x080fe40000400000 */
[----:B------:R-:W-:Y:S04]  /*1ea60*/  STL [R1+0xf4], R8 ;  /* 0x0000f40801007387 */ /* 0x000fe80000100800 */
[----:B------:R2:W-:Y:S01]  /*1ea70*/  STL [R1+0xe0], R3 ;  /* 0x0000e00301007387 */ /* 0x0005e20000100800 */
[----:B-1----:R-:W-:-:S05]  /*1ea80*/  FMUL R7, R24, R0 ;  /* 0x0000000018077220 */ /* 0x002fca0000400000 */
[----:B------:R1:W-:Y:S01]  /*1ea90*/  STL [R1+0x104], R7 ;  /* 0x0001040701007387 */ /* 0x0003e20000100800 */
[----:B--2---:R-:W-:-:S03]  /*1eaa0*/  FMUL R3, R28, R0 ;  /* 0x000000001c037220 */ /* 0x004fc60000400000 */
[----:B------:R2:W-:Y:S04]  /*1eab0*/  STL [R1+0xf0], R2 ;  /* 0x0000f00201007387 */ /* 0x0005e80000100800 */
[----:B------:R3:W-:Y:S01]  /*1eac0*/  STL [R1+0x114], R3 ;  /* 0x0001140301007387 */ /* 0x0007e20000100800 */
[-C--:B-1----:R-:W-:Y:S01]  /*1ead0*/  FMUL R7, R29, R0.reuse ;  /* 0x000000001d077220 */ /* 0x082fe20000400000 */
[----:B--2---:R-:W-:-:S04]  /*1eae0*/  FMUL R2, R32, R0 ;  /* 0x0000000020027220 */ /* 0x004fc80000400000 */
[----:B------:R1:W-:Y:S01]  /*1eaf0*/  STL [R1+0x100], R7 ;  /* 0x0001000701007387 */ /* 0x0003e20000100800 */
[----:B---3--:R-:W-:-:S03]  /*1eb00*/  FMUL R3, R33, R0 ;  /* 0x0000000021037220 */ /* 0x008fc60000400000 */
        /* <DEDUP_REMOVED lines=45> */
[-C--:B--2---:R-:W-:Y:S01]  /*1ede0*/  FMUL R2, R80, R0.reuse ;  /* 0x0000000050027220 */ /* 0x084fe20000400000 */
[----:B---3--:R-:W-:-:S04]  /*1edf0*/  FMUL R3, R85, R0 ;  /* 0x0000000055037220 */ /* 0x008fc80000400000 */
[----:B------:R1:W-:Y:S04]  /*1ee00*/  STL [R1+0x1d4], R2 ;  /* 0x0001d40201007387 */ /* 0x0003e80000100800 */
        /* <DEDUP_REMOVED lines=63> */
[----:B------:R-:W-:-:S04]  /*1f200*/  FMUL R0, R149, R0 ;  /* 0x0000000095007220 */ /* 0x000fc80000400000 */
[----:B------:R2:W-:Y:S04]  /*1f210*/  STL [R1+0x270], R2 ;  /* 0x0002700201007387 */ /* 0x0005e80000100800 */
[----:B------:R2:W-:Y:S01]  /*1f220*/  STL [R1+0x268], R0 ;  /* 0x0002680001007387 */ /* 0x0005e20000100800 */
[----:B------:R-:W-:Y:S05]  /*1f230*/  @!P0 BRA `(.L_x_53) ;  /* 0x0000000000588947 */ /* 0x000fea0003800000 */
[----:B--2---:R-:W-:Y:S01]  /*1f240*/  IADD3 R0, R4, 0x1800000, RZ ;  /* 0x0180000004007810 */ /* 0x004fe20007ffe0ff */
[----:B------:R-:W-:Y:S03]  /*1f250*/  BSSY B1, `(.L_x_54) ;  /* 0x000000c000017945 */ /* 0x000fe60003800000 */
[----:B------:R-:W-:-:S04]  /*1f260*/  LOP3.LUT R0, R0, 0x7f800000, RZ, 0xc0, !PT ;  /* 0x7f80000000007812 */ /* 0x000fc800078ec0ff */
[----:B------:R-:W-:-:S13]  /*1f270*/  ISETP.GT.U32.AND P0, PT, R0, 0x1ffffff, PT ;  /* 0x01ffffff0000780c */ /* 0x000fda0003f04070 */
[----:B------:R-:W-:Y:S05]  /*1f280*/  @P0 BRA `(.L_x_55) ;  /* 0x0000000000100947 */ /* 0x000fea0003800000 */
[----:B------:R-:W-:Y:S01]  /*1f290*/  IMAD.MOV.U32 R0, RZ, RZ, R4 ;  /* 0x000000ffff007224 */ /* 0x000fe200078e0004 */
[----:B------:R-:W-:-:S07]  /*1f2a0*/  MOV R9, 0x1f2c0 ;  /* 0x0001f2c000097802 */ /* 0x000fce0000000f00 */
[----:B------:R-:W-:Y:S05]  /*1f2b0*/  CALL.REL.NOINC `($__internal_0_$__cuda_sm20_rcp_rn_f32_slowpath) ;  /* 0x0000007000e87944 */ /* 0x000fea0003c00000 */
[----:B------:R-:W-:Y:S05]  /*1f2c0*/  BRA `(.L_x_56) ;  /* 0x0000000000107947 */ /* 0x000fea0003800000 */
.L_x_55:
[----:B------:R-:W1:Y:S02]  /*1f2d0*/  MUFU.RCP R5, R4 ;  /* 0x0000000400057308 */ /* 0x000e640000001000 */
[----:B-1----:R-:W-:-:S04]  /*1f2e0*/  FFMA R0, R4, R5, -1 ;  /* 0xbf80000004007423 */ /* 0x002fc80000000005 */
[----:B------:R-:W-:-:S04]  /*1f2f0*/  FADD.FTZ R0, -R0, -RZ ;  /* 0x800000ff00007221 */ /* 0x000fc80000010100 */
[----:B------:R-:W-:-:S07]  /*1f300*/  FFMA R5, R5, R0, R5 ;  /* 0x0000000005057223 */ /* 0x000fce0000000005 */
.L_x_56:
[----:B------:R-:W-:Y:S05]  /*1f310*/  BSYNC B1 ;  /* 0x0000000000017941 */ /* 0x000fea0003800000 */
.L_x_54:
[----:B------:R-:W-:Y:S01]  /*1f320*/  FSETP.GEU.AND P0, PT, |R4|, 1.175494350822287508e-38, PT ;  /* 0x008000000400780b */ /* 0x000fe20003f0e200 */
[----:B------:R-:W-:Y:S01]  /*1f330*/  ULDC UR4, c[0x0][0x600] ;  /* 0x0001800000047ab9 */ /* 0x000fe20000000800 */
[----:B------:R-:W-:-:S11]  /*1f340*/  MOV R11, R5 ;  /* 0x00000005000b7202 */ /* 0x000fd60000000f00 */
[----:B------:R-:W-:-:S06]  /*1f350*/  @!P0 FMUL R4, R4, 16777216 ;  /* 0x4b80000004048820 */ /* 0x000fcc0000400000 */
[----:B------:R-:W1:Y:S02]  /*1f360*/  MUFU.LG2 R4, R4 ;  /* 0x0000000400047308 */ /* 0x000e640000000c00 */
[----:B-1----:R-:W-:-:S04]  /*1f370*/  @!P0 FADD R4, R4, -24 ;  /* 0xc1c0000004048421 */ /* 0x002fc80000000000 */
[----:B------:R-:W-:-:S04]  /*1f380*/  FMUL R4, R4, 0.69314718246459960938 ;  /* 0x3f31721804047820 */ /* 0x000fc80000400000 */
[----:B------:R-:W-:-:S07]  /*1f390*/  FFMA R12, R6, UR4, R4 ;  /* 0x00000004060c7c23 */ /* 0x000fce0008000004 */
.L_x_53:
[----:B------:R-:W-:Y:S05]  /*1f3a0*/  BSYNC B0 ;  /* 0x0000000000007941 */ /* 0x000fea0003800000 */
.L_x_52:
[----:B--2---:R-:W2:Y:S01]  /*1f3b0*/  LDL R0, [R1+0x274] ;  /* 0x0002740001007983 */ /* 0x004ea20000100800 */
        /* <DEDUP_REMOVED lines=64> */
[----:B--2---:R-:W-:-:S03]  /*1f7c0*/  R2UR UR5, R0 ;  /* 0x00000000000572ca */ /* 0x004fc600000e0000 */
[----:B------:R-:W2:Y:S01]  /*1f7d0*/  LDL.LU R0, [R1+0x1fc] ;  /* 0x0001fc0001007983 */ /* 0x000ea20000300800 */
[----:B------:R-:W-:Y:S01]  /*1f7e0*/  FMUL R11, R11, UR4 ;  /* 0x000000040b0b7c20 */ /* 0x000fe20008400000 */
[----:B------:R-:W-:-:S04]  /*1f7f0*/  UISETP.NE.AND UP0, UPT, UR61, 0x1, UPT ;  /* 0x000000013d00788c */ /* 0x000fc8000bf05270 */
[----:B------:R-:W-:Y:S01]  /*1f800*/  USEL UR4, URZ, 0x1, UP0 ;  /* 0x000000013f047887 */ /* 0x000fe20008000000 */
[-C--:B------:R-:W-:Y:S01]  /*1f810*/  FMUL R136, R26, R11.reuse ;  /* 0x0000000b1a887220 */ /* 0x080fe20000400000 */
[-C--:B------:R-:W-:Y:S01]  /*1f820*/  FMUL R132, R30, R11.reuse ;  /* 0x0000000b1e847220 */ /* 0x080fe20000400000 */
[-C--:B------:R-:W-:Y:S01]  /*1f830*/  FMUL R128, R34, R11.reuse ;  /* 0x0000000b22807220 */ /* 0x080fe20000400000 */
[-C--:B------:R-:W-:Y:S01]  /*1f840*/  FMUL R124, R38, R11.reuse ;  /* 0x0000000b267c7220 */ /* 0x080fe20000400000 */
[-C--:B------:R-:W-:Y:S01]  /*1f850*/  FMUL R120, R42, R11.reuse ;  /* 0x0000000b2a787220 */ /* 0x080fe20000400000 */
[-C--:B------:R-:W-:Y:S01]  /*1f860*/  FMUL R116, R46, R11.reuse ;  /* 0x0000000b2e747220 */ /* 0x080fe20000400000 */
        /* <DEDUP_REMOVED lines=49> */
[-C--:B--2---:R-:W-:Y:S01]  /*1fb80*/  FMUL R22, R0, R11.reuse ;  /* 0x0000000b00167220 */ /* 0x084fe20000400000 */
[----:B------:R-:W-:-:S05]  /*1fb90*/  FMUL R0, R106, R11 ;  /* 0x0000000b6a007220 */ /* 0x000fca0000400000 */
[----:B------:R1:W-:Y:S04]  /*1fba0*/  STL [R1+0x1c], R0 ;  /* 0x00001c0001007387 */ /* 0x0003e80000100800 */
[----:B------:R2:W-:Y:S01]  /*1fbb0*/  STL [R1+0x24], R2 ;  /* 0x0000240201007387 */ /* 0x0005e20000100800 */
[-C--:B-1----:R-:W-:Y:S01]  /*1fbc0*/  FMUL R0, R114, R11.reuse ;  /* 0x0000000b72007220 */ /* 0x082fe20000400000 */
[----:B--2---:R-:W-:-:S04]  /*1fbd0*/  FMUL R2, R115, R11 ;  /* 0x0000000b73027220 */ /* 0x004fc80000400000 */
[----:B------:R1:W-:Y:S04]  /*1fbe0*/  STL [R1+0x2c], R0 ;  /* 0x00002c0001007387 */ /* 0x0003e80000100800 */
[----:B------:R2:W-:Y:S01]  /*1fbf0*/  STL [R1+0x20], R2 ;  /* 0x0000200201007387 */ /* 0x0005e20000100800 */
[----:B-1----:R-:W-:-:S03]  /*1fc00*/  FMUL R0, R119, R11 ;  /* 0x0000000b77007220 */ /* 0x002fc60000400000 */
[----:B------:R1:W-:Y:S01]  /*1fc10*/  STL [R1+0x34], R3 ;  /* 0x0000340301007387 */ /* 0x0003e20000100800 */
[----:B--2---:R-:W-:-:S03]  /*1fc20*/  FMUL R2, R122, R11 ;  /* 0x0000000b7a027220 */ /* 0x004fc60000400000 */
[----:B------:R2:W-:Y:S01]  /*1fc30*/  STL [R1+0x28], R0 ;  /* 0x0000280001007387 */ /* 0x0005e20000100800 */
[----:B-1----:R-:W-:-:S03]  /*1fc40*/  FMUL R3, R123, R11 ;  /* 0x0000000b7b037220 */ /* 0x002fc60000400000 */
        /* <DEDUP_REMOVED lines=24> */
[----:B------:R-:W-:Y:S01]  /*1fdd0*/  STL [R1+0x6c], R2 ;  /* 0x00006c0201007387 */ /* 0x000fe20000100800 */
[----:B---3--:R-:W-:-:S03]  /*1fde0*/  FMUL R0, R150, R11 ;  /* 0x0000000b96007220 */ /* 0x008fc60000400000 */
[----:B------:R-:W-:Y:S04]  /*1fdf0*/  STL [R1+0x60], R3 ;  /* 0x0000600301007387 */ /* 0x000fe80000100800 */
[----:B------:R1:W-:Y:S02]  /*1fe00*/  STL [R1+0x70], R0 ;  /* 0x0000700001007387 */ /* 0x0003e40000100800 */
[----:B-1----:R-:W-:-:S04]  /*1fe10*/  MOV R0, UR4 ;  /* 0x0000000400007c02 */ /* 0x002fc80008000f00 */
[----:B------:R-:W-:-:S04]  /*1fe20*/  SHF.L.U32 R0, R0, 0x1f, RZ ;  /* 0x0000001f00007819 */ /* 0x000fc800000006ff */
[----:B------:R-:W1:Y:S01]  /*1fe30*/  SYNCS.PHASECHK.TRANS64.TRYWAIT P0, [UR5+0x8], R0 ;  /* 0x00000800ff0075a7 */ /* 0x000e620008000145 */
[----:B------:R-:W-:-:S05]  /*1fe40*/  FMUL R2, R151, R11 ;  /* 0x0000000b97027220 */ /* 0x000fca0000400000 */
[----:B------:R2:W-:Y:S02]  /*1fe50*/  STL [R1+0x68], R2 ;  /* 0x0000680201007387 */ /* 0x0005e40000100800 */
[----:B--2---:R-:W2:Y:S01]  /*1fe60*/  S2R R2, SR_TID.X ;  /* 0x0000000000027919 */ /* 0x004ea20000002100 */
        /* <DEDUP_REMOVED lines=52> */
[----:B-12---:R-:W-:Y:S06]  /*201b0*/  @!P0 BRA `(.L_x_57) ;  /* 0x0000006000908947 */ /* 0x006fec0003800000 */
.L_x_135:
[C---:B------:R-:W-:Y:S01]  /*201c0*/  LOP3.LUT P0, RZ, R2.reuse, 0x3, RZ, 0xc0, !PT ;  /* 0x0000000302ff7812 */ /* 0x040fe2000780c0ff */
[----:B------:R-:W-:Y:S01]  /*201d0*/  ULDC.64 UR8, c[0x0][0x208] ;  /* 0x0000820000087ab9 */ /* 0x000fe20000000a00 */
[----:B------:R-:W-:Y:S01]  /*201e0*/  LOP3.LUT R62, R2, 0x7f, RZ, 0xc0, !PT ;  /* 0x0000007f023e7812 */ /* 0x000fe200078ec0ff */
[----:B------:R-:W-:Y:S03]  /*201f0*/  BSSY B0, `(.L_x_58) ;  /* 0x0000018000007945 */ /* 0x000fe60003800000 */
[----:B------:R-:W-:-:S07]  /*20200*/  SHF.R.U32.HI R60, RZ, 0x5, R62 ;  /* 0x00000005ff3c7819 */ /* 0x000fce000001163e */
[----:B------:R-:W-:Y:S05]  /*20210*/  @P0 BRA `(.L_x_59) ;  /* 0x0000000000540947 */ /* 0x000fea0003800000 */
[----:B------:R-:W2:Y:S01]  /*20220*/  S2UR UR4, SR_CTAID.Y ;  /* 0x00000000000479c3 */ /* 0x000ea20000002600 */
[----:B------:R-:W-:Y:S01]  /*20230*/  SHF.R.U32.HI R2, RZ, 0x2, R2 ;  /* 0x00000002ff027819 */ /* 0x000fe20000011602 */
[----:B------:R-:W-:Y:S01]  /*20240*/  ULDC.64 UR6, c[0x0][0x688] ;  /* 0x0001a20000067ab9 */ /* 0x000fe20000000a00 */
[----:B-1----:R-:W-:Y:S01]  /*20250*/  SHF.L.U32 R0, R60, 0x4, RZ ;  /* 0x000000043c007819 */ /* 0x002fe200000006ff */
[----:B------:R-:W-:Y:S01]  /*20260*/  ULDC UR10, c[0x0][0x288] ;  /* 0x0000a200000a7ab9 */ /* 0x000fe20000000800 */
[----:B------:R-:W-:-:S03]  /*20270*/  LOP3.LUT R2, R2, 0x7, RZ, 0xc0, !PT ;  /* 0x0000000702027812 */ /* 0x000fc600078ec0ff */
[----:B------:R-:W1:Y:S01]  /*20280*/  S2UR UR5, SR_CTAID.Z ;  /* 0x00000000000579c3 */ /* 0x000e620000002700 */
[----:B------:R-:W-:-:S05]  /*20290*/  LOP3.LUT R0, R0, 0xfffffff0, R2, 0xe2, !PT ;  /* 0xfffffff000007812 */ /* 0x000fca00078ee202 */
[----:B------:R-:W-:-:S05]  /*202a0*/  VIADD R2, R0, UR42 ;  /* 0x0000002a00027c36 */ /* 0x000fca0008000000 */
[C---:B------:R-:W-:Y:S02]  /*202b0*/  ISETP.GE.U32.AND P0, PT, R2.reuse, UR10, PT ;  /* 0x0000000a02007c0c */ /* 0x040fe4000bf06070 */
[----:B------:R-:W-:Y:S01]  /*202c0*/  IADD3 R2, R2, 0x8, RZ ;  /* 0x0000000802027810 */ /* 0x000fe20007ffe0ff */
[----:B--2---:R-:W-:-:S03]  /*202d0*/  UIMAD UR4, UR4, UR6, UR42 ;  /* 0x00000006040472a4 */ /* 0x004fc6000f8e022a */
[----:B------:R-:W-:Y:S01]  /*202e0*/  ISETP.GE.U32.AND P1, PT, R2, UR10, PT ;  /* 0x0000000a02007c0c */ /* 0x000fe2000bf26070 */
[----:B-1----:R-:W-:-:S06]  /*202f0*/  UIMAD UR4, UR5, UR7, UR4 ;  /* 0x00000007050472a4 */ /* 0x002fcc000f8e0204 */
[----:B------:R-:W-:Y:S01]  /*20300*/  IADD3 R0, P2, R0, UR4, RZ ;  /* 0x0000000400007c10 */ /* 0x000fe2000ff5e0ff */
[----:B------:R-:W-:-:S03]  /*20310*/  ULDC.64 UR4, c[0x0][0x680] ;  /* 0x0001a00000047ab9 */ /* 0x000fc60000000a00 */
[----:B------:R-:W-:Y:S02]  /*20320*/  IADD3.X R3, RZ, RZ, RZ, P2, !PT ;  /* 0x000000ffff037210 */ /* 0x000fe400017fe4ff */
[----:B------:R-:W-:-:S04]  /*20330*/  LEA R2, P2, R0, UR4, 0x2 ;  /* 0x0000000400027c11 */ /* 0x000fc8000f8410ff */
[----:B------:R-:W-:-:S05]  /*20340*/  LEA.HI.X R3, R0, UR5, R3, 0x2, P2 ;  /* 0x0000000500037c11 */ /* 0x000fca00090f1403 */
[----:B------:R2:W-:Y:S04]  /*20350*/  @!P0 STG.E desc[UR8][R2.64], R10 ;  /* 0x0000000a02008986 */ /* 0x0005e8000c101908 */
[----:B------:R2:W-:Y:S02]  /*20360*/  @!P1 STG.E desc[UR8][R2.64+0x20], R12 ;  /* 0x0000200c02009986 */ /* 0x0005e4000c101908 */
.L_x_59:
[----:B------:R-:W-:Y:S05]  /*20370*/  BSYNC B0 ;  /* 0x0000000000007941 */ /* 0x000fea0003800000 */
.L_x_58:
[----:B------:R-:W-:Y:S02]  /*20380*/  ULDC.64 UR4, c[0x0][0x730] ;  /* 0x0001cc0000047ab9 */ /* 0x000fe40000000a00 */
[----:B------:R-:W-:-:S04]  /*20390*/  ISETP.NE.U32.AND P0, PT, RZ, UR4, PT ;  /* 0x00000004ff007c0c */ /* 0x000fc8000bf05070 */
[----:B------:R-:W-:-:S13]  /*203a0*/  ISETP.NE.AND.EX P0, PT, RZ, UR5, PT, P0 ;  /* 0x00000005ff007c0c */ /* 0x000fda000bf05300 */
[----:B------:R-:W-:Y:S05]  /*203b0*/  @P0 BRA `(.L_x_60) ;  /* 0x0000000000200947 */ /* 0x000fea0003800000 */
[----:B------:R-:W-:Y:S02]  /*203c0*/  ULDC.64 UR4, c[0x0][0x728] ;  /* 0x0001ca0000047ab9 */ /* 0x000fe40000000a00 */
[----:B------:R-:W-:-:S04]  /*203d0*/  ISETP.NE.U32.AND P0, PT, RZ, UR4, PT ;  /* 0x00000004ff007c0c */ /* 0x000fc8000bf05070 */
[----:B------:R-:W-:-:S13]  /*203e0*/  ISETP.NE.AND.EX P0, PT, RZ, UR5, PT, P0 ;  /* 0x00000005ff007c0c */ /* 0x000fda000bf05300 */
[----:B------:R-:W-:Y:S05]  /*203f0*/  @!P0 BRA `(.L_x_61) ;  /* 0x00000000000c8947 */ /* 0x000fea0003800000 */
[----:B-12---:R-:W1:Y:S02]  /*20400*/  LDC.64 R2, c[0x0][0x728] ;  /* 0x0001ca00ff027b82 */ /* 0x006e640000000a00 */
[----:B-1----:R4:W5:Y:S01]  /*20410*/  LDG.E R57, desc[UR8][R2.64] ;  /* 0x0000000802397981 */ /* 0x002962000c1e1900 */
[----:B------:R-:W-:Y:S05]  /*20420*/  BRA `(.L_x_60) ;  /* 0x0000000000047947 */ /* 0x000fea0003800000 */
.L_x_61:
[----:B------:R-:W3:Y:S02]  /*20430*/  LDC R57, c[0x0][0x720] ;  /* 0x0001c800ff397b82 */ /* 0x000ee40000000800 */
.L_x_60:
[----:B-1----:R-:W-:-:S04]  /*20440*/  MOV R0, RZ ;  /* 0x000000ff00007202 */ /* 0x002fc80000000f00 */
[----:B------:R-:W-:-:S13]  /*20450*/  LOP3.LUT P0, RZ, R0, 0x1bf, RZ, 0xc0, !PT ;  /* 0x000001bf00ff7812 */ /* 0x000fda000780c0ff */
[----:B------:R-:W-:Y:S05]  /*20460*/  @!P0 BRA `(.L_x_62) ;  /* 0x0000000000408947 */ /* 0x000fea0003800000 */
[----:B--2-4-:R-:W-:Y:S01]  /*20470*/  MOV R2, 0x0 ;  /* 0x0000000000027802 */ /* 0x014fe20000000f00 */
[----:B------:R-:W-:Y:S01]  /*20480*/  ULDC.64 UR4, c[0x4][0x70] ;  /* 0x01001c0000047ab9 */ /* 0x000fe20000000a00 */
[----:B------:R-:W-:Y:S01]  /*20490*/  ULDC.64 UR6, c[0x4][0x78] ;  /* 0x01001e0000067ab9 */ /* 0x000fe20000000a00 */
[----:B------:R-:W-:Y:S01]  /*204a0*/  ULDC.64 UR8, c[0x4][0x8] ;  /* 0x0100020000087ab9 */ /* 0x000fe20000000a00 */
[----:B------:R-:W-:Y:S01]  /*204b0*/  MOV R4, UR4 ;  /* 0x0000000400047c02 */ /* 0x000fe20008000f00 */
[----:B------:R-:W-:Y:S01]  /*204c0*/  IMAD.U32 R5, RZ, RZ, UR5 ;  /* 0x00000005ff057e24 */ /* 0x000fe2000f8e00ff */
[----:B------:R-:W1:Y:S01]  /*204d0*/  LDC.64 R2, c[0x4][R2] ;  /* 0x0100000002027b82 */ /* 0x000e620000000a00 */
[----:B------:R-:W-:Y:S01]  /*204e0*/  MOV R6, UR6 ;  /* 0x0000000600067c02 */ /* 0x000fe20008000f00 */
[----:B------:R-:W-:Y:S01]  /*204f0*/  IMAD.U32 R11, RZ, RZ, UR9 ;  /* 0x00000009ff0b7e24 */ /* 0x000fe2000f8e00ff */
[----:B------:R-:W-:Y:S02]  /*20500*/  MOV R7, UR7 ;  /* 0x0000000700077c02 */ /* 0x000fe40008000f00 */
[----:B------:R-:W-:-:S02]  /*20510*/  MOV R10, UR8 ;  /* 0x00000008000a7c02 */ /* 0x000fc40008000f00 */
[----:B------:R-:W-:Y:S02]  /*20520*/  MOV R8, 0x70 ;  /* 0x0000007000087802 */ /* 0x000fe40000000f00 */
[----:B------:R-:W-:Y:S02]  /*20530*/  MOV R12, 0x1 ;  /* 0x00000001000c7802 */ /* 0x000fe40000000f00 */
[----:B------:R-:W-:-:S07]  /*20540*/  MOV R13, RZ ;  /* 0x000000ff000d7202 */ /* 0x000fce0000000f00 */
[----:B------:R-:W-:-:S07]  /*20550*/  LEPC R20, `(.L_x_62) ;  /* 0x000000001014794e */ /* 0x000fce0000000000 */
[----:B-1-3-5:R-:W-:Y:S05]  /*20560*/  CALL.ABS.NOINC R2 ;  /* 0x0000000002007343 */ /* 0x02afea0003c00000 */
.L_x_62:
[----:B------:R-:W-:Y:S01]  /*20570*/  MOV R0, UR61 ;  /* 0x0000003d00007c02 */ /* 0x000fe20008000f00 */
[----:B--2-4-:R-:W-:-:S04]  /*20580*/  IMAD.U32 R2, RZ, RZ, UR60 ;  /* 0x0000003cff027e24 */ /* 0x014fc8000f8e00ff */
[----:B------:R-:W-:-:S05]  /*20590*/  IMAD R2, R0, 0x2200, R2 ;  /* 0x0000220000027824 */ /* 0x000fca00078e0202 */
[----:B------:R-:W-:-:S04]  /*205a0*/  IADD3 R58, R2, -0x2200, RZ ;  /* 0xffffde00023a7810 */ /* 0x000fc80007ffe0ff */
[----:B------:R-:W-:-:S13]  /*205b0*/  LOP3.LUT P0, RZ, R58, 0x1b0, RZ, 0xc0, !PT ;  /* 0x000001b03aff7812 */ /* 0x000fda000780c0ff */
[----:B------:R-:W-:Y:S05]  /*205c0*/  @!P0 BRA `(.L_x_63) ;  /* 0x0000000000408947 */ /* 0x000fea0003800000 */
[----:B------:R-:W-:Y:S01]  /*205d0*/  MOV R14, 0x0 ;  /* 0x00000000000e7802 */ /* 0x000fe20000000f00 */
        /* <DEDUP_REMOVED lines=15> */
.L_x_63:
[----:B------:R-:W1:Y:S01]  /*206d0*/  S2R R8, SR_TID.X ;  /* 0x0000000000087919 */ /* 0x000e620000002100 */
[----:B------:R-:W-:Y:S01]  /*206e0*/  ULDC.64 UR4, c[0x0][0x730] ;  /* 0x0001cc0000047ab9 */ /* 0x000fe20000000a00 */
[----:B------:R-:W-:Y:S01]  /*206f0*/  VIADD R62, R62, 0x1f ;  /* 0x0000001f3e3e7836 */ /* 0x000fe20000000000 */
[----:B------:R-:W-:-:S04]  /*20700*/  ISETP.NE.U32.AND P0, PT, RZ, UR4, PT ;  /* 0x00000004ff007c0c */ /* 0x000fc8000bf05070 */
[----:B------:R-:W-:Y:S02]  /*20710*/  ISETP.NE.AND.EX P0, PT, RZ, UR5, PT, P0 ;  /* 0x00000005ff007c0c */ /* 0x000fe4000bf05300 */
[----:B------:R-:W-:-:S11]  /*20720*/  ISETP.GT.U32.AND P1, PT, R62, 0x3e, PT ;  /* 0x0000003e3e00780c */ /* 0x000fd60003f24070 */
[----:B---3-5:R-:W2:Y:S01]  /*20730*/  @P0 LDC R57, c[0x0][0x720] ;  /* 0x0001c800ff390b82 */ /* 0x028ea20000000800 */
[----:B-1----:R-:W-:Y:S02]  /*20740*/  SHF.L.U32 R7, R8, 0x5, RZ ;  /* 0x0000000508077819 */ /* 0x002fe400000006ff */
[----:B------:R-:W-:Y:S02]  /*20750*/  SHF.R.U32.HI R0, RZ, 0x1, R8 ;  /* 0x00000001ff007819 */ /* 0x000fe40000011608 */
[----:B------:R-:W-:-:S04]  /*20760*/  LOP3.LUT R3, R7, 0xc0, RZ, 0xc0, !PT ;  /* 0x000000c007037812 */ /* 0x000fc800078ec0ff */
[----:B------:R-:W-:Y:S02]  /*20770*/  LOP3.LUT R3, R3, 0x8, R0, 0xf8, !PT ;  /* 0x0000000803037812 */ /* 0x000fe400078ef800 */
[----:B------:R-:W-:Y:S01]  /*20780*/  SHF.L.U32 R0, R8, 0x2, RZ ;  /* 0x0000000208007819 */ /* 0x000fe200000006ff */
[-C--:B--2---:R-:W-:Y:S01]  /*20790*/  FMUL R4, R165, R57.reuse ;  /* 0x00000039a5047220 */ /* 0x084fe20000400000 */
[-C--:B------:R-:W-:Y:S02]  /*207a0*/  FMUL R161, R161, R57.reuse ;  /* 0x00000039a1a17220 */ /* 0x080fe40000400000 */
[----:B------:R-:W-:Y:S01]  /*207b0*/  LOP3.LUT R3, R3, 0x18, R0, 0x78, !PT ;  /* 0x0000001803037812 */ /* 0x000fe200078e7800 */
[-C--:B------:R-:W-:Y:S01]  /*207c0*/  FMUL R5, R44, R57.reuse ;  /* 0x000000392c057220 */ /* 0x080fe20000400000 */
[----:B------:R-:W-:Y:S01]  /*207d0*/  LOP3.LUT R0, R7, 0x20, RZ, 0xc0, !PT ;  /* 0x0000002007007812 */ /* 0x000fe200078ec0ff */
[-C--:B------:R-:W-:Y:S01]  /*207e0*/  FMUL R49, R49, R57.reuse ;  /* 0x0000003931317220 */ /* 0x080fe20000400000 */
[----:B------:R-:W-:Y:S01]  /*207f0*/  LOP3.LUT R7, R7, 0x100, RZ, 0xc0, !PT ;  /* 0x0000010007077812 */ /* 0x000fe200078ec0ff */
[-C--:B------:R-:W-:Y:S01]  /*20800*/  FMUL R6, R157, R57.reuse ;  /* 0x000000399d067220 */ /* 0x080fe20000400000 */
[----:B------:R-:W-:Y:S01]  /*20810*/  LEA R0, R60, R0, 0x9 ;  /* 0x000000003c007211 */ /* 0x000fe200078e48ff */
[-C--:B------:R-:W-:Y:S01]  /*20820*/  FMUL R153, R153, R57.reuse ;  /* 0x0000003999997220 */ /* 0x080fe20000400000 */
[----:B------:R-:W-:Y:S01]  /*20830*/  FMUL R45, R45, R57 ;  /* 0x000000392d2d7220 */ /* 0x000fe20000400000 */
[----:B------:R-:W-:-:S02]  /*20840*/  F2FP.BF16.F32.PACK_AB R4, R161, R4 ;  /* 0x00000004a104723e */ /* 0x000fc400000010ff */
[----:B------:R-:W-:Y:S01]  /*20850*/  IADD3 R3, R3, R0, R7 ;  /* 0x0000000003037210 */ /* 0x000fe20007ffe007 */
[----:B------:R-:W-:Y:S01]  /*20860*/  FMUL R7, R40, R57 ;  /* 0x0000003928077220 */ /* 0x000fe20000400000 */
[----:B------:R-:W-:Y:S02]  /*20870*/  F2FP.BF16.F32.PACK_AB R5, R49, R5 ;  /* 0x000000053105723e */ /* 0x000fe400000010ff */
[----:B------:R-:W-:Y:S02]  /*20880*/  F2FP.BF16.F32.PACK_AB R6, R153, R6 ;  /* 0x000000069906723e */ /* 0x000fe400000010ff */
[----:B------:R-:W-:Y:S01]  /*20890*/  F2FP.BF16.F32.PACK_AB R7, R45, R7 ;  /* 0x000000072d07723e */ /* 0x000fe200000010ff */
[----:B------:R-:W-:Y:S06]  /*208a0*/  @P1 BRA `(.L_x_64) ;  /* 0x0000000000041947 */ /* 0x000fec0003800000 */
[----:B------:R-:W-:-:S04]  /*208b0*/  DEPBAR.LE SB0, 0x1 ;  /* 0x000080400000791a */ /* 0x000fc80000000000 */
.L_x_64:
[----:B------:R-:W2:Y:S04]  /*208c0*/  LDL.LU R11, [R1] ;  /* 0x00000000010b7983 */ /* 0x000ea80000300800 */
[----:B------:R-:W3:Y:S04]  /*208d0*/  LDL.LU R10, [R1+0x10] ;  /* 0x00001000010a7983 */ /* 0x000ee80000300800 */
[----:B------:R-:W4:Y:S01]  /*208e0*/  LDL.LU R9, [R1+0x4] ;  /* 0x0000040001097983 */ /* 0x000f220000300800 */
[----:B------:R-:W-:Y:S05]  /*208f0*/  WARPSYNC.ALL ;  /* 0x0000000000007948 */ /* 0x000fea0003800000 */
[----:B------:R-:W4:Y:S04]  /*20900*/  LDL.LU R44, [R1+0x74] ;  /* 0x00007400012c7983 */ /* 0x000f280000300800 */
[----:B------:R-:W4:Y:S04]  /*20910*/  LDL.LU R40, [R1+0x14] ;  /* 0x0000140001287983 */ /* 0x000f280000300800 */
[----:B------:R-:W4:Y:S04]  /*20920*/  LDL.LU R21, [R1+0x84] ;  /* 0x0000840001157983 */ /* 0x000f280000300800 */
[----:B------:R-:W4:Y:S01]  /*20930*/  LDL.LU R13, [R1+0x80] ;  /* 0x00008000010d7983 */ /* 0x000f220000300800 */
[C---:B------:R-:W-:Y:S01]  /*20940*/  IMAD R0, R3.reuse, 0x2, R2 ;  /* 0x0000000203007824 */ /* 0x040fe200078e0202 */
[----:B------:R-:W-:Y:S01]  /*20950*/  BAR.SYNC.DEFER_BLOCKING 0x1, 0x80 ;  /* 0x0042000000007b1d */ /* 0x000fe20000010000 */
[----:B------:R-:W-:-:S02]  /*20960*/  LEA R3, R3, R58, 0x1 ;  /* 0x0000003a03037211 */ /* 0x000fc400078e08ff */
[----:B------:R-:W-:Y:S02]  /*20970*/  LOP3.LUT P0, RZ, R8, 0x4, RZ, 0xc0, !PT ;  /* 0x0000000408ff7812 */ /* 0x000fe4000780c0ff */
[----:B------:R-:W-:Y:S01]  /*20980*/  MOV R58, 0x10 ;  /* 0x00000010003a7802 */ /* 0x000fe20000000f00 */
[-C--:B------:R-:W-:Y:S01]  /*20990*/  FMUL R162, R162, R57.reuse ;  /* 0x00000039a2a27220 */ /* 0x080fe20000400000 */
[-C--:B------:R-:W-:Y:S01]  /*209a0*/  FMUL R48, R48, R57.reuse ;  /* 0x0000003930307220 */ /* 0x080fe20000400000 */
[----:B------:R-:W4:Y:S01]  /*209b0*/  LDL.LU R20, [R1+0x94] ;  /* 0x0000940001147983 */ /* 0x000f220000300800 */
[-C--:B------:R-:W-:Y:S01]  /*209c0*/  FMUL R154, R154, R57.reuse ;  /* 0x000000399a9a7220 */ /* 0x080fe20000400000 */
[-C--:B------:R-:W-:Y:S01]  /*209d0*/  FMUL R41, R41, R57.reuse ;  /* 0x0000003929297220 */ /* 0x080fe20000400000 */
[----:B------:R-:W-:Y:S01]  /*209e0*/  SEL R58, R58, 0xfffffff0, !P0 ;  /* 0xfffffff03a3a7807 */ /* 0x000fe20004000000 */
[----:B------:R-:W4:Y:S01]  /*209f0*/  LDL.LU R15, [R1+0x90] ;  /* 0x00009000010f7983 */ /* 0x000f220000300800 */
[----:B------:R-:W-:-:S03]  /*20a00*/  FMUL R74, R182, R57 ;  /* 0x00000039b64a7220 */ /* 0x000fc60000400000 */
[----:B------:R-:W4:Y:S01]  /*20a10*/  LDL.LU R14, [R1+0xa4] ;  /* 0x0000a400010e7983 */ /* 0x000f220000300800 */
[-C--:B------:R-:W-:Y:S01]  /*20a20*/  FMUL R70, R178, R57.reuse ;  /* 0x00000039b2467220 */ /* 0x080fe20000400000 */
[-C--:B------:R-:W-:Y:S01]  /*20a30*/  FMUL R64, R173, R57.reuse ;  /* 0x00000039ad407220 */ /* 0x080fe20000400000 */
[-C--:B------:R-:W-:Y:S01]  /*20a40*/  FMUL R62, R170, R57.reuse ;  /* 0x00000039aa3e7220 */ /* 0x080fe20000400000 */
[----:B------:R-:W-:Y:S01]  /*20a50*/  STL [R1+0x278], R2 ;  /* 0x0002780201007387 */ /* 0x000fe20000100800 */
[-C--:B------:R-:W-:Y:S01]  /*20a60*/  FMUL R75, R28, R57.reuse ;  /* 0x000000391c4b7220 */ /* 0x080fe20000400000 */
[-C--:B------:R-:W-:Y:S01]  /*20a70*/  FMUL R71, R29, R57.reuse ;  /* 0x000000391d477220 */ /* 0x080fe20000400000 */
[-C--:B------:R-:W-:Y:S01]  /*20a80*/  FMUL R72, R181, R57.reuse ;  /* 0x00000039b5487220 */ /* 0x080fe20000400000 */
[----:B------:R1:W-:Y:S01]  /*20a90*/  STSM.16.M88.4 [R0+-0x2200], R4 ;  /* 0xffde000400007844 */ /* 0x0003e20000000200 */
[-C--:B------:R-:W-:Y:S01]  /*20aa0*/  FMUL R95, R18, R57.reuse ;  /* 0x00000039125f7220 */ /* 0x080fe20000400000 */
[-C--:B------:R-:W-:Y:S01]  /*20ab0*/  FMUL R87, R16, R57.reuse ;  /* 0x0000003910577220 */ /* 0x080fe20000400000 */
[-C--:B------:R-:W-:Y:S01]  /*20ac0*/  FMUL R99, R19, R57.reuse ;  /* 0x0000003913637220 */ /* 0x080fe20000400000 */
[----:B------:R-:W4:Y:S01]  /*20ad0*/  LDL.LU R12, [R1+0xa0] ;  /* 0x0000a000010c7983 */ /* 0x000f220000300800 */
        /* <DEDUP_REMOVED lines=11> */
[-C--:B-1----:R-:W-:Y:S01]  /*20b90*/  FMUL R4, R166, R57.reuse ;  /* 0x00000039a6047220 */ /* 0x082fe20000400000 */
[-C--:B------:R-:W-:Y:S01]  /*20ba0*/  FMUL R5, R37, R57.reuse ;  /* 0x0000003925057220 */ /* 0x080fe20000400000 */
[-C--:B------:R-:W-:Y:S01]  /*20bb0*/  FMUL R6, R158, R57.reuse ;  /* 0x000000399e067220 */ /* 0x080fe20000400000 */
[----:B------:R-:W-:Y:S01]  /*20bc0*/  FMUL R7, R36, R57 ;  /* 0x0000003924077220 */ /* 0x000fe20000400000 */
[----:B------:R-:W-:Y:S01]  /*20bd0*/  LEA R0, R58, R3, 0x1 ;  /* 0x000000033a007211 */ /* 0x000fe200078e08ff */
[-C--:B------:R-:W-:Y:S01]  /*20be0*/  FMUL R66, R174, R57.reuse ;  /* 0x00000039ae427220 */ /* 0x080fe20000400000 */
[----:B------:R-:W-:Y:S01]  /*20bf0*/  F2FP.BF16.F32.PACK_AB R4, R162, R4 ;  /* 0x00000004a204723e */ /* 0x000fe200000010ff */
[----:B------:R-:W-:Y:S01]  /*20c00*/  FMUL R68, R177, R57 ;  /* 0x00000039b1447220 */ /* 0x000fe20000400000 */
[----:B------:R-:W-:Y:S01]  /*20c10*/  F2FP.BF16.F32.PACK_AB R5, R48, R5 ;  /* 0x000000053005723e */ /* 0x000fe200000010ff */
[-C--:B------:R-:W-:Y:S01]  /*20c20*/  FMUL R60, R169, R57.reuse ;  /* 0x00000039a93c7220 */ /* 0x080fe20000400000 */
[----:B------:R-:W-:Y:S01]  /*20c30*/  F2FP.BF16.F32.PACK_AB R6, R154, R6 ;  /* 0x000000069a06723e */ /* 0x000fe200000010ff */
[----:B------:R-:W-:Y:S01]  /*20c40*/  FMUL R234, R234, R57 ;  /* 0x00000039eaea7220 */ /* 0x000fe20000400000 */
[----:B------:R-:W-:Y:S01]  /*20c50*/  F2FP.BF16.F32.PACK_AB R7, R41, R7 ;  /* 0x000000072907723e */ /* 0x000fe200000010ff */
[-C--:B------:R-:W-:Y:S01]  /*20c60*/  FMUL R61, R61, R57.reuse ;  /* 0x000000393d3d7220 */ /* 0x080fe20000400000 */
[-C--:B------:R-:W-:Y:S01]  /*20c70*/  FMUL R233, R233, R57.reuse ;  /* 0x00000039e9e97220 */ /* 0x080fe20000400000 */
[-C--:B------:R-:W-:Y:S01]  /*20c80*/  FMUL R232, R232, R57.reuse ;  /* 0x00000039e8e87220 */ /* 0x080fe20000400000 */
[-C--:B------:R-:W-:Y:S01]  /*20c90*/  FMUL R231, R231, R57.reuse ;  /* 0x00000039e7e77220 */ /* 0x080fe20000400000 */
[----:B------:R1:W-:Y:S01]  /*20ca0*/  STSM.16.M88.4 [R0], R4 ;  /* 0x0000000400007844 */ /* 0x0003e20000000200 */
        /* <DEDUP_REMOVED lines=52> */
[-C--:B---3--:R-:W-:Y:S01]  /*20ff0*/  FMUL R178, R10, R57.reuse ;  /* 0x000000390ab27220 */ /* 0x088fe20000400000 */
[----:B------:R-:W2:Y:S01]  /*21000*/  LDL.LU R11, [R1+0xb4] ;  /* 0x0000b400010b7983 */ /* 0x000ea20000300800 */
[----:B----4-:R-:W-:-:S03]  /*21010*/  FMUL R173, R9, R57 ;  /* 0x0000003909ad7220 */ /* 0x010fc60000400000 */
[----:B------:R-:W3:Y:S04]  /*21020*/  LDL.LU R10, [R1+0xb0] ;  /* 0x0000b000010a7983 */ /* 0x000ee80000300800 */
[----:B------:R-:W4:Y:S04]  /*21030*/  LDL.LU R9, [R1+0xc4] ;  /* 0x0000c40001097983 */ /* 0x000f280000300800 */
[----:B------:R-:W4:Y:S04]  /*21040*/  LDL.LU R8, [R1+0xc0] ;  /* 0x0000c00001087983 */ /* 0x000f280000300800 */
[----:B-1----:R-:W4:Y:S04]  /*21050*/  LDL.LU R6, [R1+0xd4] ;  /* 0x0000d40001067983 */ /* 0x002f280000300800 */
[----:B------:R-:W4:Y:S01]  /*21060*/  LDL.LU R2, [R1+0xd0] ;  /* 0x0000d00001027983 */ /* 0x000f220000300800 */
[----:B------:R-:W-:-:S03]  /*21070*/  FMUL R165, R13, R57 ;  /* 0x000000390da57220 */ /* 0x000fc60000400000 */
[----:B------:R-:W4:Y:S04]  /*21080*/  LDL.LU R13, [R1+0xe4] ;  /* 0x0000e400010d7983 */ /* 0x000f280000300800 */
[----:B------:R-:W4:Y:S04]  /*21090*/  LDL.LU R5, [R1+0xe0] ;  /* 0x0000e00001057983 */ /* 0x000f280000300800 */
[----:B------:R-:W4:Y:S04]  /*210a0*/  LDL.LU R4, [R1+0xf4] ;  /* 0x0000f40001047983 */ /* 0x000f280000300800 */
[----:B------:R-:W4:Y:S01]  /*210b0*/  LDL.LU R7, [R1+0xf0] ;  /* 0x0000f00001077983 */ /* 0x000f220000300800 */
[-C--:B------:R-:W-:Y:S01]  /*210c0*/  FMUL R157, R12, R57.reuse ;  /* 0x000000390c9d7220 */ /* 0x080fe20000400000 */
[----:B------:R-:W-:-:S02]  /*210d0*/  FMUL R162, R14, R57 ;  /* 0x000000390ea27220 */ /* 0x000fc40000400000 */
        /* <DEDUP_REMOVED lines=54> */
[----:B------:R-:W-:Y:S01]  /*21440*/  @!PT LDS RZ, [RZ] ;  /* 0x00000000fffff984 */ /* 0x000fe20000000800 */
[----:B------:R-:W-:Y:S01]  /*21450*/  @!PT LDS RZ, [RZ] ;  /* 0x00000000fffff984 */ /* 0x000fe20000000800 */
[----:B------:R-:W-:Y:S01]  /*21460*/  @!PT LDS RZ, [RZ] ;  /* 0x00000000fffff984 */ /* 0x000fe20000000800 */
[----:B------:R-:W-:Y:S01]  /*21470*/  @!PT LDS RZ, [RZ] ;  /* 0x00000000fffff984 */ /* 0x000fe20000000800 */
[----:B------:R1:W-:Y:S06]  /*21480*/  MEMBAR.ALL.CTA ;  /* 0x0000000000007992 */ /* 0x0003ec0000008000 */
[----:B-1----:R-:W1:Y:S01]  /*21490*/  FENCE.VIEW.ASYNC.S ;  /* 0x00000000000073c6 */ /* 0x002e620000000000 */
[----:B--2---:R-:W-:-:S03]  /*214a0*/  FMUL R158, R11, R57 ;  /* 0x000000390b9e7220 */ /* 0x004fc60000400000 */
[----:B------:R-:W2:Y:S01]  /*214b0*/  LDL.LU R11, [R1+0x100] ;  /* 0x00010000010b7983 */ /* 0x000ea20000300800 */
[----:B---3--:R-:W-:-:S03]  /*214c0*/  FMUL R153, R10, R57 ;  /* 0x000000390a997220 */ /* 0x008fc60000400000 */
[----:B------:R-:W3:Y:S01]  /*214d0*/  LDL.LU R10, [R1+0x114] ;  /* 0x00011400010a7983 */ /* 0x000ee20000300800 */
[----:B----4-:R-:W-:-:S03]  /*214e0*/  FMUL R154, R9, R57 ;  /* 0x00000039099a7220 */ /* 0x010fc60000400000 */
[----:B------:R-:W4:Y:S01]  /*214f0*/  LDL.LU R9, [R1+0x110] ;  /* 0x0001100001097983 */ /* 0x000f220000300800 */
[----:B------:R-:W-:-:S03]  /*21500*/  FMUL R149, R8, R57 ;  /* 0x0000003908957220 */ /* 0x000fc60000400000 */
        /* <DEDUP_REMOVED lines=12> */
[----:B------:R-:W4:Y:S04]  /*215d0*/  LDL.LU R7, [R1+0x154] ;  /* 0x0001540001077983 */ /* 0x000f280000300800 */
[----:B------:R-:W4:Y:S01]  /*215e0*/  LDL.LU R13, [R1+0x150] ;  /* 0x00015000010d7983 */ /* 0x000f220000300800 */
[----:B------:R-:W-:-:S03]  /*215f0*/  FMUL R138, R12, R57 ;  /* 0x000000390c8a7220 */ /* 0x000fc60000400000 */
[----:B------:R-:W4:Y:S01]  /*21600*/  LDL.LU R12, [R1+0x164] ;  /* 0x00016400010c7983 */ /* 0x000f220000300800 */
[----:B------:R-:W-:Y:S01]  /*21610*/  FMUL R20, R46, R57 ;  /* 0x000000392e147220 */ /* 0x000fe20000400000 */
[----:B------:R-:W-:Y:S01]  /*21620*/  F2FP.BF16.F32.PACK_AB R62, R62, R232 ;  /* 0x000000e83e3e723e */ /* 0x000fe200000010ff */
[----:B------:R-:W-:Y:S01]  /*21630*/  BSSY B0, `(.L_x_65) ;  /* 0x00000be000007945 */ /* 0x000fe20003800000 */
[----:B------:R-:W-:Y:S02]  /*21640*/  F2FP.BF16.F32.PACK_AB R60, R60, R234 ;  /* 0x000000ea3c3c723e */ /* 0x000fe400000010ff */
[----:B------:R-:W-:Y:S02]  /*21650*/  F2FP.BF16.F32.PACK_AB R61, R61, R233 ;  /* 0x000000e93d3d723e */ /* 0x000fe400000010ff */
[----:B------:R-:W-:Y:S02]  /*21660*/  F2FP.BF16.F32.PACK_AB R63, R63, R231 ;  /* 0x000000e73f3f723e */ /* 0x000fe400000010ff */
[----:B------:R-:W-:-:S02]  /*21670*/  F2FP.BF16.F32.PACK_AB R64, R64, R230 ;  /* 0x000000e64040723e */ /* 0x000fc400000010ff */
[----:B------:R-:W-:Y:S02]  /*21680*/  F2FP.BF16.F32.PACK_AB R65, R65, R229 ;  /* 0x000000e54141723e */ /* 0x000fe400000010ff */
[----:B------:R-:W-:Y:S02]  /*21690*/  F2FP.BF16.F32.PACK_AB R66, R66, R228 ;  /* 0x000000e44242723e */ /* 0x000fe400000010ff */
[----:B------:R-:W-:Y:S01]  /*216a0*/  F2FP.BF16.F32.PACK_AB R67, R67, R227 ;  /* 0x000000e34343723e */ /* 0x000fe200000010ff */
[----:B-1----:R-:W-:Y:S01]  /*216b0*/  BAR.SYNC.DEFER_BLOCKING 0x1, 0x80 ;  /* 0x0042000000007b1d */ /* 0x002fe20000010000 */
[----:B--2---:R-:W-:-:S05]  /*216c0*/  FMUL R133, R11, R57 ;  /* 0x000000390b857220 */ /* 0x004fca0000400000 */
        /* <DEDUP_REMOVED lines=21> */
[----:B--2---:R-:W-:-:S03]  /*21820*/  FMUL R109, R11, R57 ;  /* 0x000000390b6d7220 */ /* 0x004fc60000400000 */
[----:B------:R-:W2:Y:S01]  /*21830*/  LDL.LU R11, [R1+0x1c0] ;  /* 0x0001c000010b7983 */ /* 0x000ea20000300800 */
[----:B---3--:R-:W-:-:S03]  /*21840*/  FMUL R110, R10, R57 ;  /* 0x000000390a6e7220 */ /* 0x008fc60000400000 */
[----:B------:R-:W3:Y:S01]  /*21850*/  LDL.LU R10, [R1+0x1c4] ;  /* 0x0001c400010a7983 */ /* 0x000ee20000300800 */
[----:B----4-:R-:W-:-:S03]  /*21860*/  FMUL R102, R2, R57 ;  /* 0x0000003902667220 */ /* 0x010fc60000400000 */
[----:B------:R-:W4:Y:S01]  /*21870*/  LDL.LU R2, [R1+0x1d4] ;  /* 0x0001d40001027983 */ /* 0x000f220000300800 */
[-C--:B------:R-:W-:Y:S01]  /*21880*/  FMUL R105, R9, R57.reuse ;  /* 0x0000003909697220 */ /* 0x080fe20000400000 */
[-C--:B------:R-:W-:Y:S02]  /*21890*/  FMUL R101, R6, R57.reuse ;  /* 0x0000003906657220 */ /* 0x080fe40000400000 */
[----:B------:R-:W3:Y:S01]  /*218a0*/  LDL.LU R9, [R1+0x1d0] ;  /* 0x0001d00001097983 */ /* 0x000ee20000300800 */
[----:B------:R-:W-:-:S03]  /*218b0*/  FMUL R97, R5, R57 ;  /* 0x0000003905617220 */ /* 0x000fc60000400000 */
        /* <DEDUP_REMOVED lines=10> */
[----:B------:R-:W3:Y:S04]  /*21960*/  LDL.LU R13, [R1+0x200] ;  /* 0x00020000010d7983 */ /* 0x000ee80000300800 */
[----:B------:R-:W3:Y:S04]  /*21970*/  LDL.LU R14, [R1+0x20c] ;  /* 0x00020c00010e7983 */ /* 0x000ee80000300800 */
[----:B------:R-:W3:Y:S01]  /*21980*/  LDL.LU R18, [R1+0x208] ;  /* 0x0002080001127983 */ /* 0x000ee20000300800 */
[-C--:B------:R-:W-:Y:S01]  /*21990*/  FMUL R89, R12, R57.reuse ;  /* 0x000000390c597220 */ /* 0x080fe20000400000 */
[----:B--2---:R-:W-:-:S02]  /*219a0*/  FMUL R90, R11, R57 ;  /* 0x000000390b5a7220 */ /* 0x004fc40000400000 */
[----:B------:R-:W2:Y:S04]  /*219b0*/  LDL.LU R11, [R1+0x214] ;  /* 0x00021400010b7983 */ /* 0x000ea80000300800 */
[----:B------:R-:W2:Y:S01]  /*219c0*/  LDL.LU R12, [R1+0x210] ;  /* 0x00021000010c7983 */ /* 0x000ea20000300800 */
[----:B----4-:R-:W-:-:S03]  /*219d0*/  FMUL R82, R2, R57 ;  /* 0x0000003902527220 */ /* 0x010fc60000400000 */
[----:B------:R-:W4:Y:S01]  /*219e0*/  LDL.LU R2, [R1+0x21c] ;  /* 0x00021c0001027983 */ /* 0x000f220000300800 */
[----:B---3--:R-:W-:-:S03]  /*219f0*/  FMUL R15, R13, R57 ;  /* 0x000000390d0f7220 */ /* 0x008fc60000400000 */
[----:B------:R-:W3:Y:S01]  /*21a00*/  LDL.LU R13, [R1+0x1c] ;  /* 0x00001c00010d7983 */ /* 0x000ee20000300800 */
[----:B------:R-:W-:-:S03]  /*21a10*/  FMUL R16, R14, R57 ;  /* 0x000000390e107220 */ /* 0x000fc60000400000 */
[----:B------:R1:W-:Y:S04]  /*21a20*/  STL [R1+0x10], R15 ;  /* 0x0000100f01007387 */ /* 0x0003e80000100800 */
[----:B------:R-:W3:Y:S04]  /*21a30*/  LDL.LU R14, [R1+0x218] ;  /* 0x00021800010e7983 */ /* 0x000ee80000300800 */
[----:B-1----:R-:W3:Y:S04]  /*21a40*/  LDL.LU R15, [R1+0x224] ;  /* 0x00022400010f7983 */ /* 0x002ee80000300800 */
[----:B------:R1:W-:Y:S04]  /*21a50*/  STL [R1+0xc], R16 ;  /* 0x00000c1001007387 */ /* 0x0003e80000100800 */
[----:B------:R-:W3:Y:S04]  /*21a60*/  LDL.LU R17, [R1+0x24] ;  /* 0x0000240001117983 */ /* 0x000ee80000300800 */
[----:B------:R-:W-:Y:S01]  /*21a70*/  STL [R1+0x8], R20 ;  /* 0x0000081401007387 */ /* 0x000fe20000100800 */
[----:B-1----:R-:W-:-:S03]  /*21a80*/  FMUL R16, R18, R57 ;  /* 0x0000003912107220 */ /* 0x002fc60000400000 */
[----:B------:R-:W3:Y:S04]  /*21a90*/  LDL.LU R18, [R1+0x220] ;  /* 0x0002200001127983 */ /* 0x000ee80000300800 */
[----:B------:R1:W-:Y:S04]  /*21aa0*/  STL [R1+0x4], R19 ;  /* 0x0000041301007387 */ /* 0x0003e80000100800 */
[----:B-1----:R-:W3:Y:S04]  /*21ab0*/  LDL.LU R19, [R1+0x22c] ;  /* 0x00022c0001137983 */ /* 0x002ee80000300800 */
[----:B------:R2:W-:Y:S04]  /*21ac0*/  STL [R1], R16 ;  /* 0x0000001001007387 */ /* 0x0005e80000100800 */
[----:B------:R-:W3:Y:S01]  /*21ad0*/  LDL.LU R20, [R1+0x20] ;  /* 0x0000200001147983 */ /* 0x000ee20000300800 */
[----:B--2---:R-:W-:-:S05]  /*21ae0*/  FMUL R16, R12, R57 ;  /* 0x000000390c107220 */ /* 0x004fca0000400000 */
[----:B------:R-:W-:Y:S04]  /*21af0*/  STL [R1+0x18], R16 ;  /* 0x0000181001007387 */ /* 0x000fe80000100800 */
[----:B------:R-:W2:Y:S01]  /*21b00*/  LDL.LU R21, [R1+0x2c] ;  /* 0x00002c0001157983 */ /* 0x000ea20000300800 */
[----:B----4-:R-:W-:-:S03]  /*21b10*/  FMUL R12, R2, R57 ;  /* 0x00000039020c7220 */ /* 0x010fc60000400000 */
[----:B------:R-:W4:Y:S04]  /*21b20*/  LDL.LU R2, [R1+0x228] ;  /* 0x0002280001027983 */ /* 0x000f280000300800 */
[----:B------:R1:W-:Y:S04]  /*21b30*/  STL [R1+0x14], R12 ;  /* 0x0000140c01007387 */ /* 0x0003e80000100800 */
[----:B------:R-:W2:Y:S04]  /*21b40*/  LDL.LU R23, [R1+0x234] ;  /* 0x0002340001177983 */ /* 0x000ea80000300800 */
[----:B------:R-:W2:Y:S04]  /*21b50*/  LDL.LU R24, [R1+0x28] ;  /* 0x0000280001187983 */ /* 0x000ea80000300800 */
[----:B------:R-:W2:Y:S04]  /*21b60*/  LDL.LU R25, [R1+0x34] ;  /* 0x0000340001197983 */ /* 0x000ea80000300800 */
[----:B------:R-:W2:Y:S04]  /*21b70*/  LDL.LU R26, [R1+0x230] ;  /* 0x00023000011a7983 */ /* 0x000ea80000300800 */
[----:B------:R-:W2:Y:S04]  /*21b80*/  LDL.LU R27, [R1+0x23c] ;  /* 0x00023c00011b7983 */ /* 0x000ea80000300800 */
[----:B------:R-:W2:Y:S01]  /*21b90*/  LDL.LU R28, [R1+0x30] ;  /* 0x00003000011c7983 */ /* 0x000ea20000300800 */
[----:B------:R-:W-:-:S03]  /*21ba0*/  FMUL R235, R5, R57 ;  /* 0x0000003905eb7220 */ /* 0x000fc60000400000 */
[----:B------:R-:W2:Y:S01]  /*21bb0*/  LDL.LU R29, [R1+0x3c] ;  /* 0x00003c00011d7983 */ /* 0x000ea20000300800 */
[----:B------:R-:W-:-:S03]  /*21bc0*/  FMUL R5, R34, R57 ;  /* 0x0000003922057220 */ /* 0x000fc60000400000 */
        /* <DEDUP_REMOVED lines=8> */
[----:B------:R-:W2:Y:S04]  /*21c50*/  LDL.LU R36, [R1+0x40] ;  /* 0x0000400001247983 */ /* 0x000ea80000300800 */
[----:B------:R-:W2:Y:S04]  /*21c60*/  LDL.LU R37, [R1+0x4c] ;  /* 0x00004c0001257983 */ /* 0x000ea80000300800 */
[----:B------:R-:W2:Y:S04]  /*21c70*/  LDL.LU R38, [R1+0x248] ;  /* 0x0002480001267983 */ /* 0x000ea80000300800 */
[----:B------:R-:W2:Y:S01]  /*21c80*/  LDL.LU R39, [R1+0x254] ;  /* 0x0002540001277983 */ /* 0x000ea20000300800 */
[----:B----4-:R-:W-:-:S03]  /*21c90*/  FMUL R22, R2, R57 ;  /* 0x0000003902167220 */ /* 0x010fc60000400000 */
[----:B------:R-:W4:Y:S01]  /*21ca0*/  LDL.LU R2, [R1+0x48] ;  /* 0x0000480001027983 */ /* 0x000f220000300800 */
[-C--:B------:R-:W-:Y:S01]  /*21cb0*/  FMUL R78, R6, R57.reuse ;  /* 0x00000039064e7220 */ /* 0x080fe20000400000 */
[-C--:B------:R-:W-:Y:S02]  /*21cc0*/  FMUL R6, R42, R57.reuse ;  /* 0x000000392a067220 */ /* 0x080fe40000400000 */
        /* <DEDUP_REMOVED lines=12> */
[----:B-1----:R-:W-:-:S03]  /*21d90*/  FMUL R12, R53, R57 ;  /* 0x00000039350c7220 */ /* 0x002fc60000400000 */
        /* <DEDUP_REMOVED lines=12> */
[-C--:B------:R-:W-:Y:S01]  /*21e60*/  FMUL R7, R7, R57.reuse ;  /* 0x0000003907077220 */ /* 0x080fe20000400000 */
[-C--:B------:R-:W-:Y:S01]  /*21e70*/  FMUL R8, R8, R57.reuse ;  /* 0x0000003908087220 */ /* 0x080fe20000400000 */
[-C--:B---3--:R-:W-:Y:S01]  /*21e80*/  FMUL R13, R13, R57.reuse ;  /* 0x000000390d0d7220 */ /* 0x088fe20000400000 */
[-C--:B------:R-:W-:Y:S01]  /*21e90*/  FMUL R14, R14, R57.reuse ;  /* 0x000000390e0e7220 */ /* 0x080fe20000400000 */
[-C--:B------:R-:W-:Y:S01]  /*21ea0*/  FMUL R15, R15, R57.reuse ;  /* 0x000000390f0f7220 */ /* 0x080fe20000400000 */
[-C--:B------:R-:W-:Y:S01]  /*21eb0*/  FMUL R17, R17, R57.reuse ;  /* 0x0000003911117220 */ /* 0x080fe20000400000 */
[-C--:B------:R-:W-:Y:S01]  /*21ec0*/  FMUL R18, R18, R57.reuse ;  /* 0x0000003912127220 */ /* 0x080fe20000400000 */
[-C--:B------:R-:W-:Y:S01]  /*21ed0*/  FMUL R19, R19, R57.reuse ;  /* 0x0000003913137220 */ /* 0x080fe20000400000 */
[-C--:B------:R-:W-:Y:S01]  /*21ee0*/  FMUL R20, R20, R57.reuse ;  /* 0x0000003914147220 */ /* 0x080fe20000400000 */
[-C--:B--2---:R-:W-:Y:S01]  /*21ef0*/  FMUL R21, R21, R57.reuse ;  /* 0x0000003915157220 */ /* 0x084fe20000400000 */
        /* <DEDUP_REMOVED lines=33> */
[----:B----4-:R-:W-:-:S02]  /*22110*/  FMUL R57, R2, R57 ;  /* 0x0000003902397220 */ /* 0x010fc40000400000 */
[----:B------:R1:W5:Y:S01]  /*22120*/  LDL.LU R2, [R1+0x278] ;  /* 0x0002780001027983 */ /* 0x0003620000300800 */
[----:B------:R-:W-:-:S05]  /*22130*/  VIADD R232, R3, 0x1000 ;  /* 0x0000100003e87836 */ /* 0x000fca0000000000 */
[----:B------:R-:W-:Y:S01]  /*22140*/  LEA R58, R58, R232, 0x1 ;  /* 0x000000e83a3a7211 */ /* 0x000fe200078e08ff */
[----:B------:R-:W-:Y:S06]  /*22150*/  @P1 BRA `(.L_x_66) ;  /* 0x00000000002c1947 */ /* 0x000fec0003800000 */
[----:B------:R-:W-:Y:S01]  /*22160*/  S2UR UR44, SR_CTAID.Z ;  /* 0x00000000002c79c3 */ /* 0x000fe20000002700 */
[----:B-----5:R-:W-:Y:S01]  /*22170*/  R2UR UR40, R2 ;  /* 0x00000000022872ca */ /* 0x020fe200000e0000 */
[----:B------:R-:W-:Y:S01]  /*22180*/  ULDC.64 UR4, c[0x0][0x198] ;  /* 0x0000660000047ab9 */ /* 0x000fe20000000a00 */
[----:B------:R-:W-:Y:S01]  /*22190*/  UMOV UR41, URZ ;  /* 0x0000003f00297c82 */ /* 0x000fe20008000000 */
[----:B------:R-:W-:-:S04]  /*221a0*/  UIADD3 UR4, UP0, UR4, 0x670, URZ ;  /* 0x0000067004047890 */ /* 0x000fc8000ff1e03f */
[----:B------:R-:W2:Y:S01]  /*221b0*/  S2UR UR43, SR_CTAID.Y ;  /* 0x00000000002b79c3 */ /* 0x000ea20000002600 */
[----:B------:R-:W-:-:S05]  /*221c0*/  UIADD3.X UR5, URZ, UR5, URZ, UP0, !UPT ;  /* 0x000000053f057290 */ /* 0x000fca00087fe43f */
[----:B------:R-:W-:-:S09]  /*221d0*/  UIADD3 UR40, UR40, -0x2200, URZ ;  /* 0xffffde0028287890 */ /* 0x000fd2000fffe03f */
[----:B--2---:R2:W-:Y:S01]  /*221e0*/  UTMASTG.4D [UR40], [UR4] ;  /* 0x00000028040073b5 */ /* 0x0045e20008018000 */
[----:B------:R0:W-:Y:S01]  /*221f0*/  UTMACMDFLUSH ;  /* 0x00000000000079b7 */ /* 0x0001e20000000000 */
[----:B--2---:R-:W-:-:S04]  /*22200*/  DEPBAR.LE SB0, 0x1 ;  /* 0x000080400000791a */ /* 0x004fc80000000000 */
.L_x_66:
[----:B------:R-:W-:Y:S05]  /*22210*/  BSYNC B0 ;  /* 0x0000000000007941 */ /* 0x000fea0003800000 */
.L_x_65:
[----:B------:R-:W-:Y:S01]  /*22220*/  BAR.SYNC.DEFER_BLOCKING 0x1, 0x80 ;  /* 0x0042000000007b1d */ /* 0x000fe20000010000 */
[----:B------:R-:W-:Y:S02]  /*22230*/  F2FP.BF16.F32.PACK_AB R68, R226, R68 ;  /* 0x00000044e244723e */ /* 0x000fe400000010ff */
[----:B------:R-:W-:Y:S02]  /*22240*/  F2FP.BF16.F32.PACK_AB R69, R225, R69 ;  /* 0x00000045e145723e */ /* 0x000fe400000010ff */
[----:B------:R-:W-:Y:S01]  /*22250*/  F2FP.BF16.F32.PACK_AB R70, R224, R70 ;  /* 0x00000046e046723e */ /* 0x000fe200000010ff */
[----:B------:R-:W-:Y:S01]  /*22260*/  BSSY B0, `(.L_x_67) ;  /* 0x000001c000007945 */ /* 0x000fe20003800000 */
[----:B------:R-:W-:Y:S02]  /*22270*/  F2FP.BF16.F32.PACK_AB R71, R223, R71 ;  /* 0x00000047df47723e */ /* 0x000fe400000010ff */
[----:B------:R-:W-:Y:S02]  /*22280*/  F2FP.BF16.F32.PACK_AB R72, R222, R72 ;  /* 0x00000048de48723e */ /* 0x000fe400000010ff */
[----:B------:R-:W-:-:S02]  /*22290*/  F2FP.BF16.F32.PACK_AB R73, R221, R73 ;  /* 0x00000049dd49723e */ /* 0x000fc400000010ff */
[----:B------:R-:W-:Y:S02]  /*222a0*/  F2FP.BF16.F32.PACK_AB R74, R220, R74 ;  /* 0x0000004adc4a723e */ /* 0x000fe400000010ff */
[----:B------:R-:W-:Y:S01]  /*222b0*/  F2FP.BF16.F32.PACK_AB R75, R219, R75 ;  /* 0x0000004bdb4b723e */ /* 0x000fe200000010ff */
[----:B------:R2:W-:Y:S04]  /*222c0*/  STSM.16.M88.4 [R3+0x1000], R60 ;  /* 0x0010003c03007844 */ /* 0x0005e80000000200 */
[----:B------:R2:W-:Y:S01]  /*222d0*/  STSM.16.M88.4 [R0+0x1000], R64 ;  /* 0x0010004000007844 */ /* 0x0005e20000000200 */
[----:B------:R-:W-:Y:S01]  /*222e0*/  @!PT LDS RZ, [RZ] ;  /* 0x00000000fffff984 */ /* 0x000fe20000000800 */
[----:B------:R-:W-:Y:S01]  /*222f0*/  @!PT LDS RZ, [RZ] ;  /* 0x00000000fffff984 */ /* 0x000fe20000000800 */
[----:B------:R-:W-:Y:S01]  /*22300*/  @!PT LDS RZ, [RZ] ;  /* 0x00000000fffff984 */ /* 0x000fe20000000800 */
[----:B------:R-:W-:Y:S01]  /*22310*/  @!PT LDS RZ, [RZ] ;  /* 0x00000000fffff984 */ /* 0x000fe20000000800 */
[----:B------:R3:W-:Y:S06]  /*22320*/  MEMBAR.ALL.CTA ;  /* 0x0000000000007992 */ /* 0x0007ec0000008000 */
[----:B---3--:R-:W3:Y:S02]  /*22330*/  FENCE.VIEW.ASYNC.S ;  /* 0x00000000000073c6 */ /* 0x008ee40000000000 */
[----:B---3--:R-:W-:Y:S06]  /*22340*/  BAR.SYNC.DEFER_BLOCKING 0x1, 0x80 ;  /* 0x0042000000007b1d */ /* 0x008fec0000010000 */
[----:B------:R-:W-:Y:S05]  /*22350*/  @P1 BRA `(.L_x_68) ;  /* 0x0000000000301947 */ /* 0x000fea0003800000 */
[----:B------:R-:W-:Y:S01]  /*22360*/  S2UR UR12, SR_CTAID.Z ;  /* 0x00000000000c79c3 */ /* 0x000fe20000002700 */
[----:B-----5:R-:W-:Y:S01]  /*22370*/  R2UR UR8, R2 ;  /* 0x00000000020872ca */ /* 0x020fe200000e0000 */
[----:B------:R-:W-:Y:S01]  /*22380*/  ULDC.64 UR4, c[0x0][0x198] ;  /* 0x0000660000047ab9 */ /* 0x000fe20000000a00 */
[----:B------:R-:W-:Y:S01]  /*22390*/  UMOV UR9, 0x20 ;  /* 0x0000002000097882 */ /* 0x000fe20000000000 */
[----:B------:R-:W-:Y:S01]  /*223a0*/  UIADD3 UR4, UP0, UR4, 0x670, URZ ;  /* 0x0000067004047890 */ /* 0x000fe2000ff1e03f */
[----:B------:R-:W-:-:S03]  /*223b0*/  UMOV UR10, UR42 ;  /* 0x0000002a000a7c82 */ /* 0x000fc60008000000 */
[----:B------:R-:W3:Y:S01]  /*223c0*/  S2UR UR11, SR_CTAID.Y ;  /* 0x00000000000b79c3 */ /* 0x000ee20000002600 */
[----:B------:R-:W-:-:S05]  /*223d0*/  UIADD3.X UR5, URZ, UR5, URZ, UP0, !UPT ;  /* 0x000000053f057290 */ /* 0x000fca00087fe43f */
[----:B------:R-:W-:-:S09]  /*223e0*/  UIADD3 UR8, UR8, -0x1200, URZ ;  /* 0xffffee0008087890 */ /* 0x000fd2000fffe03f */
[----:B---3--:R3:W-:Y:S01]  /*223f0*/  UTMASTG.4D [UR8], [UR4] ;  /* 0x00000008040073b5 */ /* 0x0087e20008018000 */
[----:B------:R0:W-:Y:S01]  /*22400*/  UTMACMDFLUSH ;  /* 0x00000000000079b7 */ /* 0x0001e20000000000 */
[----:B---3--:R-:W-:-:S04]  /*22410*/  DEPBAR.LE SB0, 0x1 ;  /* 0x000080400000791a */ /* 0x008fc80000000000 */
.L_x_68:
[----:B------:R-:W-:Y:S05]  /*22420*/  BSYNC B0 ;  /* 0x0000000000007941 */ /* 0x000fea0003800000 */
.L_x_67:
[----:B------:R-:W-:Y:S01]  /*22430*/  BAR.SYNC.DEFER_BLOCKING 0x1, 0x80 ;  /* 0x0042000000007b1d */ /* 0x000fe20000010000 */
[----:B--2---:R-:W-:Y:S02]  /*22440*/  F2FP.BF16.F32.PACK_AB R60, R218, R217 ;  /* 0x000000d9da3c723e */ /* 0x004fe400000010ff */
        /* <DEDUP_REMOVED lines=8> */
[----:B------:R2:W-:Y:S04]  /*224d0*/  STSM.16.M88.4 [R3], R68 ;  /* 0x0000004403007844 */ /* 0x0005e80000000200 */
[----:B------:R2:W-:Y:S01]  /*224e0*/  STSM.16.M88.4 [R0], R72 ;  /* 0x0000004800007844 */ /* 0x0005e20000000200 */
        /* <DEDUP_REMOVED lines=20> */
.L_x_70:
[----:B------:R-:W-:Y:S05]  /*22630*/  BSYNC B0 ;  /* 0x0000000000007941 */ /* 0x000fea0003800000 */
.L_x_69:
        /* <DEDUP_REMOVED lines=32> */
.L_x_72:
[----:B------:R-:W-:Y:S05]  /*22840*/  BSYNC B0 ;  /* 0x0000000000007941 */ /* 0x000fea0003800000 */
.L_x_71:
        /* <DEDUP_REMOVED lines=32> */
.L_x_74:
[----:B------:R-:W-:Y:S05]  /*22a50*/  BSYNC B0 ;  /* 0x0000000000007941 */ /* 0x000fea0003800000 */
.L_x_73:
        /* <DEDUP_REMOVED lines=32> */
.L_x_76:
[----:B------:R-:W-:Y:S05]  /*22c60*/  BSYNC B0 ;  /* 0x0000000000007941 */ /* 0x000fea0003800000 */
.L_x_75:
        /* <DEDUP_REMOVED lines=32> */
.L_x_78:
[----:B------:R-:W-:Y:S05]  /*22e70*/  BSYNC B0 ;  /* 0x0000000000007941 */ /* 0x000fea0003800000 */
.L_x_77:
        /* <DEDUP_REMOVED lines=32> */
.L_x_80:
[----:B------:R-:W-:Y:S05]  /*23080*/  BSYNC B0 ;  /* 0x0000000000007941 */ /* 0x000fea0003800000 */
.L_x_79:
        /* <DEDUP_REMOVED lines=32> */
.L_x_82:
[----:B------:R-:W-:Y:S05]  /*23290*/  BSYNC B0 ;  /* 0x0000000000007941 */ /* 0x000fea0003800000 */
.L_x_81:
        /* <DEDUP_REMOVED lines=32> */
.L_x_84:
[----:B------:R-:W-:Y:S05]  /*234a0*/  BSYNC B0 ;  /* 0x0000000000007941 */ /* 0x000fea0003800000 */
.L_x_83:
        /* <DEDUP_REMOVED lines=32> */
.L_x_86:
[----:B------:R-:W-:Y:S05]  /*236b0*/  BSYNC B0 ;  /* 0x0000000000007941 */ /* 0x000fea0003800000 */
.L_x_85:
[----:B--2---:R-:W2:Y:S04]  /*236c0*/  LDL.LU R71, [R1+0x10] ;  /* 0x0000100001477983 */ /* 0x004ea80000300800 */
[----:B------:R-:W2:Y:S04]  /*236d0*/  LDL.LU R70, [R1+0xc] ;  /* 0x00000c0001467983 */ /* 0x000ea80000300800 */
[----:B------:R-:W3:Y:S04]  /*236e0*/  LDL.LU R69, [R1+0x8] ;  /* 0x0000080001457983 */ /* 0x000ee80000300800 */
[----:B------:R-:W3:Y:S04]  /*236f0*/  LDL.LU R68, [R1+0x4] ;  /* 0x0000040001447983 */ /* 0x000ee80000300800 */
[----:B------:R-:W4:Y:S01]  /*23700*/  LDL.LU R59, [R1] ;  /* 0x00000000013b7983 */ /* 0x000f220000300800 */
[----:B------:R-:W-:Y:S01]  /*23710*/  F2FP.BF16.F32.PACK_AB R5, R5, R6 ;  /* 0x000000060505723e */ /* 0x000fe200000010ff */
[----:B------:R-:W-:Y:S01]  /*23720*/  BSSY B0, `(.L_x_87) ;  /* 0x000001f000007945 */ /* 0x000fe20003800000 */
[----:B------:R-:W-:Y:S01]  /*23730*/  F2FP.BF16.F32.PACK_AB R6, R7, R8 ;  /* 0x000000080706723e */ /* 0x000fe200000010ff */
[----:B------:R-:W-:Y:S01]  /*23740*/  BAR.SYNC.DEFER_BLOCKING 0x1, 0x80 ;  /* 0x0042000000007b1d */ /* 0x000fe20000010000 */
        /* <DEDUP_REMOVED lines=10> */
[----:B-1----:R-:W1:Y:S02]  /*237f0*/  FENCE.VIEW.ASYNC.S ;  /* 0x00000000000073c6 */ /* 0x002e640000000000 */
[----:B-1----:R-:W-:Y:S01]  /*23800*/  BAR.SYNC.DEFER_BLOCKING 0x1, 0x80 ;  /* 0x0042000000007b1d */ /* 0x002fe20000010000 */
[----:B--2---:R-:W-:-:S02]  /*23810*/  F2FP.BF16.F32.PACK_AB R8, R71, R70 ;  /* 0x000000464708723e */ /* 0x004fc400000010ff */
[----:B---3--:R-:W-:Y:S02]  /*23820*/  F2FP.BF16.F32.PACK_AB R9, R69, R68 ;  /* 0x000000444509723e */ /* 0x008fe400000010ff */
[----:B----4-:R-:W-:Y:S01]  /*23830*/  F2FP.BF16.F32.PACK_AB R10, R59, R237 ;  /* 0x000000ed3b0a723e */ /* 0x010fe200000010ff */
[----:B------:R-:W-:Y:S06]  /*23840*/  @P1 BRA `(.L_x_88) ;  /* 0x0000000000301947 */ /* 0x000fec0003800000 */
[----:B------:R-:W-:Y:S01]  /*23850*/  S2UR UR12, SR_CTAID.Z ;  /* 0x00000000000c79c3 */ /* 0x000fe20000002700 */
[----:B-----5:R-:W-:Y:S01]  /*23860*/  R2UR UR8, R2 ;  /* 0x00000000020872ca */ /* 0x020fe200000e0000 */
[----:B------:R-:W-:Y:S01]  /*23870*/  ULDC.64 UR4, c[0x0][0x198] ;  /* 0x0000660000047ab9 */ /* 0x000fe20000000a00 */
[----:B------:R-:W-:Y:S01]  /*23880*/  UMOV UR9, 0x160 ;  /* 0x0000016000097882 */ /* 0x000fe20000000000 */
[----:B------:R-:W-:Y:S01]  /*23890*/  UIADD3 UR4, UP0, UR4, 0x670, URZ ;  /* 0x0000067004047890 */ /* 0x000fe2000ff1e03f */
[----:B------:R-:W-:-:S03]  /*238a0*/  UMOV UR10, UR42 ;  /* 0x0000002a000a7c82 */ /* 0x000fc60008000000 */
[----:B------:R-:W1:Y:S01]  /*238b0*/  S2UR UR11, SR_CTAID.Y ;  /* 0x00000000000b79c3 */ /* 0x000e620000002600 */
[----:B------:R-:W-:-:S05]  /*238c0*/  UIADD3.X UR5, URZ, UR5, URZ, UP0, !UPT ;  /* 0x000000053f057290 */ /* 0x000fca00087fe43f */
[----:B------:R-:W-:-:S09]  /*238d0*/  UIADD3 UR8, UR8, -0x1200, URZ ;  /* 0xffffee0008087890 */ /* 0x000fd2000fffe03f */
[----:B-1----:R1:W-:Y:S01]  /*238e0*/  UTMASTG.4D [UR8], [UR4] ;  /* 0x00000008040073b5 */ /* 0x0023e20008018000 */
[----:B------:R0:W-:Y:S01]  /*238f0*/  UTMACMDFLUSH ;  /* 0x00000000000079b7 */ /* 0x0001e20000000000 */
[----:B-1----:R-:W-:-:S04]  /*23900*/  DEPBAR.LE SB0, 0x1 ;  /* 0x000080400000791a */ /* 0x002fc80000000000 */
.L_x_88:
[----:B------:R-:W-:Y:S05]  /*23910*/  BSYNC B0 ;  /* 0x0000000000007941 */ /* 0x000fea0003800000 */
.L_x_87:
[----:B------:R-:W2:Y:S04]  /*23920*/  LDL.LU R60, [R1+0x18] ;  /* 0x00001800013c7983 */ /* 0x000ea80000300800 */
[----:B------:R-:W2:Y:S01]  /*23930*/  LDL.LU R59, [R1+0x14] ;  /* 0x00001400013b7983 */ /* 0x000ea20000300800 */
[----:B------:R-:W-:Y:S01]  /*23940*/  BSSY B0, `(.L_x_89) ;  /* 0x0000020000007945 */ /* 0x000fe20003800000 */
[----:B------:R-:W-:Y:S01]  /*23950*/  F2FP.BF16.F32.PACK_AB R61, R12, R13 ;  /* 0x0000000d0c3d723e */ /* 0x000fe200000010ff */
[----:B------:R-:W-:Y:S01]  /*23960*/  BAR.SYNC.DEFER_BLOCKING 0x1, 0x80 ;  /* 0x0042000000007b1d */ /* 0x000fe20000010000 */
[----:B------:R-:W-:Y:S02]  /*23970*/  F2FP.BF16.F32.PACK_AB R62, R14, R15 ;  /* 0x0000000f0e3e723e */ /* 0x000fe400000010ff */
[----:B------:R-:W-:-:S02]  /*23980*/  F2FP.BF16.F32.PACK_AB R63, R16, R17 ;  /* 0x00000011103f723e */ /* 0x000fc400000010ff */
[----:B------:R-:W-:Y:S02]  /*23990*/  F2FP.BF16.F32.PACK_AB R12, R18, R19 ;  /* 0x00000013120c723e */ /* 0x000fe400000010ff */
[----:B------:R-:W-:Y:S02]  /*239a0*/  F2FP.BF16.F32.PACK_AB R13, R20, R21 ;  /* 0x00000015140d723e */ /* 0x000fe400000010ff */
        /* <DEDUP_REMOVED lines=10> */
[----:B---3--:R-:W-:Y:S01]  /*23a50*/  BAR.SYNC.DEFER_BLOCKING 0x1, 0x80 ;  /* 0x0042000000007b1d */ /* 0x008fe20000010000 */
[----:B--2---:R-:W-:-:S05]  /*23a60*/  F2FP.BF16.F32.PACK_AB R60, R60, R59 ;  /* 0x0000003b3c3c723e */ /* 0x004fca00000010ff */
[----:B-1----:R-:W-:Y:S05]  /*23a70*/  @P1 BRA `(.L_x_90) ;  /* 0x0000000000301947 */ /* 0x002fea0003800000 */
        /* <DEDUP_REMOVED lines=12> */
.L_x_90:
[----:B------:R-:W-:Y:S05]  /*23b40*/  BSYNC B0 ;  /* 0x0000000000007941 */ /* 0x000fea0003800000 */
.L_x_89:
        /* <DEDUP_REMOVED lines=17> */
[----:B--2---:R-:W2:Y:S02]  /*23c60*/  FENCE.VIEW.ASYNC.S ;  /* 0x00000000000073c6 */ /* 0x004ea40000000000 */
[----:B--2---:R-:W-:Y:S06]  /*23c70*/  BAR.SYNC.DEFER_BLOCKING 0x1, 0x80 ;  /* 0x0042000000007b1d */ /* 0x004fec0000010000 */
[----:B------:R-:W-:Y:S05]  /*23c80*/  @P1 BRA `(.L_x_92) ;  /* 0x0000000000301947 */ /* 0x000fea0003800000 */
[----:B------:R-:W-:Y:S01]  /*23c90*/  S2UR UR12, SR_CTAID.Z ;  /* 0x00000000000c79c3 */ /* 0x000fe20000002700 */
[----:B-----5:R-:W-:Y:S01]  /*23ca0*/  R2UR UR8, R2 ;  /* 0x00000000020872ca */ /* 0x020fe200000e0000 */
[----:B------:R-:W-:Y:S01]  /*23cb0*/  ULDC.64 UR4, c[0x0][0x198] ;  /* 0x0000660000047ab9 */ /* 0x000fe20000000a00 */
[----:B------:R-:W-:Y:S01]  /*23cc0*/  UMOV UR9, 0x1a0 ;  /* 0x000001a000097882 */ /* 0x000fe20000000000 */
[----:B------:R-:W-:Y:S01]  /*23cd0*/  UIADD3 UR4, UP0, UR4, 0x670, URZ ;  /* 0x0000067004047890 */ /* 0x000fe2000ff1e03f */
[----:B------:R-:W-:-:S03]  /*23ce0*/  UMOV UR10, UR42 ;  /* 0x0000002a000a7c82 */ /* 0x000fc60008000000 */
[----:B------:R-:W2:Y:S01]  /*23cf0*/  S2UR UR11, SR_CTAID.Y ;  /* 0x00000000000b79c3 */ /* 0x000ea20000002600 */
[----:B------:R-:W-:-:S05]  /*23d00*/  UIADD3.X UR5, URZ, UR5, URZ, UP0, !UPT ;  /* 0x000000053f057290 */ /* 0x000fca00087fe43f */
[----:B------:R-:W-:-:S09]  /*23d10*/  UIADD3 UR8, UR8, -0x1200, URZ ;  /* 0xffffee0008087890 */ /* 0x000fd2000fffe03f */
[----:B--2---:R2:W-:Y:S01]  /*23d20*/  UTMASTG.4D [UR8], [UR4] ;  /* 0x00000008040073b5 */ /* 0x0045e20008018000 */
[----:B------:R0:W-:Y:S01]  /*23d30*/  UTMACMDFLUSH ;  /* 0x00000000000079b7 */ /* 0x0001e20000000000 */
[----:B--2---:R-:W-:-:S04]  /*23d40*/  DEPBAR.LE SB0, 0x1 ;  /* 0x000080400000791a */ /* 0x004fc80000000000 */
.L_x_92:
[----:B------:R-:W-:Y:S05]  /*23d50*/  BSYNC B0 ;  /* 0x0000000000007941 */ /* 0x000fea0003800000 */
.L_x_91:
[----:B------:R-:W-:Y:S01]  /*23d60*/  BAR.SYNC.DEFER_BLOCKING 0x1, 0x80 ;  /* 0x0042000000007b1d */ /* 0x000fe20000010000 */
[----:B-1----:R-:W-:Y:S02]  /*23d70*/  F2FP.BF16.F32.PACK_AB R12, R42, R43 ;  /* 0x0000002b2a0c723e */ /* 0x002fe400000010ff */
        /* <DEDUP_REMOVED lines=30> */
.L_x_94:
[----:B------:R-:W-:Y:S05]  /*23f60*/  BSYNC B0 ;  /* 0x0000000000007941 */ /* 0x000fea0003800000 */
.L_x_93:
[----:B------:R-:W-:Y:S06]  /*23f70*/  BAR.SYNC.DEFER_BLOCKING 0x1, 0x80 ;  /* 0x0042000000007b1d */ /* 0x000fec0000010000 */
[----:B------:R-:W-:Y:S01]  /*23f80*/  BSSY B0, `(.L_x_95) ;  /* 0x0000016000007945 */ /* 0x000fe20003800000 */
        /* <DEDUP_REMOVED lines=19> */
[----:B---3--:R3:W-:Y:S02]  /*240c0*/  UTMASTG.4D [UR8], [UR4] ;  /* 0x00000008040073b5 */ /* 0x0087e40008018000 */
[----:B---3--:R0:W-:Y:S02]  /*240d0*/  UTMACMDFLUSH ;  /* 0x00000000000079b7 */ /* 0x0081e40000000000 */
.L_x_96:
[----:B------:R-:W-:Y:S05]  /*240e0*/  BSYNC B0 ;  /* 0x0000000000007941 */ /* 0x000fea0003800000 */
.L_x_95:
[----:B------:R-:W-:Y:S01]  /*240f0*/  UIADD3 UR61, UR61, -0x1, URZ ;  /* 0xffffffff3d3d7890 */ /* 0x000fe2000fffe03f */
[----:B------:R-:W-:-:S04]  /*24100*/  DEPBAR.LE SB0, 0x0 ;  /* 0x000080000000791a */ /* 0x000fc80000000000 */
[----:B------:R-:W-:-:S04]  /*24110*/  USHF.L.U32 UR4, UR61, 0x3, URZ ;  /* 0x000000033d047899 */ /* 0x000fc8000800063f */
[----:B------:R-:W-:-:S04]  /*24120*/  ULOP3.LUT UR4, UR4, 0x8, URZ, 0xe2, !UPT ;  /* 0x0000000804047892 */ /* 0x000fc8000f8ee23f */
[----:B------:R-:W-:-:S06]  /*24130*/  ULOP3.LUT UR4, UR4, 0x18, URZ, 0x3c, !UPT ;  /* 0x0000001804047892 */ /* 0x000fcc000f8e3c3f */
[----:B-1----:R-:W-:-:S04]  /*24140*/  MOV R0, UR4 ;  /* 0x0000000400007c02 */ /* 0x002fc80008000f00 */
[----:B------:R-:W-:Y:S01]  /*24150*/  SYNCS.ARRIVE.TRANS64.A1T0 RZ, [R0+UR60+0x70090], RZ ;  /* 0x070090ff00ff79a7 */ /* 0x000fe2000810003c */
[----:B------:R-:W-:Y:S05]  /*24160*/  EXIT ;  /* 0x000000000000794d */ /* 0x000fea0003800000 */
.L_x_6:
[----:B------:R-:W-:-:S08]  /*24170*/  UISETP.NE.AND UP0, UPT, UR8, 0x1, UPT ;  /* 0x000000010800788c */ /* 0x000fd0000bf05270 */
[----:B------:R-:W1:-:S00]  /*24180*/  USETMAXREG.DEALLOC.CTAPOOL 0x18 ;  /* 0x00000018000079c8 */ /* 0x000e4000080e0500 */
[----:B------:R-:W-:-:S13]  /*24190*/  PLOP3.LUT P0, PT, PT, PT, UP0, 0x80, 0x0 ;  /* 0x000000000000781c */ /* 0x000fda0003f0f008 */
[----:B------:R-:W-:Y:S05]  /*241a0*/  @P0 EXIT ;  /* 0x000000000000094d */ /* 0x000fea0003800000 */
[----:B------:R-:W2:Y:S01]  /*241b0*/  S2UR UR11, SR_CTAID.X ;  /* 0x00000000000b79c3 */ /* 0x000ea20000002500 */
[----:B------:R-:W-:Y:S01]  /*241c0*/  ULDC UR4, c[0x0][0x28c] ;  /* 0x0000a30000047ab9 */ /* 0x000fe20000000800 */
[----:B------:R-:W-:Y:S01]  /*241d0*/  ELECT P3, URZ, PT ;  /* 0x00000000003f782f */ /* 0x000fe20003860000 */
[----:B------:R-:W-:Y:S01]  /*241e0*/  BSSY B0, `(.L_x_97) ;  /* 0x0000053000007945 */ /* 0x000fe20003800000 */
[----:B------:R-:W-:Y:S01]  /*241f0*/  UIADD3 UR5, UR4, 0x3f, URZ ;  /* 0x0000003f04057890 */ /* 0x000fe2000fffe03f */
[----:B-1----:R-:W-:Y:S02]  /*24200*/  CS2R R2, SRZ ;  /* 0x0000000000027805 */ /* 0x002fe4000001ff00 */
[----:B------:R-:W-:Y:S01]  /*24210*/  MOV R7, RZ ;  /* 0x000000ff00077202 */ /* 0x000fe20000000f00 */
[----:B------:R-:W-:Y:S01]  /*24220*/  USHF.R.S32.HI UR6, URZ, 0x1f, UR5 ;  /* 0x0000001f3f067899 */ /* 0x000fe20008011405 */
[----:B------:R-:W1:Y:S03]  /*24230*/  S2UR UR60, SR_CTAID.Y ;  /* 0x00000000003c79c3 */ /* 0x000e660000002600 */
[----:B------:R-:W-:-:S04]  /*24240*/  ULEA.HI UR6, UR6, UR5, URZ, 0x6 ;  /* 0x0000000506067291 */ /* 0x000fc8000f8f303f */
[----:B------:R-:W-:Y:S01]  /*24250*/  USHF.R.S32.HI UR6, URZ, 0x6, UR6 ;  /* 0x000000063f067899 */ /* 0x000fe20008011406 */
[----:B------:R-:W3:Y:S01]  /*24260*/  S2UR UR61, SR_CTAID.Z ;  /* 0x00000000003d79c3 */ /* 0x000ee20000002700 */
[----:B--2---:R-:W-:-:S04]  /*24270*/  USHF.L.U32 UR11, UR11, 0x7, URZ ;  /* 0x000000070b0b7899 */ /* 0x004fc8000800063f */
[----:B------:R-:W-:-:S04]  /*24280*/  UIADD3 UR4, UR11, 0xbf, URZ ;  /* 0x000000bf0b047890 */ /* 0x000fc8000fffe03f */
[----:B------:R-:W-:-:S04]  /*24290*/  USHF.R.U32.HI UR4, URZ, 0x6, UR4 ;  /* 0x000000063f047899 */ /* 0x000fc80008011604 */
[----:B------:R-:W-:-:S04]  /*242a0*/  UISETP.LT.AND UP0, UPT, UR4, UR6, UPT ;  /* 0x000000060400728c */ /* 0x000fc8000bf01270 */
[----:B------:R-:W-:Y:S01]  /*242b0*/  USEL UR14, UR4, UR6, UP0 ;  /* 0x00000006040e7287 */ /* 0x000fe20008000000 */
[----:B-1-3--:R-:W-:Y:S11]  /*242c0*/  @!P3 BRA `(.L_x_98) ;  /* 0x000000040010b947 */ /* 0x00aff60003800000 */
[----:B------:R-:W1:Y:S01]  /*242d0*/  S2R R4, SR_CgaCtaId ;  /* 0x0000000000047919 */ /* 0x000e620000008800 */
[----:B------:R-:W-:Y:S01]  /*242e0*/  MOV R3, 0x400 ;  /* 0x0000040000037802 */ /* 0x000fe20000000f00 */
[----:B------:R-:W-:-:S03]  /*242f0*/  IMAD.MOV.U32 R5, RZ, RZ, 0x1 ;  /* 0x00000001ff057424 */ /* 0x000fc600078e00ff */
[----:B-1----:R-:W-:Y:S02]  /*24300*/  LEA R4, R4, R3, 0x18 ;  /* 0x0000000304047211 */ /* 0x002fe400078ec0ff */
[----:B------:R-:W-:-:S04]  /*24310*/  SHF.L.U32 R3, R5, 0x1f, RZ ;  /* 0x0000001f05037819 */ /* 0x000fc800000006ff */
[----:B------:R-:W1:Y:S02]  /*24320*/  SYNCS.PHASECHK.TRANS64.TRYWAIT P0, [R4+URZ+0x70060], R3 ;  /* 0x07006003040075a7 */ /* 0x000e64000800017f */
[----:B-1----:R-:W-:Y:S05]  /*24330*/  @!P0 BRA `(.L_x_99) ;  /* 0x0000002000508947 */ /* 0x002fea0003800000 */
.L_x_136:
[----:B------:R-:W-:Y:S01]  /*24340*/  ULOP3.LUT UR4, UR54, 0x2, URZ, 0xfc, !UPT ;  /* 0x0000000236047892 */ /* 0x000fe2000f8efc3f */
[----:B-1----:R-:W-:-:S03]  /*24350*/  @P2 MOV R3, 0x10000 ;  /* 0x0001000000032802 */ /* 0x002fc60000000f00 */
[----:B------:R-:W-:Y:S01]  /*24360*/  UPRMT UR4, UR4, 0x9910, URZ ;  /* 0x0000991004047896 */ /* 0x000fe2000800003f */
[----:B------:R1:W-:Y:S03]  /*24370*/  @P2 SYNCS.ARRIVE.TRANS64 RZ, [R4+URZ+0x70050], R3 ;  /* 0x0700500304ff29a7 */ /* 0x0003e6000800003f */
[----:B------:R-:W-:-:S06]  /*24380*/  UISETP.NE.AND UP0, UPT, UR4, 0x2, UPT ;  /* 0x000000020400788c */ /* 0x000fcc000bf05270 */
[----:B------:R-:W-:-:S13]  /*24390*/  PLOP3.LUT P0, PT, PT, PT, UP0, 0x80, 0x0 ;  /* 0x000000000000781c */ /* 0x000fda0003f0f008 */
[----:B-1----:R-:W-:Y:S05]  /*243a0*/  @P0 BRA `(.L_x_100) ;  /* 0x0000000000040947 */ /* 0x002fea0003800000 */
[----:B------:R-:W-:Y:S01]  /*243b0*/  BPT.TRAP 0x1 ;  /* 0x000000040000795c */ /* 0x000fe20000300000 */
.L_x_100:
[----:B------:R-:W-:-:S04]  /*243c0*/  LOP3.LUT P0, RZ, R0, 0x1f, RZ, 0xc0, !PT ;  /* 0x0000001f00ff7812 */ /* 0x000fc8000780c0ff */
[----:B------:R-:W-:-:S13]  /*243d0*/  PLOP3.LUT P0, PT, P0, P2, PT, 0x2a, 0x0 ;  /* 0x000000000000781c */ /* 0x000fda0000704572 */
[----:B------:R-:W-:Y:S05]  /*243e0*/  @P0 BRA `(.L_x_101) ;  /* 0x0000000000040947 */ /* 0x000fea0003800000 */
[----:B------:R-:W-:Y:S01]  /*243f0*/  BPT.TRAP 0x1 ;  /* 0x000000040000795c */ /* 0x000fe20000300000 */
.L_x_101:
[----:B------:R-:W-:Y:S01]  /*24400*/  R2UR UR8, R4 ;  /* 0x00000000040872ca */ /* 0x000fe200000e0000 */
[----:B------:R-:W-:Y:S01]  /*24410*/  ULDC.64 UR6, c[0x0][0x198] ;  /* 0x0000660000067ab9 */ /* 0x000fe20000000a00 */
[----:B------:R-:W-:Y:S01]  /*24420*/  UMOV UR4, 0x0 ;  /* 0x0000000000047882 */ /* 0x000fe20000000000 */
[----:B------:R-:W-:Y:S01]  /*24430*/  UIADD3 UR6, UP0, UR6, 0xf0, URZ ;  /* 0x000000f006067890 */ /* 0x000fe2000ff1e03f */
[----:B------:R-:W-:Y:S01]  /*24440*/  MOV R7, 0x40 ;  /* 0x0000004000077802 */ /* 0x000fe20000000f00 */
[----:B------:R-:W-:Y:S01]  /*24450*/  UMOV UR5, 0x10000000 ;  /* 0x1000000000057882 */ /* 0x000fe20000000000 */
[----:B------:R-:W-:Y:S01]  /*24460*/  UMOV UR10, URZ ;  /* 0x0000003f000a7c82 */ /* 0x000fe20008000000 */
[----:B------:R-:W-:Y:S01]  /*24470*/  UIADD3.X UR7, URZ, UR7, URZ, UP0, !UPT ;  /* 0x000000073f077290 */ /* 0x000fe200087fe43f */
[----:B------:R-:W-:Y:S01]  /*24480*/  MOV R3, 0x1 ;  /* 0x0000000100037802 */ /* 0x000fe20000000f00 */
[----:B------:R-:W-:Y:S01]  /*24490*/  UMOV UR12, UR60 ;  /* 0x0000003c000c7c82 */ /* 0x000fe20008000000 */
[----:B------:R-:W-:Y:S01]  /*244a0*/  UMOV UR13, UR61 ;  /* 0x0000003d000d7c82 */ /* 0x000fe20008000000 */
[----:B------:R-:W-:Y:S01]  /*244b0*/  UMOV UR26, 0x40 ;  /* 0x00000040001a7882 */ /* 0x000fe20000000000 */
[----:B------:R-:W-:Y:S01]  /*244c0*/  UMOV UR27, UR11 ;  /* 0x0000000b001b7c82 */ /* 0x000fe20008000000 */
[----:B------:R-:W-:-:S02]  /*244d0*/  UIADD3 UR9, UR8, 0x70050, URZ ;  /* 0x0007005008097890 */ /* 0x000fc4000fffe03f */
[----:B------:R-:W-:Y:S02]  /*244e0*/  UIADD3 UR24, UR8, 0x2000, URZ ;  /* 0x0000200008187890 */ /* 0x000fe4000fffe03f */
[----:B------:R-:W-:Y:S01]  /*244f0*/  UIADD3 UR16, UR8, 0x4000, URZ ;  /* 0x0000400008107890 */ /* 0x000fe2000fffe03f */
[----:B------:R-:W-:Y:S01]  /*24500*/  UMOV UR28, UR60 ;  /* 0x0000003c001c7c82 */ /* 0x000fe20008000000 */
[----:B------:R-:W-:Y:S01]  /*24510*/  UMOV UR29, UR61 ;  /* 0x0000003d001d7c82 */ /* 0x000fe20008000000 */
[----:B------:R-:W-:Y:S01]  /*24520*/  UMOV UR25, UR9 ;  /* 0x0000000900197c82 */ /* 0x000fe20008000000 */
[----:B------:R-:W-:Y:S01]  /*24530*/  UMOV UR18, 0x80 ;  /* 0x0000008000127882 */ /* 0x000fe20000000000 */
[----:B------:R-:W-:Y:S01]  /*24540*/  UMOV UR19, UR11 ;  /* 0x0000000b00137c82 */ /* 0x000fe20008000000 */
[----:B------:R-:W-:Y:S01]  /*24550*/  UMOV UR20, UR60 ;  /* 0x0000003c00147c82 */ /* 0x000fe20008000000 */
[----:B------:R-:W-:Y:S01]  /*24560*/  UMOV UR21, UR61 ;  /* 0x0000003d00157c82 */ /* 0x000fe20008000000 */
[----:B------:R1:W-:Y:S01]  /*24570*/  UTMALDG.4D [UR8], [UR6], desc[UR4] ;  /* 0x00000408060075b4 */ /* 0x0003e20008019000 */
[----:B------:R-:W-:Y:S01]  /*24580*/  UIADD3 UR56, UR8, 0x6000, URZ ;  /* 0x0000600008387890 */ /* 0x000fe2000fffe03f */
[----:B------:R-:W-:Y:S01]  /*24590*/  UMOV UR17, UR9 ;  /* 0x0000000900117c82 */ /* 0x000fe20008000000 */
[----:B------:R-:W-:Y:S01]  /*245a0*/  UIADD3 UR32, UR8, 0x8000, URZ ;  /* 0x0000800008207890 */ /* 0x000fe2000fffe03f */
[----:B------:R-:W-:Y:S01]  /*245b0*/  UMOV UR58, 0xc0 ;  /* 0x000000c0003a7882 */ /* 0x000fe20000000000 */
[----:B------:R-:W-:Y:S01]  /*245c0*/  UMOV UR59, UR11 ;  /* 0x0000000b003b7c82 */ /* 0x000fe20008000000 */
[----:B------:R2:W-:Y:S01]  /*245d0*/  UTMALDG.4D [UR24], [UR6], desc[UR4] ;  /* 0x00000418060075b4 */ /* 0x0005e20008019000 */
[----:B------:R-:W-:Y:S01]  /*245e0*/  UMOV UR57, UR9 ;  /* 0x0000000900397c82 */ /* 0x000fe20008000000 */
[----:B------:R-:W-:Y:S01]  /*245f0*/  UMOV UR34, 0x100 ;  /* 0x0000010000227882 */ /* 0x000fe20000000000 */
[----:B------:R-:W-:Y:S01]  /*24600*/  UMOV UR35, UR11 ;  /* 0x0000000b00237c82 */ /* 0x000fe20008000000 */
[----:B------:R-:W-:Y:S01]  /*24610*/  UMOV UR36, UR60 ;  /* 0x0000003c00247c82 */ /* 0x000fe20008000000 */
[----:B------:R-:W-:Y:S01]  /*24620*/  UMOV UR37, UR61 ;  /* 0x0000003d00257c82 */ /* 0x000fe20008000000 */
[----:B------:R-:W-:Y:S01]  /*24630*/  UMOV UR33, UR9 ;  /* 0x0000000900217c82 */ /* 0x000fe20008000000 */
[----:B------:R3:W-:Y:S01]  /*24640*/  UTMALDG.4D [UR16], [UR6], desc[UR4] ;  /* 0x00000410060075b4 */ /* 0x0007e20008019000 */
[----:B------:R4:W-:Y:S01]  /*24650*/  UTMALDG.4D [UR56], [UR6], desc[UR4] ;  /* 0x00000438060075b4 */ /* 0x0009e20008019000 */
[----:B-1----:R-:W-:Y:S01]  /*24660*/  UMOV UR10, 0x1c0 ;  /* 0x000001c0000a7882 */ /* 0x002fe20000000000 */
[----:B------:R4:W-:Y:S01]  /*24670*/  UTMALDG.4D [UR32], [UR6], desc[UR4] ;  /* 0x00000420060075b4 */ /* 0x0009e20008019000 */
[----:B--2---:R-:W-:Y:S01]  /*24680*/  UIADD3 UR24, UR8, 0xa000, URZ ;  /* 0x0000a00008187890 */ /* 0x004fe2000fffe03f */
[----:B------:R-:W-:Y:S01]  /*24690*/  UMOV UR26, 0x140 ;  /* 0x00000140001a7882 */ /* 0x000fe20000000000 */
[----:B---3--:R-:W-:-:S07]  /*246a0*/  UIADD3 UR16, UR8, 0xc000, URZ ;  /* 0x0000c00008107890 */ /* 0x008fce000fffe03f */
[----:B------:R4:W-:Y:S01]  /*246b0*/  UTMALDG.4D [UR24], [UR6], desc[UR4] ;  /* 0x00000418060075b4 */ /* 0x0009e20008019000 */
[----:B------:R-:W-:Y:S01]  /*246c0*/  UIADD3 UR8, UR8, 0xe000, URZ ;  /* 0x0000e00008087890 */ /* 0x000fe2000fffe03f */
[----:B------:R-:W-:Y:S02]  /*246d0*/  UMOV UR18, 0x180 ;  /* 0x0000018000127882 */ /* 0x000fe40000000000 */
[----:B------:R4:W-:Y:S06]  /*246e0*/  UTMALDG.4D [UR16], [UR6], desc[UR4] ;  /* 0x00000410060075b4 */ /* 0x0009ec0008019000 */
[----:B------:R4:W-:Y:S02]  /*246f0*/  UTMALDG.4D [UR8], [UR6], desc[UR4] ;  /* 0x00000408060075b4 */ /* 0x0009e40008019000 */
[----:B----4-:R-:W-:Y:S01]  /*24700*/  NOP ;  /* 0x0000000000007918 */ /* 0x010fe20000000000 */
.L_x_98:
[----:B------:R-:W-:Y:S05]  /*24710*/  BSYNC B0 ;  /* 0x0000000000007941 */ /* 0x000fea0003800000 */
.L_x_97:
[----:B------:R-:W-:Y:S01]  /*24720*/  ISETP.LT.AND P4, PT, RZ, UR14, P3 ;  /* 0x0000000eff007c0c */ /* 0x000fe20009f81270 */
[----:B------:R-:W-:-:S12]  /*24730*/  BSSY B0, `(.L_x_102) ;  /* 0x000004b000007945 */ /* 0x000fd80003800000 */
[----:B------:R-:W-:Y:S05]  /*24740*/  @!P4 BRA `(.L_x_103) ;  /* 0x000000040024c947 */ /* 0x000fea0003800000 */
[----:B------:R-:W1:Y:S01]  /*24750*/  S2R R5, SR_CgaCtaId ;  /* 0x0000000000057919 */ /* 0x000e620000008800 */
[----:B------:R-:W-:-:S04]  /*24760*/  MOV R2, 0x400 ;  /* 0x0000040000027802 */ /* 0x000fc80000000f00 */
[----:B-1----:R-:W-:Y:S01]  /*24770*/  LEA R2, R5, R2, 0x18 ;  /* 0x0000000205027211 */ /* 0x002fe200078ec0ff */
[----:B------:R-:W-:-:S05]  /*24780*/  IMAD.MOV.U32 R5, RZ, RZ, 0x1 ;  /* 0x00000001ff057424 */ /* 0x000fca00078e00ff */
[----:B------:R-:W-:-:S04]  /*24790*/  SHF.L.U32 R5, R5, 0x1f, RZ ;  /* 0x0000001f05057819 */ /* 0x000fc800000006ff */
[----:B------:R-:W1:Y:S02]  /*247a0*/  SYNCS.PHASECHK.TRANS64.TRYWAIT P0, [R2+URZ+0x70028], R5 ;  /* 0x07002805020075a7 */ /* 0x000e64000800017f */
[----:B-1----:R-:W-:Y:S05]  /*247b0*/  @!P0 BRA `(.L_x_104) ;  /* 0x0000001c00448947 */ /* 0x002fea0003800000 */
.L_x_137:
        /* <DEDUP_REMOVED lines=8> */
.L_x_105:
[----:B------:R-:W-:-:S04]  /*24840*/  LOP3.LUT P0, RZ, R0, 0x1f, RZ, 0xc0, !PT ;  /* 0x0000001f00ff7812 */ /* 0x000fc8000780c0ff */
[----:B------:R-:W-:-:S13]  /*24850*/  PLOP3.LUT P0, PT, P0, P2, PT, 0x2a, 0x0 ;  /* 0x000000000000781c */ /* 0x000fda0000704572 */
[----:B------:R-:W-:Y:S05]  /*24860*/  @P0 BRA `(.L_x_106) ;  /* 0x0000000000040947 */ /* 0x000fea0003800000 */
[----:B------:R-:W-:Y:S01]  /*24870*/  BPT.TRAP 0x1 ;  /* 0x000000040000795c */ /* 0x000fe20000300000 */
.L_x_106:
[----:B------:R-:W-:Y:S01]  /*24880*/  R2UR UR8, R2 ;  /* 0x00000000020872ca */ /* 0x000fe200000e0000 */
[----:B------:R-:W-:Y:S01]  /*24890*/  ULDC.64 UR6, c[0x0][0x198] ;  /* 0x0000660000067ab9 */ /* 0x000fe20000000a00 */
[----:B------:R-:W-:Y:S01]  /*248a0*/  UMOV UR19, URZ ;  /* 0x0000003f00137c82 */ /* 0x000fe20008000000 */
[----:B------:R-:W-:Y:S01]  /*248b0*/  UIADD3 UR6, UP0, UR6, 0x1f0, URZ ;  /* 0x000001f006067890 */ /* 0x000fe2000ff1e03f */
[----:B------:R-:W-:Y:S01]  /*248c0*/  MOV R2, 0x1 ;  /* 0x0000000100027802 */ /* 0x000fe20000000f00 */
[----:B------:R-:W-:Y:S01]  /*248d0*/  UMOV UR4, 0x0 ;  /* 0x0000000000047882 */ /* 0x000fe20000000000 */
[----:B------:R-:W-:Y:S01]  /*248e0*/  UMOV UR5, 0x10000000 ;  /* 0x1000000000057882 */ /* 0x000fe20000000000 */
[----:B------:R-:W-:Y:S01]  /*248f0*/  UIADD3.X UR7, URZ, UR7, URZ, UP0, !UPT ;  /* 0x000000073f077290 */ /* 0x000fe200087fe43f */
[----:B------:R-:W-:Y:S01]  /*24900*/  UMOV UR18, URZ ;  /* 0x0000003f00127c82 */ /* 0x000fe20008000000 */
[----:B------:R-:W-:Y:S01]  /*24910*/  UMOV UR20, UR60 ;  /* 0x0000003c00147c82 */ /* 0x000fe20008000000 */
[----:B------:R-:W-:Y:S01]  /*24920*/  UMOV UR21, UR61 ;  /* 0x0000003d00157c82 */ /* 0x000fe20008000000 */
[----:B------:R-:W-:-:S02]  /*24930*/  UMOV UR26, 0x40 ;  /* 0x00000040001a7882 */ /* 0x000fc40000000000 */
[----:B------:R-:W-:Y:S02]  /*24940*/  UIADD3 UR16, UR8, 0x20000, URZ ;  /* 0x0002000008107890 */ /* 0x000fe4000fffe03f */
[----:B------:R-:W-:Y:S02]  /*24950*/  UIADD3 UR17, UR8, 0x70000, URZ ;  /* 0x0007000008117890 */ /* 0x000fe4000fffe03f */
[----:B------:R-:W-:Y:S02]  /*24960*/  UIADD3 UR24, UR8, 0x22000, URZ ;  /* 0x0002200008187890 */ /* 0x000fe4000fffe03f */
[----:B------:R-:W-:Y:S01]  /*24970*/  UIADD3 UR56, UR8, 0x24000, URZ ;  /* 0x0002400008387890 */ /* 0x000fe2000fffe03f */
[----:B------:R-:W-:Y:S01]  /*24980*/  UMOV UR28, UR60 ;  /* 0x0000003c001c7c82 */ /* 0x000fe20008000000 */
[----:B------:R-:W-:Y:S01]  /*24990*/  UMOV UR29, UR61 ;  /* 0x0000003d001d7c82 */ /* 0x000fe20008000000 */
[----:B------:R-:W-:Y:S01]  /*249a0*/  UMOV UR27, UR19 ;  /* 0x00000013001b7c82 */ /* 0x000fe20008000000 */
[----:B------:R-:W-:Y:S01]  /*249b0*/  UMOV UR25, UR17 ;  /* 0x0000001100197c82 */ /* 0x000fe20008000000 */
[----:B------:R-:W-:Y:S01]  /*249c0*/  UIADD3 UR48, UR8, 0x26000, URZ ;  /* 0x0002600008307890 */ /* 0x000fe2000fffe03f */
[----:B------:R1:W-:Y:S01]  /*249d0*/  UTMALDG.4D [UR16], [UR6], desc[UR4] ;  /* 0x00000410060075b4 */ /* 0x0003e20008019000 */
[----:B------:R-:W-:-:S02]  /*249e0*/  UIADD3 UR40, UR8, 0x28000, URZ ;  /* 0x0002800008287890 */ /* 0x000fc4000fffe03f */
[----:B------:R-:W-:Y:S01]  /*249f0*/  UIADD3 UR32, UR8, 0x2a000, URZ ;  /* 0x0002a00008207890 */ /* 0x000fe2000fffe03f */
[----:B------:R-:W-:Y:S01]  /*24a00*/  UMOV UR58, 0x80 ;  /* 0x00000080003a7882 */ /* 0x000fe20000000000 */
[----:B------:R-:W-:Y:S01]  /*24a10*/  UMOV UR59, UR19 ;  /* 0x00000013003b7c82 */ /* 0x000fe20008000000 */
[----:B------:R-:W-:Y:S01]  /*24a20*/  UMOV UR57, UR17 ;  /* 0x0000001100397c82 */ /* 0x000fe20008000000 */
[----:B------:R2:W-:Y:S01]  /*24a30*/  UTMALDG.4D [UR24], [UR6], desc[UR4] ;  /* 0x00000418060075b4 */ /* 0x0005e20008019000 */
[----:B------:R-:W-:Y:S01]  /*24a40*/  UMOV UR50, 0xc0 ;  /* 0x000000c000327882 */ /* 0x000fe20000000000 */
[----:B------:R-:W-:Y:S01]  /*24a50*/  UMOV UR52, UR60 ;  /* 0x0000003c00347c82 */ /* 0x000fe20008000000 */
[----:B------:R-:W-:Y:S01]  /*24a60*/  UMOV UR53, UR61 ;  /* 0x0000003d00357c82 */ /* 0x000fe20008000000 */
[----:B------:R-:W-:Y:S01]  /*24a70*/  UMOV UR51, UR19 ;  /* 0x0000001300337c82 */ /* 0x000fe20008000000 */
[----:B------:R-:W-:Y:S01]  /*24a80*/  UMOV UR49, UR17 ;  /* 0x0000001100317c82 */ /* 0x000fe20008000000 */
[----:B------:R-:W-:Y:S01]  /*24a90*/  UMOV UR42, 0x100 ;  /* 0x00000100002a7882 */ /* 0x000fe20000000000 */
[----:B------:R-:W-:Y:S01]  /*24aa0*/  UMOV UR44, UR60 ;  /* 0x0000003c002c7c82 */ /* 0x000fe20008000000 */
[----:B------:R-:W-:Y:S01]  /*24ab0*/  UMOV UR45, UR61 ;  /* 0x0000003d002d7c82 */ /* 0x000fe20008000000 */
[----:B------:R3:W-:Y:S01]  /*24ac0*/  UTMALDG.4D [UR56], [UR6], desc[UR4] ;  /* 0x00000438060075b4 */ /* 0x0007e20008019000 */
[----:B------:R-:W-:Y:S01]  /*24ad0*/  UMOV UR43, UR19 ;  /* 0x00000013002b7c82 */ /* 0x000fe20008000000 */
[----:B------:R-:W-:Y:S01]  /*24ae0*/  UMOV UR41, UR17 ;  /* 0x0000001100297c82 */ /* 0x000fe20008000000 */
[----:B------:R-:W-:Y:S01]  /*24af0*/  UMOV UR34, 0x140 ;  /* 0x0000014000227882 */ /* 0x000fe20000000000 */
[----:B------:R-:W-:Y:S01]  /*24b00*/  UMOV UR36, UR60 ;  /* 0x0000003c00247c82 */ /* 0x000fe20008000000 */
[----:B------:R-:W-:Y:S01]  /*24b10*/  UMOV UR37, UR61 ;  /* 0x0000003d00257c82 */ /* 0x000fe20008000000 */
[----:B------:R-:W-:Y:S01]  /*24b20*/  UMOV UR35, UR19 ;  /* 0x0000001300237c82 */ /* 0x000fe20008000000 */
[----:B------:R-:W-:Y:S01]  /*24b30*/  UMOV UR33, UR17 ;  /* 0x0000001100217c82 */ /* 0x000fe20008000000 */
[----:B------:R3:W-:Y:S01]  /*24b40*/  UTMALDG.4D [UR48], [UR6], desc[UR4] ;  /* 0x00000430060075b4 */ /* 0x0007e20008019000 */
[----:B-1----:R-:W-:Y:S01]  /*24b50*/  UIADD3 UR16, UR8, 0x2e000, URZ ;  /* 0x0002e00008107890 */ /* 0x002fe2000fffe03f */
[----:B------:R-:W-:Y:S01]  /*24b60*/  UMOV UR18, 0x1c0 ;  /* 0x000001c000127882 */ /* 0x000fe20000000000 */
[----:B------:R3:W-:Y:S01]  /*24b70*/  UTMALDG.4D [UR40], [UR6], desc[UR4] ;  /* 0x00000428060075b4 */ /* 0x0007e20008019000 */
[----:B--2---:R-:W-:Y:S01]  /*24b80*/  UIADD3 UR24, UR8, 0x2c000, URZ ;  /* 0x0002c00008187890 */ /* 0x004fe2000fffe03f */
[----:B------:R-:W-:Y:S01]  /*24b90*/  UMOV UR26, 0x180 ;  /* 0x00000180001a7882 */ /* 0x000fe20000000000 */
[----:B------:R3:W-:Y:S07]  /*24ba0*/  UTMALDG.4D [UR32], [UR6], desc[UR4] ;  /* 0x00000420060075b4 */ /* 0x0007ee0008019000 */
[----:B------:R3:W-:Y:S01]  /*24bb0*/  UTMALDG.4D [UR24], [UR6], desc[UR4] ;  /* 0x00000418060075b4 */ /* 0x0007e20008019000 */
[----:B------:R3:W-:Y:S02]  /*24bc0*/  UTMALDG.4D [UR16], [UR6], desc[UR4] ;  /* 0x00000410060075b4 */ /* 0x0007e40008019000 */
[----:B---3--:R-:W-:Y:S01]  /*24bd0*/  NOP ;  /* 0x0000000000007918 */ /* 0x008fe20000000000 */
.L_x_103:
[----:B------:R-:W-:Y:S05]  /*24be0*/  BSYNC B0 ;  /* 0x0000000000007941 */ /* 0x000fea0003800000 */
.L_x_102:
[----:B------:R-:W-:Y:S04]  /*24bf0*/  BSSY B0, `(.L_x_107) ;  /* 0x000004e000007945 */ /* 0x000fe80003800000 */
[----:B------:R-:W-:Y:S05]  /*24c00*/  @!P3 BRA `(.L_x_108) ;  /* 0x000000040030b947 */ /* 0x000fea0003800000 */
[----:B------:R-:W1:Y:S01]  /*24c10*/  S2R R5, SR_CgaCtaId ;  /* 0x0000000000057919 */ /* 0x000e620000008800 */
[----:B------:R-:W-:-:S04]  /*24c20*/  MOV R4, 0x400 ;  /* 0x0000040000047802 */ /* 0x000fc80000000f00 */
[----:B-1----:R-:W-:Y:S02]  /*24c30*/  LEA R6, R5, R4, 0x18 ;  /* 0x0000000405067211 */ /* 0x002fe400078ec0ff */
[----:B------:R-:W-:-:S03]  /*24c40*/  MOV R5, 0x1 ;  /* 0x0000000100057802 */ /* 0x000fc60000000f00 */
[----:B------:R-:W-:Y:S01]  /*24c50*/  IMAD R4, R3, 0x8, R6 ;  /* 0x0000000803047824 */ /* 0x000fe200078e0206 */
[----:B------:R-:W-:-:S04]  /*24c60*/  SHF.L.U32 R5, R5, 0x1f, RZ ;  /* 0x0000001f05057819 */ /* 0x000fc800000006ff */
[----:B------:R-:W1:Y:S02]  /*24c70*/  SYNCS.PHASECHK.TRANS64.TRYWAIT P0, [R4+URZ+0x70060], R5 ;  /* 0x07006005040075a7 */ /* 0x000e64000800017f */
[----:B-1----:R-:W-:Y:S05]  /*24c80*/  @!P0 BRA `(.L_x_109) ;  /* 0x0000001800248947 */ /* 0x002fea0003800000 */
.L_x_138:
        /* <DEDUP_REMOVED lines=8> */
.L_x_110:
[----:B------:R-:W-:-:S04]  /*24d10*/  LOP3.LUT P0, RZ, R0, 0x1f, RZ, 0xc0, !PT ;  /* 0x0000001f00ff7812 */ /* 0x000fc8000780c0ff */
[----:B------:R-:W-:-:S13]  /*24d20*/  PLOP3.LUT P0, PT, P0, P2, PT, 0x2a, 0x0 ;  /* 0x000000000000781c */ /* 0x000fda0000704572 */
[----:B------:R-:W-:Y:S05]  /*24d30*/  @P0 BRA `(.L_x_111) ;  /* 0x0000000000040947 */ /* 0x000fea0003800000 */
[----:B------:R-:W-:Y:S01]  /*24d40*/  BPT.TRAP 0x1 ;  /* 0x000000040000795c */ /* 0x000fe20000300000 */
.L_x_111:
[----:B------:R-:W-:Y:S01]  /*24d50*/  R2UR UR48, R3 ;  /* 0x00000000033072ca */ /* 0x000fe200000e0000 */
[----:B------:R-:W-:Y:S01]  /*24d60*/  ULDC.64 UR8, c[0x0][0x198] ;  /* 0x0000660000087ab9 */ /* 0x000fe20000000a00 */
[----:B------:R-:W-:Y:S01]  /*24d70*/  R2UR UR7, R6 ;  /* 0x00000000060772ca */ /* 0x000fe200000e0000 */
[----:B------:R-:W-:Y:S01]  /*24d80*/  UIADD3 UR6, UP0, UR8, 0xf0, URZ ;  /* 0x000000f008067890 */ /* 0x000fe2000ff1e03f */
[----:B------:R-:W-:Y:S01]  /*24d90*/  R2UR UR51, R7 ;  /* 0x00000000073372ca */ /* 0x000fe200000e0000 */
[----:B------:R-:W-:Y:S01]  /*24da0*/  UMOV UR4, 0x0 ;  /* 0x0000000000047882 */ /* 0x000fe20000000000 */
[----:B------:R-:W-:Y:S01]  /*24db0*/  R2UR UR49, R4 ;  /* 0x00000000043172ca */ /* 0x000fe200000e0000 */
[----:B------:R-:W-:Y:S01]  /*24dc0*/  UMOV UR5, 0x10000000 ;  /* 0x1000000000057882 */ /* 0x000fe20000000000 */
[----:B------:R-:W-:Y:S01]  /*24dd0*/  UMOV UR50, URZ ;  /* 0x0000003f00327c82 */ /* 0x000fe20008000000 */
[----:B------:R-:W-:Y:S01]  /*24de0*/  UMOV UR52, UR60 ;  /* 0x0000003c00347c82 */ /* 0x000fe20008000000 */
[----:B------:R-:W-:Y:S01]  /*24df0*/  UMOV UR53, UR61 ;  /* 0x0000003d00357c82 */ /* 0x000fe20008000000 */
[----:B------:R-:W-:Y:S01]  /*24e00*/  UMOV UR26, 0x40 ;  /* 0x00000040001a7882 */ /* 0x000fe20000000000 */
[----:B------:R-:W-:Y:S01]  /*24e10*/  UMOV UR28, UR60 ;  /* 0x0000003c001c7c82 */ /* 0x000fe20008000000 */
[----:B------:R-:W-:Y:S01]  /*24e20*/  UMOV UR29, UR61 ;  /* 0x0000003d001d7c82 */ /* 0x000fe20008000000 */
[----:B------:R-:W-:Y:S01]  /*24e30*/  UMOV UR42, 0x80 ;  /* 0x00000080002a7882 */ /* 0x000fe20000000000 */
[----:B------:R-:W-:-:S02]  /*24e40*/  ULEA UR48, UR48, UR7, 0x10 ;  /* 0x0000000730307291 */ /* 0x000fc4000f8e803f */
[----:B------:R-:W-:Y:S02]  /*24e50*/  UIADD3 UR51, UR11, UR51, URZ ;  /* 0x000000330b337290 */ /* 0x000fe4000fffe03f */
[----:B------:R-:W-:Y:S02]  /*24e60*/  UIADD3 UR49, UR49, 0x70050, URZ ;  /* 0x0007005031317890 */ /* 0x000fe4000fffe03f */
[----:B------:R-:W-:Y:S02]  /*24e70*/  UIADD3.X UR7, URZ, UR9, URZ, UP0, !UPT ;  /* 0x000000093f077290 */ /* 0x000fe400087fe43f */
[----:B------:R-:W-:Y:S02]  /*24e80*/  UIADD3 UR24, UR48, 0x2000, URZ ;  /* 0x0000200030187890 */ /* 0x000fe4000fffe03f */
[----:B------:R-:W-:Y:S02]  /*24e90*/  UIADD3 UR40, UR48, 0x4000, URZ ;  /* 0x0000400030287890 */ /* 0x000fe4000fffe03f */
[----:B------:R-:W-:Y:S01]  /*24ea0*/  UIADD3 UR16, UR48, 0x6000, URZ ;  /* 0x0000600030107890 */ /* 0x000fe2000fffe03f */
[----:B------:R-:W-:Y:S01]  /*24eb0*/  UMOV UR25, UR49 ;  /* 0x0000003100197c82 */ /* 0x000fe20008000000 */
[----:B------:R-:W-:Y:S01]  /*24ec0*/  UMOV UR27, UR51 ;  /* 0x00000033001b7c82 */ /* 0x000fe20008000000 */
[----:B------:R-:W-:Y:S01]  /*24ed0*/  UMOV UR44, UR60 ;  /* 0x0000003c002c7c82 */ /* 0x000fe20008000000 */
[----:B------:R-:W-:Y:S01]  /*24ee0*/  UMOV UR45, UR61 ;  /* 0x0000003d002d7c82 */ /* 0x000fe20008000000 */
[----:B------:R-:W-:Y:S01]  /*24ef0*/  UTMALDG.4D [UR48], [UR6], desc[UR4] ;  /* 0x00000430060075b4 */ /* 0x000fe20008019000 */
        /* <DEDUP_REMOVED lines=8> */
[----:B------:R-:W-:-:S02]  /*24f80*/  UIADD3 UR32, UR48, 0x8000, URZ ;  /* 0x0000800030207890 */ /* 0x000fc4000fffe03f */
[----:B------:R-:W-:Y:S01]  /*24f90*/  UIADD3 UR56, UR48, 0xa000, URZ ;  /* 0x0000a00030387890 */ /* 0x000fe2000fffe03f */
[----:B------:R-:W-:Y:S01]  /*24fa0*/  UMOV UR34, 0x100 ;  /* 0x0000010000227882 */ /* 0x000fe20000000000 */
        /* <DEDUP_REMOVED lines=8> */
[----:B------:R2:W-:Y:S01]  /*25030*/  UTMALDG.4D [UR16], [UR6], desc[UR4] ;  /* 0x00000410060075b4 */ /* 0x0005e20008019000 */
[----:B------:R3:W-:Y:S01]  /*25040*/  UTMALDG.4D [UR32], [UR6], desc[UR4] ;  /* 0x00000420060075b4 */ /* 0x0007e20008019000 */
[----:B-1----:R-:W-:Y:S01]  /*25050*/  UIADD3 UR24, UR48, 0xc000, URZ ;  /* 0x0000c00030187890 */ /* 0x002fe2000fffe03f */
[----:B------:R-:W-:Y:S01]  /*25060*/  UMOV UR26, 0x180 ;  /* 0x00000180001a7882 */ /* 0x000fe20000000000 */
[----:B------:R3:W-:Y:S07]  /*25070*/  UTMALDG.4D [UR56], [UR6], desc[UR4] ;  /* 0x00000438060075b4 */ /* 0x0007ee0008019000 */
[----:B------:R3:W-:Y:S01]  /*25080*/  UTMALDG.4D [UR24], [UR6], desc[UR4] ;  /* 0x00000418060075b4 */ /* 0x0007e20008019000 */
[----:B--2---:R-:W-:Y:S01]  /*25090*/  UIADD3 UR16, UR48, 0xe000, URZ ;  /* 0x0000e00030107890 */ /* 0x004fe2000fffe03f */
[----:B------:R-:W-:-:S08]  /*250a0*/  UMOV UR18, 0x1c0 ;  /* 0x000001c000127882 */ /* 0x000fd00000000000 */
[----:B------:R3:W-:Y:S02]  /*250b0*/  UTMALDG.4D [UR16], [UR6], desc[UR4] ;  /* 0x00000410060075b4 */ /* 0x0007e40008019000 */
[----:B---3--:R-:W-:Y:S01]  /*250c0*/  NOP ;  /* 0x0000000000007918 */ /* 0x008fe20000000000 */
.L_x_108:
[----:B------:R-:W-:Y:S05]  /*250d0*/  BSYNC B0 ;  /* 0x0000000000007941 */ /* 0x000fea0003800000 */
.L_x_107:
[----:B------:R-:W-:Y:S01]  /*250e0*/  BSSY B0, `(.L_x_112) ;  /* 0x0000050000007945 */ /* 0x000fe20003800000 */
[----:B------:R-:W-:-:S03]  /*250f0*/  MOV R8, RZ ;  /* 0x000000ff00087202 */ /* 0x000fc60000000f00 */
        /* <DEDUP_REMOVED lines=9> */
.L_x_139:
        /* <DEDUP_REMOVED lines=8> */
.L_x_115:
[----:B------:R-:W-:-:S04]  /*25210*/  LOP3.LUT P0, RZ, R0, 0x1f, RZ, 0xc0, !PT ;  /* 0x0000001f00ff7812 */ /* 0x000fc8000780c0ff */
[----:B------:R-:W-:-:S13]  /*25220*/  PLOP3.LUT P0, PT, P0, P2, PT, 0x2a, 0x0 ;  /* 0x000000000000781c */ /* 0x000fda0000704572 */
[----:B------:R-:W-:Y:S05]  /*25230*/  @P0 BRA `(.L_x_116) ;  /* 0x0000000000040947 */ /* 0x000fea0003800000 */
[----:B------:R-:W-:Y:S01]  /*25240*/  BPT.TRAP 0x1 ;  /* 0x000000040000795c */ /* 0x000fe20000300000 */
.L_x_116:
[C---:B------:R-:W-:Y:S01]  /*25250*/  LEA R5, R2.reuse, R5, 0x10 ;  /* 0x0000000502057211 */ /* 0x040fe200078e80ff */
[----:B------:R-:W-:Y:S01]  /*25260*/  ULDC.64 UR6, c[0x0][0x198] ;  /* 0x0000660000067ab9 */ /* 0x000fe20000000a00 */
[----:B------:R-:W-:Y:S01]  /*25270*/  R2UR UR49, R3 ;  /* 0x00000000033172ca */ /* 0x000fe200000e0000 */
[----:B------:R-:W-:Y:S01]  /*25280*/  UIADD3 UR6, UP0, UR6, 0x2f0, URZ ;  /* 0x000002f006067890 */ /* 0x000fe2000ff1e03f */
[----:B------:R-:W-:Y:S01]  /*25290*/  R2UR UR8, R5 ;  /* 0x00000000050872ca */ /* 0x000fe200000e0000 */
[----:B------:R-:W-:Y:S01]  /*252a0*/  UMOV UR51, URZ ;  /* 0x0000003f00337c82 */ /* 0x000fe20008000000 */
[----:B------:R-:W-:Y:S01]  /*252b0*/  UMOV UR4, 0x0 ;  /* 0x0000000000047882 */ /* 0x000fe20000000000 */
[----:B------:R-:W-:Y:S01]  /*252c0*/  UIADD3.X UR7, URZ, UR7, URZ, UP0, !UPT ;  /* 0x000000073f077290 */ /* 0x000fe200087fe43f */
[----:B------:R-:W-:Y:S01]  /*252d0*/  MOV R8, 0x1 ;  /* 0x0000000100087802 */ /* 0x000fe20000000f00 */
[----:B------:R-:W-:Y:S01]  /*252e0*/  UMOV UR5, 0x10000000 ;  /* 0x1000000000057882 */ /* 0x000fe20000000000 */
[----:B------:R-:W-:Y:S01]  /*252f0*/  UMOV UR50, URZ ;  /* 0x0000003f00327c82 */ /* 0x000fe20008000000 */
[----:B------:R-:W-:Y:S01]  /*25300*/  UMOV UR52, UR60 ;  /* 0x0000003c00347c82 */ /* 0x000fe20008000000 */
[----:B------:R-:W-:Y:S01]  /*25310*/  UMOV UR53, UR61 ;  /* 0x0000003d00357c82 */ /* 0x000fe20008000000 */
[----:B------:R-:W-:Y:S01]  /*25320*/  UMOV UR26, 0x40 ;  /* 0x00000040001a7882 */ /* 0x000fe20000000000 */
[----:B------:R-:W-:Y:S01]  /*25330*/  UMOV UR28, UR60 ;  /* 0x0000003c001c7c82 */ /* 0x000fe20008000000 */
[----:B------:R-:W-:Y:S01]  /*25340*/  UIADD3 UR49, UR49, 0x70000, URZ ;  /* 0x0007000031317890 */ /* 0x000fe2000fffe03f */
[----:B------:R-:W-:Y:S01]  /*25350*/  VIADD R2, R2, 0x1 ;  /* 0x0000000102027836 */ /* 0x000fe20000000000 */
[----:B------:R-:W-:-:S02]  /*25360*/  UIADD3 UR48, UR8, 0x20000, URZ ;  /* 0x0002000008307890 */ /* 0x000fc4000fffe03f */
[----:B------:R-:W-:Y:S02]  /*25370*/  UIADD3 UR24, UR8, 0x22000, URZ ;  /* 0x0002200008187890 */ /* 0x000fe4000fffe03f */
        /* <DEDUP_REMOVED lines=38> */
.L_x_113:
[----:B------:R-:W-:Y:S05]  /*255e0*/  BSYNC B0 ;  /* 0x0000000000007941 */ /* 0x000fea0003800000 */
.L_x_112:
[----:B------:R-:W-:-:S04]  /*255f0*/  MOV R3, UR14 ;  /* 0x0000000e00037c02 */ /* 0x000fc80008000f00 */
[----:B------:R-:W-:-:S13]  /*25600*/  ISETP.GE.AND P0, PT, R3, 0x2, PT ;  /* 0x000000020300780c */ /* 0x000fda0003f06270 */
[----:B------:R-:W-:Y:S05]  /*25610*/  @!P0 EXIT ;  /* 0x000000000000894d */ /* 0x000fea0003800000 */
[----:B------:R-:W-:Y:S01]  /*25620*/  USHF.L.U32 UR4, UR14, 0x1, URZ ;  /* 0x000000010e047899 */ /* 0x000fe2000800063f */
[----:B------:R-:W-:Y:S01]  /*25630*/  LOP3.LUT P0, RZ, R0, 0x1f, RZ, 0xc0, !PT ;  /* 0x0000001f00ff7812 */ /* 0x000fe2000780c0ff */
[----:B------:R-:W-:Y:S01]  /*25640*/  BSSY B0, `(.L_x_117) ;  /* 0x00000a9000007945 */ /* 0x000fe20003800000 */
[----:B------:R-:W-:Y:S02]  /*25650*/  MOV R3, UR54 ;  /* 0x0000003600037c02 */ /* 0x000fe40008000f00 */
[----:B------:R-:W-:Y:S01]  /*25660*/  PLOP3.LUT P0, PT, P0, P2, PT, 0x2a, 0x0 ;  /* 0x000000000000781c */ /* 0x000fe20000704572 */
[----:B------:R-:W-:Y:S01]  /*25670*/  IMAD.U32 R9, RZ, RZ, UR4 ;  /* 0x00000004ff097e24 */ /* 0x000fe2000f8e00ff */
[----:B------:R-:W-:Y:S02]  /*25680*/  LOP3.LUT R3, R3, 0x2, RZ, 0xfc, !PT ;  /* 0x0000000203037812 */ /* 0x000fe400078efcff */
[----:B------:R-:W-:-:S09]  /*25690*/  MOV R0, 0x1 ;  /* 0x0000000100007802 */ /* 0x000fd20000000f00 */
.L_x_128:
[----:B------:R-:W-:Y:S04]  /*256a0*/  BSSY B1, `(.L_x_118) ;  /* 0x000004e000017945 */ /* 0x000fe80003800000 */
[----:B------:R-:W-:Y:S05]  /*256b0*/  @!P3 BRA `(.L_x_119) ;  /* 0x000000040030b947 */ /* 0x000fea0003800000 */
[----:B------:R-:W1:Y:S01]  /*256c0*/  S2R R5, SR_CgaCtaId ;  /* 0x0000000000057919 */ /* 0x000e620000008800 */
[----:B------:R-:W-:-:S04]  /*256d0*/  MOV R4, 0x400 ;  /* 0x0000040000047802 */ /* 0x000fc80000000f00 */
[----:B-1----:R-:W-:Y:S02]  /*256e0*/  LEA R5, R5, R4, 0x18 ;  /* 0x0000000405057211 */ /* 0x002fe400078ec0ff */
[----:B------:R-:W-:Y:S02]  /*256f0*/  SHF.L.U32 R4, R0, 0x1f, RZ ;  /* 0x0000001f00047819 */ /* 0x000fe400000006ff */
[----:B------:R-:W-:-:S04]  /*25700*/  LEA R7, R2, R5, 0x3 ;  /* 0x0000000502077211 */ /* 0x000fc800078e18ff */
[----:B------:R-:W1:Y:S02]  /*25710*/  SYNCS.PHASECHK.TRANS64.TRYWAIT P4, [R7+URZ+0x70028], R4 ;  /* 0x07002804070075a7 */ /* 0x000e64000808017f */
[----:B-1----:R-:W-:Y:S05]  /*25720*/  @!P4 BRA `(.L_x_120) ;  /* 0x0000000c00a4c947 */ /* 0x002fea0003800000 */
.L_x_140:
[----:B-1----:R-:W-:-:S04]  /*25730*/  @P2 MOV R4, 0x10000 ;  /* 0x0001000000042802 */ /* 0x002fc80000000f00 */
[----:B------:R1:W-:Y:S02]  /*25740*/  @P2 SYNCS.ARRIVE.TRANS64 RZ, [R7+URZ+0x70000], R4 ;  /* 0x0700000407ff29a7 */ /* 0x0003e4000800003f */
[----:B-1----:R-:W-:-:S04]  /*25750*/  PRMT R4, R3, 0x9910, RZ ;  /* 0x0000991003047816 */ /* 0x002fc800000000ff */
[----:B------:R-:W-:-:S13]  /*25760*/  ISETP.NE.AND P4, PT, R4, 0x2, PT ;  /* 0x000000020400780c */ /* 0x000fda0003f85270 */
[----:B------:R-:W-:Y:S05]  /*25770*/  @P4 BRA `(.L_x_121) ;  /* 0x0000000000044947 */ /* 0x000fea0003800000 */
[----:B------:R-:W-:Y:S01]  /*25780*/  BPT.TRAP 0x1 ;  /* 0x000000040000795c */ /* 0x000fe20000300000 */
.L_x_121:
[----:B------:R-:W-:Y:S05]  /*25790*/  @P0 BRA `(.L_x_122) ;  /* 0x0000000000040947 */ /* 0x000fea0003800000 */
[----:B------:R-:W-:Y:S01]  /*257a0*/  BPT.TRAP 0x1 ;  /* 0x000000040000795c */ /* 0x000fe20000300000 */
.L_x_122:
[----:B------:R-:W-:Y:S01]  /*257b0*/  LEA R5, R2, R5, 0x10 ;  /* 0x0000000502057211 */ /* 0x000fe200078e80ff */
[----:B------:R-:W-:Y:S01]  /*257c0*/  ULDC.64 UR6, c[0x0][0x198] ;  /* 0x0000660000067ab9 */ /* 0x000fe20000000a00 */
[----:B------:R-:W-:Y:S01]  /*257d0*/  R2UR UR57, R7 ;  /* 0x00000000073972ca */ /* 0x000fe200000e0000 */
[----:B------:R-:W-:Y:S01]  /*257e0*/  UIADD3 UR6, UP0, UR6, 0x1f0, URZ ;  /* 0x000001f006067890 */ /* 0x000fe2000ff1e03f */
[----:B------:R-:W-:Y:S01]  /*257f0*/  R2UR UR8, R5 ;  /* 0x00000000050872ca */ /* 0x000fe200000e0000 */
[----:B------:R-:W-:Y:S01]  /*25800*/  UMOV UR4, 0x0 ;  /* 0x0000000000047882 */ /* 0x000fe20000000000 */
[----:B------:R-:W-:Y:S01]  /*25810*/  R2UR UR59, R8 ;  /* 0x00000000083b72ca */ /* 0x000fe200000e0000 */
[----:B------:R-:W-:Y:S01]  /*25820*/  UIADD3.X UR7, URZ, UR7, URZ, UP0, !UPT ;  /* 0x000000073f077290 */ /* 0x000fe200087fe43f */
[----:B------:R-:W-:Y:S01]  /*25830*/  VIADD R2, R2, 0x1 ;  /* 0x0000000102027836 */ /* 0x000fe20000000000 */
[----:B------:R-:W-:Y:S01]  /*25840*/  UMOV UR5, 0x10000000 ;  /* 0x1000000000057882 */ /* 0x000fe20000000000 */
[----:B------:R-:W-:Y:S01]  /*25850*/  UMOV UR58, URZ ;  /* 0x0000003f003a7c82 */ /* 0x000fe20008000000 */
[----:B------:R-:W-:Y:S01]  /*25860*/  UMOV UR26, 0x40 ;  /* 0x00000040001a7882 */ /* 0x000fe20000000000 */
[----:B------:R-:W-:Y:S01]  /*25870*/  UMOV UR28, UR60 ;  /* 0x0000003c001c7c82 */ /* 0x000fe20008000000 */
[----:B------:R-:W-:Y:S01]  /*25880*/  UMOV UR29, UR61 ;  /* 0x0000003d001d7c82 */ /* 0x000fe20008000000 */
[----:B------:R-:W-:Y:S01]  /*25890*/  UMOV UR50, 0x80 ;  /* 0x0000008000327882 */ /* 0x000fe20000000000 */
[----:B------:R-:W-:Y:S01]  /*258a0*/  UIADD3 UR57, UR57, 0x70000, URZ ;  /* 0x0007000039397890 */ /* 0x000fe2000fffe03f */
[----:B------:R-:W-:Y:S01]  /*258b0*/  ISETP.NE.AND P4, PT, R2, 0x5, PT ;  /* 0x000000050200780c */ /* 0x000fe20003f85270 */
[----:B------:R-:W-:-:S02]  /*258c0*/  UIADD3 UR56, UR8, 0x20000, URZ ;  /* 0x0002000008387890 */ /* 0x000fc4000fffe03f */
[----:B------:R-:W-:Y:S01]  /*258d0*/  USHF.L.U32 UR59, UR59, 0x6, URZ ;  /* 0x000000063b3b7899 */ /* 0x000fe2000800063f */
[----:B------:R-:W-:Y:S01]  /*258e0*/  SEL R5, RZ, 0x1, P4 ;  /* 0x00000001ff057807 */ /* 0x000fe20002000000 */
[----:B------:R-:W-:Y:S01]  /*258f0*/  UIADD3 UR24, UR8, 0x22000, URZ ;  /* 0x0002200008187890 */ /* 0x000fe2000fffe03f */
[----:B------:R-:W-:Y:S01]  /*25900*/  SEL R2, R2, RZ, P4 ;  /* 0x000000ff02027207 */ /* 0x000fe20002000000 */
[----:B------:R-:W-:Y:S01]  /*25910*/  UIADD3 UR48, UR8, 0x24000, URZ ;  /* 0x0002400008307890 */ /* 0x000fe2000fffe03f */
[----:B------:R-:W-:Y:S01]  /*25920*/  LOP3.LUT R0, R0, R5, RZ, 0x3c, !PT ;  /* 0x0000000500007212 */ /* 0x000fe200078e3cff */
        /* <DEDUP_REMOVED lines=37> */
.L_x_119:
[----:B------:R-:W-:Y:S05]  /*25b80*/  BSYNC B1 ;  /* 0x0000000000017941 */ /* 0x000fea0003800000 */
.L_x_118:
[----:B------:R-:W-:Y:S01]  /*25b90*/  ISETP.LT.OR P4, PT, R9, 0x4, !P3 ;  /* 0x000000040900780c */ /* 0x000fe20005f81670 */
[----:B------:R-:W-:-:S12]  /*25ba0*/  BSSY B1, `(.L_x_123) ;  /* 0x000004f000017945 */ /* 0x000fd80003800000 */
[----:B------:R-:W-:Y:S05]  /*25bb0*/  @P4 BRA `(.L_x_124) ;  /* 0x0000000400344947 */ /* 0x000fea0003800000 */
[----:B------:R-:W1:Y:S01]  /*25bc0*/  S2R R5, SR_CgaCtaId ;  /* 0x0000000000057919 */ /* 0x000e620000008800 */
[----:B------:R-:W-:Y:S02]  /*25bd0*/  MOV R4, 0x400 ;  /* 0x0000040000047802 */ /* 0x000fe40000000f00 */
[----:B------:R-:W-:Y:S02]  /*25be0*/  SHF.L.U32 R7, R0, 0x1f, RZ ;  /* 0x0000001f00077819 */ /* 0x000fe400000006ff */
[----:B-1----:R-:W-:-:S04]  /*25bf0*/  LEA R5, R5, R4, 0x18 ;  /* 0x0000000405057211 */ /* 0x002fc800078ec0ff */
[----:B------:R-:W-:-:S04]  /*25c00*/  LEA R4, R2, R5, 0x3 ;  /* 0x0000000502047211 */ /* 0x000fc800078e18ff */
[----:B------:R-:W1:Y:S02]  /*25c10*/  SYNCS.PHASECHK.TRANS64.TRYWAIT P4, [R4+URZ+0x70028], R7 ;  /* 0x07002807040075a7 */ /* 0x000e64000808017f */
[----:B-1----:R-:W-:Y:S05]  /*25c20*/  @!P4 BRA `(.L_x_125) ;  /* 0x000000080078c947 */ /* 0x002fea0003800000 */
.L_x_141:
[----:B------:R-:W-:Y:S02]  /*25c30*/  PRMT R6, R3, 0x9910, RZ ;  /* 0x0000991003067816 */ /* 0x000fe400000000ff */
[----:B-1----:R-:W-:Y:S02]  /*25c40*/  @P1 MOV R7, 0x10000 ;  /* 0x0001000000071802 */ /* 0x002fe40000000f00 */
[----:B------:R-:W-:Y:S02]  /*25c50*/  ISETP.NE.AND P4, PT, R6, 0x2, PT ;  /* 0x000000020600780c */ /* 0x000fe40003f85270 */
[----:B------:R1:W-:Y:S11]  /*25c60*/  @P1 SYNCS.ARRIVE.TRANS64 RZ, [R4+URZ+0x70000], R7 ;  /* 0x0700000704ff19a7 */ /* 0x0003f6000800003f */
[----:B-1----:R-:W-:Y:S05]  /*25c70*/  @P4 BRA `(.L_x_126) ;  /* 0x0000000000044947 */ /* 0x002fea0003800000 */
[----:B------:R-:W-:Y:S01]  /*25c80*/  BPT.TRAP 0x1 ;  /* 0x000000040000795c */ /* 0x000fe20000300000 */
.L_x_126:
[----:B------:R-:W-:Y:S05]  /*25c90*/  @P0 BRA `(.L_x_127) ;  /* 0x0000000000040947 */ /* 0x000fea0003800000 */
[----:B------:R-:W-:Y:S01]  /*25ca0*/  BPT.TRAP 0x1 ;  /* 0x000000040000795c */ /* 0x000fe20000300000 */
.L_x_127:
        /* <DEDUP_REMOVED lines=17> */
[----:B------:R-:W-:Y:S01]  /*25dc0*/  UIADD3 UR56, UR8, 0x20000, URZ ;  /* 0x0002000008387890 */ /* 0x000fe2000fffe03f */
[----:B------:R-:W-:Y:S01]  /*25dd0*/  IADD3 R8, R8, 0x1, RZ ;  /* 0x0000000108087810 */ /* 0x000fe20007ffe0ff */
        /* <DEDUP_REMOVED lines=43> */
.L_x_124:
[----:B------:R-:W-:Y:S05]  /*26090*/  BSYNC B1 ;  /* 0x0000000000017941 */ /* 0x000fea0003800000 */
.L_x_123:
[C---:B------:R-:W-:Y:S02]  /*260a0*/  ISETP.GT.AND P4, PT, R9.reuse, 0x4, PT ;  /* 0x000000040900780c */ /* 0x040fe40003f84270 */
[----:B------:R-:W-:-:S11]  /*260b0*/  IADD3 R9, R9, -0x2, RZ ;  /* 0xfffffffe09097810 */ /* 0x000fd60007ffe0ff */
[----:B------:R-:W-:Y:S05]  /*260c0*/  @P4 BRA `(.L_x_128) ;  /* 0xfffffff400744947 */ /* 0x000fea000383ffff */
[----:B------:R-:W-:Y:S05]  /*260d0*/  BSYNC B0 ;  /* 0x0000000000007941 */ /* 0x000fea0003800000 */
.L_x_117:
[----:B------:R-:W-:Y:S05]  /*260e0*/  EXIT ;  /* 0x000000000000794d */ /* 0x000fea0003800000 */
.L_x_15:
[----:B-1----:R-:W-:-:S04]  /*260f0*/  MOV R3, UR6 ;  /* 0x0000000600037c02 */ /* 0x002fc80008000f00 */
[----:B------:R1:W2:Y:S03]  /*26100*/  SYNCS.PHASECHK.TRANS64.TRYWAIT P1, [R3+URZ+0x70050], R6 ;  /* 0x07005006030075a7 */ /* 0x0002a6000802017f */
[----:B--2---:R-:W-:Y:S05]  /*26110*/  @!P1 NANOSLEEP.SYNCS 0x989680 ;  /* 0x009896800000995d */ /* 0x004fea0003900000 */
[----:B------:R-:W2:Y:S02]  /*26120*/  @!P1 SYNCS.PHASECHK.TRANS64 P1, [R3+URZ+0x70050], R6 ;  /* 0x07005006030095a7 */ /* 0x000ea4000802007f */
[----:B--2---:R-:W-:Y:S05]  /*26130*/  @!P1 BRA `(.L_x_15) ;  /* 0xfffffffc00ec9947 */ /* 0x004fea000383ffff */
[----:B------:R-:W-:Y:S05]  /*26140*/  BRA `(.L_x_129) ;  /* 0xfffffdac00747947 */ /* 0x000fea000383ffff */
.L_x_17:
[----:B-1----:R-:W-:-:S04]  /*26150*/  IMAD.U32 R0, RZ, RZ, UR60 ;  /* 0x0000003cff007e24 */ /* 0x002fc8000f8e00ff */
[----:B------:R1:W2:Y:S03]  /*26160*/  SYNCS.PHASECHK.TRANS64.TRYWAIT P1, [R0+URZ+0x70000], R3 ;  /* 0x07000003000075a7 */ /* 0x0002a6000802017f */
[----:B--2---:R-:W-:Y:S05]  /*26170*/  @!P1 NANOSLEEP.SYNCS 0x989680 ;  /* 0x009896800000995d */ /* 0x004fea0003900000 */
[----:B------:R-:W2:Y:S02]  /*26180*/  @!P1 SYNCS.PHASECHK.TRANS64 P1, [R0+URZ+0x70000], R3 ;  /* 0x07000003000095a7 */ /* 0x000ea4000802007f */
[----:B--2---:R-:W-:Y:S05]  /*26190*/  @!P1 BRA `(.L_x_17) ;  /* 0xfffffffc00ec9947 */ /* 0x004fea000383ffff */
[----:B------:R-:W-:Y:S05]  /*261a0*/  BRA `(.L_x_130) ;  /* 0xfffffdac00807947 */ /* 0x000fea000383ffff */
.L_x_18:
[----:B------:R-:W-:-:S06]  /*261b0*/  ULEA UR4, UR61, UR52, 0x3 ;  /* 0x000000343d047291 */ /* 0x000fcc000f8e183f */
[----:B-1----:R-:W-:-:S04]  /*261c0*/  MOV R5, UR4 ;  /* 0x0000000400057c02 */ /* 0x002fc80008000f00 */
[----:B------:R1:W2:Y:S03]  /*261d0*/  SYNCS.PHASECHK.TRANS64.TRYWAIT P1, [R5+URZ+-0x8], R0 ;  /* 0xfffff800050075a7 */ /* 0x0002a6000802017f */
[----:B--2---:R-:W-:Y:S05]  /*261e0*/  @!P1 NANOSLEEP.SYNCS 0x989680 ;  /* 0x009896800000995d */ /* 0x004fea0003900000 */
[----:B------:R-:W2:Y:S02]  /*261f0*/  @!P1 SYNCS.PHASECHK.TRANS64 P1, [R5+URZ+-0x8], R0 ;  /* 0xfffff800050095a7 */ /* 0x000ea4000802007f */
[----:B--2---:R-:W-:Y:S05]  /*26200*/  @!P1 BRA `(.L_x_18) ;  /* 0xfffffffc00e89947 */ /* 0x004fea000383ffff */
[----:B------:R-:W-:Y:S05]  /*26210*/  BRA `(.L_x_131) ;  /* 0xfffffdac00807947 */ /* 0x000fea000383ffff */
.L_x_20:
[----:B-1----:R-:W-:-:S04]  /*26220*/  MOV R10, UR60 ;  /* 0x0000003c000a7c02 */ /* 0x002fc80008000f00 */
[----:B------:R1:W2:Y:S03]  /*26230*/  SYNCS.PHASECHK.TRANS64.TRYWAIT P1, [R10+URZ+0x70008], R3 ;  /* 0x070008030a0075a7 */ /* 0x0002a6000802017f */
[----:B--2---:R-:W-:Y:S05]  /*26240*/  @!P1 NANOSLEEP.SYNCS 0x989680 ;  /* 0x009896800000995d */ /* 0x004fea0003900000 */
[----:B------:R-:W2:Y:S02]  /*26250*/  @!P1 SYNCS.PHASECHK.TRANS64 P1, [R10+URZ+0x70008], R3 ;  /* 0x070008030a0095a7 */ /* 0x000ea4000802007f */
[----:B--2---:R-:W-:Y:S05]  /*26260*/  @!P1 BRA `(.L_x_20) ;  /* 0xfffffffc00ec9947 */ /* 0x004fea000383ffff */
[----:B------:R-:W-:Y:S05]  /*26270*/  BRA `(.L_x_132) ;  /* 0xfffffdd800447947 */ /* 0x000fea000383ffff */
.L_x_25:
[----:B-1----:R-:W-:-:S04]  /*26280*/  MOV R7, UR6 ;  /* 0x0000000600077c02 */ /* 0x002fc80008000f00 */
[----:B------:R1:W2:Y:S03]  /*26290*/  SYNCS.PHASECHK.TRANS64.TRYWAIT P2, [R7+URZ+0x70000], R6 ;  /* 0x07000006070075a7 */ /* 0x0002a6000804017f */
[----:B--2---:R-:W-:Y:S05]  /*262a0*/  @!P2 NANOSLEEP.SYNCS 0x989680 ;  /* 0x009896800000a95d */ /* 0x004fea0003900000 */
[----:B------:R-:W2:Y:S02]  /*262b0*/  @!P2 SYNCS.PHASECHK.TRANS64 P2, [R7+URZ+0x70000], R6 ;  /* 0x070000060700a5a7 */ /* 0x000ea4000804007f */
[----:B--2---:R-:W-:Y:S05]  /*262c0*/  @!P2 BRA `(.L_x_25) ;  /* 0xfffffffc00eca947 */ /* 0x004fea000383ffff */
[----:B------:R-:W-:Y:S05]  /*262d0*/  BRA `(.L_x_133) ;  /* 0xfffffe2400a47947 */ /* 0x000fea000383ffff */
.L_x_29:
[----:B-1----:R-:W-:-:S04]  /*262e0*/  IMAD.U32 R0, RZ, RZ, UR6 ;  /* 0x00000006ff007e24 */ /* 0x002fc8000f8e00ff */
[----:B------:R1:W2:Y:S03]  /*262f0*/  SYNCS.PHASECHK.TRANS64.TRYWAIT P2, [R0+URZ+0x70000], R12 ;  /* 0x0700000c000075a7 */ /* 0x0002a6000804017f */
[----:B--2---:R-:W-:Y:S05]  /*26300*/  @!P2 NANOSLEEP.SYNCS 0x989680 ;  /* 0x009896800000a95d */ /* 0x004fea0003900000 */
[----:B------:R-:W2:Y:S02]  /*26310*/  @!P2 SYNCS.PHASECHK.TRANS64 P2, [R0+URZ+0x70000], R12 ;  /* 0x0700000c0000a5a7 */ /* 0x000ea4000804007f */
[----:B--2---:R-:W-:Y:S05]  /*26320*/  @!P2 BRA `(.L_x_29) ;  /* 0xfffffffc00eca947 */ /* 0x004fea000383ffff */
[----:B------:R-:W-:Y:S05]  /*26330*/  BRA `(.L_x_28) ;  /* 0xfffffe7000d07947 */ /* 0x000fea000383ffff */
.L_x_37:
[----:B-1----:R-:W-:-:S04]  /*26340*/  MOV R6, UR5 ;  /* 0x0000000500067c02 */ /* 0x002fc80008000f00 */
[----:B------:R1:W2:Y:S03]  /*26350*/  SYNCS.PHASECHK.TRANS64.TRYWAIT P2, [R6+URZ+0x70000], R3 ;  /* 0x07000003060075a7 */ /* 0x0002a6000804017f */
[----:B--2---:R-:W-:Y:S05]  /*26360*/  @!P2 NANOSLEEP.SYNCS 0x989680 ;  /* 0x009896800000a95d */ /* 0x004fea0003900000 */
[----:B------:R-:W2:Y:S02]  /*26370*/  @!P2 SYNCS.PHASECHK.TRANS64 P2, [R6+URZ+0x70000], R3 ;  /* 0x070000030600a5a7 */ /* 0x000ea4000804007f */
[----:B--2---:R-:W-:Y:S05]  /*26380*/  @!P2 BRA `(.L_x_37) ;  /* 0xfffffffc00eca947 */ /* 0x004fea000383ffff */
[----:B------:R-:W-:Y:S05]  /*26390*/  BRA `(.L_x_134) ;  /* 0xfffffecc00587947 */ /* 0x000fea000383ffff */
.L_x_41:
[----:B-1----:R-:W-:-:S04]  /*263a0*/  MOV R0, UR5 ;  /* 0x0000000500007c02 */ /* 0x002fc80008000f00 */
[----:B------:R1:W2:Y:S03]  /*263b0*/  SYNCS.PHASECHK.TRANS64.TRYWAIT P2, [R0+URZ+0x70000], R8 ;  /* 0x07000008000075a7 */ /* 0x0002a6000804017f */
[----:B--2---:R-:W-:Y:S05]  /*263c0*/  @!P2 NANOSLEEP.SYNCS 0x989680 ;  /* 0x009896800000a95d */ /* 0x004fea0003900000 */
[----:B------:R-:W2:Y:S02]  /*263d0*/  @!P2 SYNCS.PHASECHK.TRANS64 P2, [R0+URZ+0x70000], R8 ;  /* 0x070000080000a5a7 */ /* 0x000ea4000804007f */
[----:B--2---:R-:W-:Y:S05]  /*263e0*/  @!P2 BRA `(.L_x_41) ;  /* 0xfffffffc00eca947 */ /* 0x004fea000383ffff */
[----:B------:R-:W-:Y:S05]  /*263f0*/  BRA `(.L_x_40) ;  /* 0xffffff2000247947 */ /* 0x000fea000383ffff */
.L_x_57:
[----:B-1----:R-:W2:Y:S02]  /*26400*/  LDL R3, [R1+0x274] ;  /* 0x0002740001037983 */ /* 0x002ea40000100800 */
[----:B--2---:R-:W-:-:S13]  /*26410*/  R2UR UR4, R3 ;  /* 0x00000000030472ca */ /* 0x004fda00000e0000 */
[----:B------:R-:W-:-:S04]  /*26420*/  MOV R3, UR4 ;  /* 0x0000000400037c02 */ /* 0x000fc80008000f00 */
[----:B------:R1:W2:Y:S03]  /*26430*/  SYNCS.PHASECHK.TRANS64.TRYWAIT P0, [R3+URZ+0x8], R0 ;  /* 0x00000800030075a7 */ /* 0x0002a6000800017f */
[----:B--2---:R-:W-:Y:S05]  /*26440*/  @!P0 NANOSLEEP.SYNCS 0x989680 ;  /* 0x009896800000895d */ /* 0x004fea0003900000 */
[----:B------:R-:W2:Y:S02]  /*26450*/  @!P0 SYNCS.PHASECHK.TRANS64 P0, [R3+URZ+0x8], R0 ;  /* 0x00000800030085a7 */ /* 0x000ea4000800007f */
[----:B--2---:R-:W-:Y:S05]  /*26460*/  @!P0 BRA `(.L_x_57) ;  /* 0xfffffffc00e48947 */ /* 0x004fea000383ffff */
[----:B------:R-:W-:Y:S05]  /*26470*/  BRA `(.L_x_135) ;  /* 0xffffff9c00507947 */ /* 0x000fea000383ffff */
.L_x_99:
[----:B-1----:R1:W2:Y:S02]  /*26480*/  SYNCS.PHASECHK.TRANS64.TRYWAIT P0, [R4+URZ+0x70060], R3 ;  /* 0x07006003040075a7 */ /* 0x0022a4000800017f */
[----:B--2---:R-:W-:Y:S05]  /*26490*/  @!P0 NANOSLEEP.SYNCS 0x989680 ;  /* 0x009896800000895d */ /* 0x004fea0003900000 */
[----:B------:R-:W2:Y:S02]  /*264a0*/  @!P0 SYNCS.PHASECHK.TRANS64 P0, [R4+URZ+0x70060], R3 ;  /* 0x07006003040085a7 */ /* 0x000ea4000800007f */
[----:B--2---:R-:W-:Y:S05]  /*264b0*/  @!P0 BRA `(.L_x_99) ;  /* 0xfffffffc00f08947 */ /* 0x004fea000383ffff */
[----:B------:R-:W-:Y:S05]  /*264c0*/  BRA `(.L_x_136) ;  /* 0xffffffdc009c7947 */ /* 0x000fea000383ffff */
.L_x_104:
[----:B-1----:R1:W2:Y:S02]  /*264d0*/  SYNCS.PHASECHK.TRANS64.TRYWAIT P0, [R2+URZ+0x70028], R5 ;  /* 0x07002805020075a7 */ /* 0x0022a4000800017f */
[----:B--2---:R-:W-:Y:S05]  /*264e0*/  @!P0 NANOSLEEP.SYNCS 0x989680 ;  /* 0x009896800000895d */ /* 0x004fea0003900000 */
[----:B------:R-:W2:Y:S02]  /*264f0*/  @!P0 SYNCS.PHASECHK.TRANS64 P0, [R2+URZ+0x70028], R5 ;  /* 0x07002805020085a7 */ /* 0x000ea4000800007f */
[----:B--2---:R-:W-:Y:S05]  /*26500*/  @!P0 BRA `(.L_x_104) ;  /* 0xfffffffc00f08947 */ /* 0x004fea000383ffff */
[----:B------:R-:W-:Y:S05]  /*26510*/  BRA `(.L_x_137) ;  /* 0xffffffe000a87947 */ /* 0x000fea000383ffff */
.L_x_109:
[----:B-1----:R1:W2:Y:S02]  /*26520*/  SYNCS.PHASECHK.TRANS64.TRYWAIT P0, [R4+URZ+0x70060], R5 ;  /* 0x07006005040075a7 */ /* 0x0022a4000800017f */
[----:B--2---:R-:W-:Y:S05]  /*26530*/  @!P0 NANOSLEEP.SYNCS 0x989680 ;  /* 0x009896800000895d */ /* 0x004fea0003900000 */
[----:B------:R-:W2:Y:S02]  /*26540*/  @!P0 SYNCS.PHASECHK.TRANS64 P0, [R4+URZ+0x70060], R5 ;  /* 0x07006005040085a7 */ /* 0x000ea4000800007f */
[----:B--2---:R-:W-:Y:S05]  /*26550*/  @!P0 BRA `(.L_x_109) ;  /* 0xfffffffc00f08947 */ /* 0x004fea000383ffff */
[----:B------:R-:W-:Y:S05]  /*26560*/  BRA `(.L_x_138) ;  /* 0xffffffe400c87947 */ /* 0x000fea000383ffff */
.L_x_114:
[----:B-1----:R1:W2:Y:S02]  /*26570*/  SYNCS.PHASECHK.TRANS64.TRYWAIT P0, [R3+URZ+0x70028], R4 ;  /* 0x07002804030075a7 */ /* 0x0022a4000800017f */
[----:B--2---:R-:W-:Y:S05]  /*26580*/  @!P0 NANOSLEEP.SYNCS 0x989680 ;  /* 0x009896800000895d */ /* 0x004fea0003900000 */
[----:B------:R-:W2:Y:S02]  /*26590*/  @!P0 SYNCS.PHASECHK.TRANS64 P0, [R3+URZ+0x70028], R4 ;  /* 0x07002804030085a7 */ /* 0x000ea4000800007f */
[----:B--2---:R-:W-:Y:S05]  /*265a0*/  @!P0 BRA `(.L_x_114) ;  /* 0xfffffffc00f08947 */ /* 0x004fea000383ffff */
[----:B------:R-:W-:Y:S05]  /*265b0*/  BRA `(.L_x_139) ;  /* 0xffffffe800f47947 */ /* 0x000fea000383ffff */
.L_x_120:
[----:B-1----:R1:W2:Y:S02]  /*265c0*/  SYNCS.PHASECHK.TRANS64.TRYWAIT P4, [R7+URZ+0x70028], R4 ;  /* 0x07002804070075a7 */ /* 0x0022a4000808017f */
[----:B--2---:R-:W-:Y:S05]  /*265d0*/  @!P4 NANOSLEEP.SYNCS 0x989680 ;  /* 0x009896800000c95d */ /* 0x004fea0003900000 */
[----:B------:R-:W2:Y:S02]  /*265e0*/  @!P4 SYNCS.PHASECHK.TRANS64 P4, [R7+URZ+0x70028], R4 ;  /* 0x070028040700c5a7 */ /* 0x000ea4000808007f */
[----:B--2---:R-:W-:Y:S05]  /*265f0*/  @!P4 BRA `(.L_x_120) ;  /* 0xfffffffc00f0c947 */ /* 0x004fea000383ffff */
[----:B------:R-:W-:Y:S05]  /*26600*/  BRA `(.L_x_140) ;  /* 0xfffffff000487947 */ /* 0x000fea000383ffff */
.L_x_125:
[----:B-1----:R1:W2:Y:S02]  /*26610*/  SYNCS.PHASECHK.TRANS64.TRYWAIT P4, [R4+URZ+0x70028], R7 ;  /* 0x07002807040075a7 */ /* 0x0022a4000808017f */
[----:B--2---:R-:W-:Y:S05]  /*26620*/  @!P4 NANOSLEEP.SYNCS 0x989680 ;  /* 0x009896800000c95d */ /* 0x004fea0003900000 */
[----:B------:R-:W2:Y:S02]  /*26630*/  @!P4 SYNCS.PHASECHK.TRANS64 P4, [R4+URZ+0x70028], R7 ;  /* 0x070028070400c5a7 */ /* 0x000ea4000808007f */
[----:B--2---:R-:W-:Y:S05]  /*26640*/  @!P4 BRA `(.L_x_125) ;  /* 0xfffffffc00f0c947 */ /* 0x004fea000383ffff */
[----:B------:R-:W-:Y:S05]  /*26650*/  BRA `(.L_x_141) ;  /* 0xfffffff400747947 */ /* 0x000fea000383ffff */
        .weak           $__internal_0_$__cuda_sm20_rcp_rn_f32_slowpath
        .type           $__internal_0_$__cuda_sm20_rcp_rn_f32_slowpath,@function
        .size           $__internal_0_$__cuda_sm20_rcp_rn_f32_slowpath,(.L_x_147 - $__internal_0_$__cuda_sm20_rcp_rn_f32_slowpath)
$__internal_0_$__cuda_sm20_rcp_rn_f32_slowpath:
[----:B------:R-:W-:Y:S01]  /*26660*/  IMAD.SHL.U32 R2, R0, 0x2, RZ ;  /* 0x0000000200027824 */ /* 0x000fe200078e00ff */
[----:B------:R-:W-:Y:S04]  /*26670*/  BSSY B2, `(.L_x_142) ;  /* 0x0000030000027945 */ /* 0x000fe80003800000 */
[----:B------:R-:W-:-:S04]  /*26680*/  SHF.R.U32.HI R2, RZ, 0x18, R2 ;  /* 0x00000018ff027819 */ /* 0x000fc80000011602 */
[----:B------:R-:W-:-:S13]  /*26690*/  ISETP.NE.U32.AND P0, PT, R2, RZ, PT ;  /* 0x000000ff0200720c */ /* 0x000fda0003f05070 */
[----:B------:R-:W-:Y:S05]  /*266a0*/  @P0 BRA `(.L_x_143) ;  /* 0x0000000000280947 */ /* 0x000fea0003800000 */
[----:B------:R-:W-:-:S04]  /*266b0*/  SHF.L.U32 R2, R0, 0x1, RZ ;  /* 0x0000000100027819 */ /* 0x000fc800000006ff */
[----:B------:R-:W-:-:S13]  /*266c0*/  ISETP.NE.AND P0, PT, R2, RZ, PT ;  /* 0x000000ff0200720c */ /* 0x000fda0003f05270 */
[----:B------:R-:W-:Y:S01]  /*266d0*/  @P0 FFMA R5, R0, 1.84467440737095516160e+19, RZ ;  /* 0x5f80000000050823 */ /* 0x000fe200000000ff */
[----:B------:R-:W-:Y:S08]  /*266e0*/  @!P0 MUFU.RCP R2, R0 ;  /* 0x0000000000028308 */ /* 0x000ff00000001000 */
[----:B------:R-:W1:Y:S02]  /*266f0*/  @P0 MUFU.RCP R3, R5 ;  /* 0x0000000500030308 */ /* 0x000e640000001000 */
[----:B-1----:R-:W-:-:S04]  /*26700*/  @P0 FFMA R5, R5, R3, -1 ;  /* 0xbf80000005050423 */ /* 0x002fc80000000003 */
[----:B------:R-:W-:-:S04]  /*26710*/  @P0 FADD.FTZ R5, -R5, -RZ ;  /* 0x800000ff05050221 */ /* 0x000fc80000010100 */
[----:B------:R-:W-:-:S04]  /*26720*/  @P0 FFMA R3, R3, R5, R3 ;  /* 0x0000000503030223 */ /* 0x000fc80000000003 */
[----:B------:R-:W-:Y:S01]  /*26730*/  @P0 FFMA R2, R3, 1.84467440737095516160e+19, RZ ;  /* 0x5f80000003020823 */ /* 0x000fe200000000ff */
[----:B------:R-:W-:Y:S06]  /*26740*/  BRA `(.L_x_144) ;  /* 0x0000000000887947 */ /* 0x000fec0003800000 */
.L_x_143:
[----:B------:R-:W-:-:S04]  /*26750*/  IADD3 R14, R2, -0xfd, RZ ;  /* 0xffffff03020e7810 */ /* 0x000fc80007ffe0ff */
[----:B------:R-:W-:-:S13]  /*26760*/  ISETP.GT.U32.AND P0, PT, R14, 0x1, PT ;  /* 0x000000010e00780c */ /* 0x000fda0003f04070 */
[----:B------:R-:W-:Y:S05]  /*26770*/  @P0 BRA `(.L_x_145) ;  /* 0x0000000000780947 */ /* 0x000fea0003800000 */
[----:B------:R-:W-:Y:S01]  /*26780*/  LOP3.LUT R5, R0, 0x7fffff, RZ, 0xc0, !PT ;  /* 0x007fffff00057812 */ /* 0x000fe200078ec0ff */
[----:B------:R-:W-:Y:S01]  /*26790*/  VIADD R2, R2, 0xffffff04 ;  /* 0xffffff0402027836 */ /* 0x000fe20000000000 */
[----:B------:R-:W-:Y:S02]  /*267a0*/  MOV R15, 0x3 ;  /* 0x00000003000f7802 */ /* 0x000fe40000000f00 */
[----:B------:R-:W-:Y:S02]  /*267b0*/  LOP3.LUT R5, R5, 0x3f800000, RZ, 0xfc, !PT ;  /* 0x3f80000005057812 */ /* 0x000fe400078efcff */
[----:B------:R-:W-:Y:S02]  /*267c0*/  SHF.L.U32 R15, R15, R14, RZ ;  /* 0x0000000e0f0f7219 */ /* 0x000fe400000006ff */
[----:B------:R-:W1:Y:S02]  /*267d0*/  MUFU.RCP R3, R5 ;  /* 0x0000000500037308 */ /* 0x000e640000001000 */
[----:B-1----:R-:W-:-:S04]  /*267e0*/  FFMA R8, R5, R3, -1 ;  /* 0xbf80000005087423 */ /* 0x002fc80000000003 */
[----:B------:R-:W-:-:S04]  /*267f0*/  FADD.FTZ R8, -R8, -RZ ;  /* 0x800000ff08087221 */ /* 0x000fc80000010100 */
[CCC-:B------:R-:W-:Y:S01]  /*26800*/  FFMA.RM R5, R3.reuse, R8.reuse, R3.reuse ;  /* 0x0000000803057223 */ /* 0x1c0fe20000004003 */
[----:B------:R-:W-:-:S05]  /*26810*/  FFMA.RP R3, R3, R8, R3 ;  /* 0x0000000803037223 */ /* 0x000fca0000008003 */
[C---:B------:R-:W-:Y:S02]  /*26820*/  FSETP.NEU.FTZ.AND P0, PT, R5.reuse, R3, PT ;  /* 0x000000030500720b */ /* 0x040fe40003f1d000 */
[----:B------:R-:W-:Y:S02]  /*26830*/  LOP3.LUT R3, R5, 0x7fffff, RZ, 0xc0, !PT ;  /* 0x007fffff05037812 */ /* 0x000fe400078ec0ff */
[----:B------:R-:W-:Y:S02]  /*26840*/  SEL R5, RZ, 0xffffffff, !P0 ;  /* 0xffffffffff057807 */ /* 0x000fe40004000000 */
[----:B------:R-:W-:Y:S02]  /*26850*/  LOP3.LUT R3, R3, 0x800000, RZ, 0xfc, !PT ;  /* 0x0080000003037812 */ /* 0x000fe400078efcff */
[----:B------:R-:W-:Y:S02]  /*26860*/  IADD3 R8, -R5, RZ, RZ ;  /* 0x000000ff05087210 */ /* 0x000fe40007ffe1ff */
[----:B------:R-:W-:-:S02]  /*26870*/  LOP3.LUT R15, R15, R3, RZ, 0xc0, !PT ;  /* 0x000000030f0f7212 */ /* 0x000fc400078ec0ff */
[-C--:B------:R-:W-:Y:S02]  /*26880*/  LOP3.LUT P1, RZ, R8, R14.reuse, R3, 0xf8, !PT ;  /* 0x0000000e08ff7212 */ /* 0x080fe4000782f803 */
[----:B------:R-:W-:Y:S02]  /*26890*/  SHF.R.U32.HI R5, RZ, R14, R15 ;  /* 0x0000000eff057219 */ /* 0x000fe4000001160f */
[----:B------:R-:W-:Y:S02]  /*268a0*/  SHF.R.U32.HI R2, RZ, R2, R3 ;  /* 0x00000002ff027219 */ /* 0x000fe40000011603 */
[C---:B------:R-:W-:Y:S02]  /*268b0*/  LOP3.LUT P0, RZ, R5.reuse, 0x1, RZ, 0xc0, !PT ;  /* 0x0000000105ff7812 */ /* 0x040fe4000780c0ff */
[----:B------:R-:W-:-:S04]  /*268c0*/  LOP3.LUT P2, RZ, R5, 0x2, RZ, 0xc0, !PT ;  /* 0x0000000205ff7812 */ /* 0x000fc8000784c0ff */
[----:B------:R-:W-:Y:S02]  /*268d0*/  PLOP3.LUT P0, PT, P0, P1, P2, 0xe0, 0x0 ;  /* 0x000000000000781c */ /* 0x000fe40000703c20 */
[----:B------:R-:W-:Y:S02]  /*268e0*/  LOP3.LUT P1, RZ, R0, 0x7fffff, RZ, 0xc0, !PT ;  /* 0x007fffff00ff7812 */ /* 0x000fe4000782c0ff */
[----:B------:R-:W-:-:S04]  /*268f0*/  SEL R3, RZ, 0x1, !P0 ;  /* 0x00000001ff037807 */ /* 0x000fc80004000000 */
[----:B------:R-:W-:-:S04]  /*26900*/  IADD3 R3, -R3, RZ, RZ ;  /* 0x000000ff03037210 */ /* 0x000fc80007ffe1ff */
[----:B------:R-:W-:-:S13]  /*26910*/  ISETP.GE.AND P0, PT, R3, RZ, PT ;  /* 0x000000ff0300720c */ /* 0x000fda0003f06270 */
[----:B------:R-:W-:-:S05]  /*26920*/  @!P0 IADD3 R2, R2, 0x1, RZ ;  /* 0x0000000102028810 */ /* 0x000fca0007ffe0ff */
[----:B------:R-:W-:-:S05]  /*26930*/  @!P1 IMAD.SHL.U32 R2, R2, 0x2, RZ ;  /* 0x0000000202029824 */ /* 0x000fca00078e00ff */
[----:B------:R-:W-:Y:S01]  /*26940*/  LOP3.LUT R2, R2, 0x80000000, R0, 0xf8, !PT ;  /* 0x8000000002027812 */ /* 0x000fe200078ef800 */
[----:B------:R-:W-:Y:S06]  /*26950*/  BRA `(.L_x_144) ;  /* 0x0000000000047947 */ /* 0x000fec0003800000 */
.L_x_145:
[----:B------:R1:W2:Y:S02]  /*26960*/  MUFU.RCP R2, R0 ;  /* 0x0000000000027308 */ /* 0x0002a40000001000 */
.L_x_144:
[----:B------:R-:W-:Y:S05]  /*26970*/  BSYNC B2 ;  /* 0x0000000000027941 */ /* 0x000fea0003800000 */
.L_x_142:
[----:B--2---:R-:W-:Y:S02]  /*26980*/  MOV R5, R2 ;  /* 0x0000000200057202 */ /* 0x004fe40000000f00 */
[----:B------:R-:W-:Y:S02]  /*26990*/  MOV R2, R9 ;  /* 0x0000000900027202 */ /* 0x000fe40000000f00 */
[----:B------:R-:W-:-:S04]  /*269a0*/  MOV R3, 0x0 ;  /* 0x0000000000037802 */ /* 0x000fc80000000f00 */
[----:B-1----:R-:W-:Y:S05]  /*269b0*/  RET.REL.NODEC R2 `(_ZN7cutlass13device_kernelINS_4fmha6kernel28FmhaKernelTmaWarpSpecializedINS1_10collective30FmhaMainloopTmaWarpSpecializedINS_10bfloat16_tEffN4cute5tupleIJNS7_1CILi128EEENS9_ILi64EEENS9_ILi512EEEEEENS8_IJiNS9_ILi1EEENS8_IJiiEEEEEESG_SG_NS4_12CausalFusionEJEEENS4_15FmhaFwdEpilogueIS6_fNS8_IJSB_SC_SB_EEEEENS2_23IndividualTileSchedulerEJEEEEEvNT_6ParamsE) ;  /* 0xfffffd9402907950 */ /* 0x002fea0003c3ffff */
.L_x_146:
[----:B------:R-:W-:-:S00]  /*269c0*/  BRA `(.L_x_146) ;  /* 0xfffffffc00fc7947 */ /* 0x000fc0000383ffff */
[----:B------:R-:W-:-:S00]  /*269d0*/  NOP ;  /* 0x0000000000007918 */ /* 0x000fc00000000000 */
        /* <DEDUP_REMOVED lines=10> */
.L_x_147:


//--------------------- .nv.global.init           --------------------------
	.section	.nv.global.init,"aw",@progbits
.nv.global.init:
	.type		$str$24,@object
	.size		$str$24,($str$25 - $str$24)
$str$24:
        /*0000*/ 	.byte	0x28, 0x61, 0x64, 0x64, 0x72, 0x65, 0x73, 0x73, 0x20, 0x26, 0x20, 0x6d, 0x61, 0x73, 0x6b, 0x29
        /*0010*/ 	.byte	0x20, 0x3d, 0x3d, 0x20, 0x30, 0x00
	.type		$str$25,@object
	.size		$str$25,(__unnamed_1 - $str$25)
$str$25:
        /*0016*/ 	.byte	0x2f, 0x74, 0x6d, 0x70, 0x2f, 0x63, 0x75, 0x74, 0x6c, 0x61, 0x73, 0x73, 0x5f, 0x73, 0x77, 0x65
        /*0026*/ 	.byte	0x65, 0x70, 0x5f, 0x73, 0x72, 0x63, 0x2f, 0x69, 0x6e, 0x63, 0x6c, 0x75, 0x64, 0x65, 0x2f, 0x63
        /*0036*/ 	.byte	0x75, 0x74, 0x65, 0x2f, 0x70, 0x6f, 0x69, 0x6e, 0x74, 0x65, 0x72, 0x5f, 0x66, 0x6c, 0x61, 0x67
        /*0046*/ 	.byte	0x67, 0x65, 0x64, 0x2e, 0x68, 0x70, 0x70, 0x00
	.type		__unnamed_1,@object
	.size		__unnamed_1,(__unnamed_2 - __unnamed_1)
__unnamed_1:
        /* <DEDUP_REMOVED lines=28> */
        /*020e*/ 	.byte	0x32, 0x30, 0x34, 0x38, 0x3e, 0x3e, 0x3e, 0x3e, 0x3e, 0x5d, 0x00
	.type		__unnamed_2,@object
	.size		__unnamed_2,(.L_1 - __unnamed_2)
__unnamed_2:
        /* <DEDUP_REMOVED lines=29> */
.L_1:


//--------------------- .nv.shared._ZN7cutlass13device_kernelINS_4fmha6kernel28FmhaKernelTmaWarpSpecializedINS1_10collective30FmhaMainloopTmaWarpSpecializedINS_10bfloat16_tEffN4cute5tupleIJNS7_1CILi128EEENS9_ILi64EEENS9_ILi512EEEEEENS8_IJiNS9_ILi1EEENS8_IJiiEEEEEESG_SG_NS4_12CausalFusionEJEEENS4_15FmhaFwdEpilogueIS6_fNS8_IJSB_SC_SB_EEEEENS2_23IndividualTileSchedulerEJEEEEEvNT_6ParamsE --------------------------
	.section	.nv.shared._ZN7cutlass13device_kernelINS_4fmha6kernel28FmhaKernelTmaWarpSpecializedINS1_10collective30FmhaMainloopTmaWarpSpecializedINS_10bfloat16_tEffN4cute5tupleIJNS7_1CILi128EEENS9_ILi64EEENS9_ILi512EEEEEENS8_IJiNS9_ILi1EEENS8_IJiiEEEEEESG_SG_NS4_12CausalFusionEJEEENS4_15FmhaFwdEpilogueIS6_fNS8_IJSB_SC_SB_EEEEENS2_23IndividualTileSchedulerEJEEEEEvNT_6ParamsE,"aw",@nobits
	.sectionflags	@""
	.align	16
	.zero		1024


//--------------------- .nv.shared.reserved.0     --------------------------
	.section	.nv.shared.reserved.0,"aw",@nobits
	.weak		__nv_reservedSMEM_offset_0_alias
	.size		__nv_reservedSMEM_offset_0_alias, 0, 0
	.other		__nv_reservedSMEM_offset_0_alias,@"STO_CUDA_RESERVED_SHARED STV_DEFAULT"
__nv_reservedSMEM_offset_0_alias:
	.zero		0


//--------------------- .nv.global                --------------------------
	.section	.nv.global,"aw",@nobits
.nv.global:
	.type		_ZN39_INTERNAL_2b28c695_4_k_cu_2506662d_32734cute1_E,@object
	.size		_ZN39_INTERNAL_2b28c695_4_k_cu_2506662d_32734cute1_E,(_ZN39_INTERNAL_2b28c695_4_k_cu_2506662d_32734cuda3std3__45__cpo6cbeginE - _ZN39_INTERNAL_2b28c695_4_k_cu_2506662d_32734cute1_E)
_ZN39_INTERNAL_2b28c695_4_k_cu_2506662d_32734cute1_E:
	.zero		1
	.type		_ZN39_INTERNAL_2b28c695_4_k_cu_2506662d_32734cuda3std3__45__cpo6cbeginE,@object
	.size		_ZN39_INTERNAL_2b28c695_4_k_cu_2506662d_32734cuda3std3__45__cpo6cbeginE,(_ZN39_INTERNAL_2b28c695_4_k_cu_2506662d_32734cuda3std3__48in_placeE - _ZN39_INTERNAL_2b28c695_4_k_cu_2506662d_32734cuda3std3__45__cpo6cbeginE)
_ZN39_INTERNAL_2b28c695_4_k_cu_2506662d_32734cuda3std3__45__cpo6cbeginE:
	.zero		1
	.type		_ZN39_INTERNAL_2b28c695_4_k_cu_2506662d_32734cuda3std3__48in_placeE,@object
	.size		_ZN39_INTERNAL_2b28c695_4_k_cu_2506662d_32734cuda3std3__48in_placeE,(_ZN39_INTERNAL_2b28c695_4_k_cu_2506662d_32734cuda3std6ranges3__45__cpo9iter_moveE - _ZN39_INTERNAL_2b28c695_4_k_cu_2506662d_32734cuda3std3__48in_placeE)
_ZN39_INTERNAL_2b28c695_4_k_cu_2506662d_32734cuda3std3__48in_placeE:
	.zero		1
	.type		_ZN39_INTERNAL_2b28c695_4_k_cu_2506662d_32734cuda3std6ranges3__45__cpo9iter_moveE,@object
	.size		_ZN39_INTERNAL_2b28c695_4_k_cu_2506662d_32734cuda3std6ranges3__45__cpo9iter_moveE,(_ZN39_INTERNAL_2b28c695_4_k_cu_2506662d_32734cuda3std3__45__cpo5beginE - _ZN39_INTERNAL_2b28c695_4_k_cu_2506662d_32734cuda3std6ranges3__45__cpo9iter_moveE)
_ZN39_INTERNAL_2b28c695_4_k_cu_2506662d_32734cuda3std6ranges3__45__cpo9iter_moveE:
	.zero		1
	.type		_ZN39_INTERNAL_2b28c695_4_k_cu_2506662d_32734cuda3std3__45__cpo5beginE,@object
	.size		_ZN39_INTERNAL_2b28c695_4_k_cu_2506662d_32734cuda3std3__45__cpo5beginE,(_ZN39_INTERNAL_2b28c695_4_k_cu_2506662d_32734cuda3std3__441_GLOBAL__N__2b28c695_4_k_cu_2506662d_32736ignoreE - _ZN39_INTERNAL_2b28c695_4_k_cu_2506662d_32734cuda3std3__45__cpo5beginE)
_ZN39_INTERNAL_2b28c695_4_k_cu_2506662d_32734cuda3std3__45__cpo5beginE:
	.zero		1
	.type		_ZN39_INTERNAL_2b28c695_4_k_cu_2506662d_32734cuda3std3__441_GLOBAL__N__2b28c695_4_k_cu_2506662d_32736ignoreE,@object
	.size		_ZN39_INTERNAL_2b28c695_4_k_cu_2506662d_32734cuda3std3__441_GLOBAL__N__2b28c695_4_k_cu_2506662d_32736ignoreE,(_ZN39_INTERNAL_2b28c695_4_k_cu_2506662d_32734cute7productE - _ZN39_INTERNAL_2b28c695_4_k_cu_2506662d_32734cuda3std3__441_GLOBAL__N__2b28c695_4_k_cu_2506662d_32736ignoreE)
_ZN39_INTERNAL_2b28c695_4_k_cu_2506662d_32734cuda3std3__441_GLOBAL__N__2b28c695_4_k_cu_2506662d_32736ignoreE:
	.zero		1
	.type		_ZN39_INTERNAL_2b28c695_4_k_cu_2506662d_32734cute7productE,@object
	.size		_ZN39_INTERNAL_2b28c695_4_k_cu_2506662d_32734cute7productE,(_ZN39_INTERNAL_2b28c695_4_k_cu_2506662d_32734cuda3std3__45__cpo3endE - _ZN39_INTERNAL_2b28c695_4_k_cu_2506662d_32734cute7productE)
_ZN39_INTERNAL_2b28c695_4_k_cu_2506662d_32734cute7productE:
	.zero		1
	.type		_ZN39_INTERNAL_2b28c695_4_k_cu_2506662d_32734cuda3std3__45__cpo3endE,@object
	.size		_ZN39_INTERNAL_2b28c695_4_k_cu_2506662d_32734cuda3std3__45__cpo3endE,(_ZN39_INTERNAL_2b28c695_4_k_cu_2506662d_32734cuda3std3__419piecewise_constructE - _ZN39_INTERNAL_2b28c695_4_k_cu_2506662d_32734cuda3std3__45__cpo3endE)
_ZN39_INTERNAL_2b28c695_4_k_cu_2506662d_32734cuda3std3__45__cpo3endE:
	.zero		1
	.type		_ZN39_INTERNAL_2b28c695_4_k_cu_2506662d_32734cuda3std3__419piecewise_constructE,@object
	.size		_ZN39_INTERNAL_2b28c695_4_k_cu_2506662d_32734cuda3std3__419piecewise_constructE,(_ZN39_INTERNAL_2b28c695_4_k_cu_2506662d_32734cuda3std3__45__cpo4cendE - _ZN39_INTERNAL_2b28c695_4_k_cu_2506662d_32734cuda3std3__419piecewise_constructE)
_ZN39_INTERNAL_2b28c695_4_k_cu_2506662d_32734cuda3std3__419piecewise_constructE:
	.zero		1
	.type		_ZN39_INTERNAL_2b28c695_4_k_cu_2506662d_32734cuda3std3__45__cpo4cendE,@object
	.size		_ZN39_INTERNAL_2b28c695_4_k_cu_2506662d_32734cuda3std3__45__cpo4cendE,(_ZN39_INTERNAL_2b28c695_4_k_cu_2506662d_32734cuda3std6ranges3__45__cpo4swapE - _ZN39_INTERNAL_2b28c695_4_k_cu_2506662d_32734cuda3std3__45__cpo4cendE)
_ZN39_INTERNAL_2b28c695_4_k_cu_2506662d_32734cuda3std3__45__cpo4cendE:
	.zero		1
	.type		_ZN39_INTERNAL_2b28c695_4_k_cu_2506662d_32734cuda3std6ranges3__45__cpo4swapE,@object
	.size		_ZN39_INTERNAL_2b28c695_4_k_cu_2506662d_32734cuda3std6ranges3__45__cpo4swapE,(.L_9 - _ZN39_INTERNAL_2b28c695_4_k_cu_2506662d_32734cuda3std6ranges3__45__cpo4swapE)
_ZN39_INTERNAL_2b28c695_4_k_cu_2506662d_32734cuda3std6ranges3__45__cpo4swapE:
	.zero		1
.L_9:


//--------------------- .nv.constant0._ZN7cutlass13device_kernelINS_4fmha6kernel28FmhaKernelTmaWarpSpecializedINS1_10collective30FmhaMainloopTmaWarpSpecializedINS_10bfloat16_tEffN4cute5tupleIJNS7_1CILi128EEENS9_ILi64EEENS9_ILi512EEEEEENS8_IJiNS9_ILi1EEENS8_IJiiEEEEEESG_SG_NS4_12CausalFusionEJEEENS4_15FmhaFwdEpilogueIS6_fNS8_IJSB_SC_SB_EEEEENS2_23IndividualTileSchedulerEJEEEEEvNT_6ParamsE --------------------------
	.section	.nv.constant0._ZN7cutlass13device_kernelINS_4fmha6kernel28FmhaKernelTmaWarpSpecializedINS1_10collective30FmhaMainloopTmaWarpSpecializedINS_10bfloat16_tEffN4cute5tupleIJNS7_1CILi128EEENS9_ILi64EEENS9_ILi512EEEEEENS8_IJiNS9_ILi1EEENS8_IJiiEEEEEESG_SG_NS4_12CausalFusionEJEEENS4_15FmhaFwdEpilogueIS6_fNS8_IJSB_SC_SB_EEEEENS2_23IndividualTileSchedulerEJEEEEEvNT_6ParamsE,"a",@progbits
	.sectionflags	@""
	.align	4
.nv.constant0._ZN7cutlass13device_kernelINS_4fmha6kernel28FmhaKernelTmaWarpSpecializedINS1_10collective30FmhaMainloopTmaWarpSpecializedINS_10bfloat16_tEffN4cute5tupleIJNS7_1CILi128EEENS9_ILi64EEENS9_ILi512EEEEEENS8_IJiNS9_ILi1EEENS8_IJiiEEEEEESG_SG_NS4_12CausalFusionEJEEENS4_15FmhaFwdEpilogueIS6_fNS8_IJSB_SC_SB_EEEEENS2_23IndividualTileSchedulerEJEEEEEvNT_6ParamsE:
	.zero		2688


//--------------------- SYMBOLS --------------------------

	.type		.nv.reservedSmem.offset0,@object
	.size		.nv.reservedSmem.offset0,0x4
	.type		__assertfail,@function
